// auto-generated by cutlass_sweep.fmha — config: {"arch": "sm_90", "direction": "fwd", "dtype": "bf16", "head_dim": 256, "mask": "causal", "schedule": "cooperative", "tile_kv": 256, "tile_q": 128}
#include "cutlass/cutlass.h"
#include "cute/tensor.hpp"
#include "cutlass/device_kernel.h"
#include "cutlass/kernel_hardware_info.h"
#include "88_hopper_fmha/collective/fmha_fusion.hpp"
#include "88_hopper_fmha/kernel/fmha_kernel_builder.hpp"

using namespace cute;
using Element = cutlass::bfloat16_t;
using TileShape = Shape<_128, _256, _256>;
using StrideQ = cute::tuple<int, _1, cute::tuple<int, int>>;
using StrideK = cute::tuple<int, _1, cute::tuple<int, int>>;
using StrideV = cute::tuple<int, cute::_1, cute::tuple<int, int>>;

using Kernel = typename cutlass::fmha::kernel::FmhaBuilder<
    Element, float, float,
    TileShape, StrideQ, StrideK, StrideV,
    cutlass::fmha::collective::CausalFusion,
    cutlass::gemm::KernelTmaWarpSpecializedCooperative
  >::Kernel;

auto* _anchor = &cutlass::device_kernel<Kernel>;


// ===== COMPILED SASS (sm_90a) =====

	.target	sm_90a

	.elftype	@"ET_EXEC"


//--------------------- .note.nv.tkinfo           --------------------------
	.section	.note.nv.tkinfo,"",@"SHT_NOTE"
	.sectionflags	@"SHF_NOTE_NV_TKINFO"
	.tkinfo
        /*0018*/ 	.word	0x00000002
        /*0030*/ 	.string	""
        /*0030*/ 	.string	"ptxas"
        /*0030*/ 	.string	"Cuda compilation tools, release 13.0, V13.0.88"
        /*0030*/ 	.string	"Build cuda_13.0.r13.0/compiler.36424714_0"
        /*0030*/ 	.string	"-arch sm_90a -m 64 "



//--------------------- .note.nv.cuinfo           --------------------------
	.section	.note.nv.cuinfo,"",@"SHT_NOTE"
	.sectionflags	@"SHF_NOTE_NV_CUINFO"
        /*0018*/ 	.short	0x0002
        /*001a*/ 	.short	0x005a
        /*001c*/ 	.short	0x0082
	.zero		2


//--------------------- .nv.info                  --------------------------
	.section	.nv.info,"",@"SHT_CUDA_INFO"
	.align	4


	//----- nvinfo : EIATTR_REGCOUNT
	.align		4
        /*0000*/ 	.byte	0x04, 0x2f
        /*0002*/ 	.short	(.L_16 - .L_15)
	.align		4
.L_15:
        /*0004*/ 	.word	index@(_ZN7cutlass13device_kernelINS_4fmha6kernel28FmhaKernelTmaWarpSpecializedINS1_10collective30FmhaMainloopTmaWarpSpecializedINS_10bfloat16_tEffN4cute5tupleIJNS7_1CILi128EEENS9_ILi256EEESB_EEENS8_IJiNS9_ILi1EEENS8_IJiiEEEEEESF_SF_NS4_12CausalFusionEJEEENS4_15FmhaFwdEpilogueIS6_fNS8_IJNS9_ILi64EEESB_SB_EEEEENS2_23IndividualTileSchedulerEJEEEEEvNT_6ParamsE)
        /*0008*/ 	.word	0x000000a8


	//----- nvinfo : EIATTR_FRAME_SIZE
	.align		4
.L_16:
        /*000c*/ 	.byte	0x04, 0x11
        /*000e*/ 	.short	(.L_18 - .L_17)
	.align		4
.L_17:
        /*0010*/ 	.word	index@($__internal_0_$__cuda_sm20_rcp_rn_f32_slowpath)
        /*0014*/ 	.word	0x000002a8


	//----- nvinfo : EIATTR_FRAME_SIZE
	.align		4
.L_18:
        /*0018*/ 	.byte	0x04, 0x11
        /*001a*/ 	.short	(.L_20 - .L_19)
	.align		4
.L_19:
        /*001c*/ 	.word	index@(_ZN7cutlass13device_kernelINS_4fmha6kernel28FmhaKernelTmaWarpSpecializedINS1_10collective30FmhaMainloopTmaWarpSpecializedINS_10bfloat16_tEffN4cute5tupleIJNS7_1CILi128EEENS9_ILi256EEESB_EEENS8_IJiNS9_ILi1EEENS8_IJiiEEEEEESF_SF_NS4_12CausalFusionEJEEENS4_15FmhaFwdEpilogueIS6_fNS8_IJNS9_ILi64EEESB_SB_EEEEENS2_23IndividualTileSchedulerEJEEEEEvNT_6ParamsE)
        /*0020*/ 	.word	0x000002a8


	//----- nvinfo : EIATTR_MIN_STACK_SIZE
	.align		4
.L_20:
        /*0024*/ 	.byte	0x04, 0x12
        /*0026*/ 	.short	(.L_22 - .L_21)
	.align		4
.L_21:
        /*0028*/ 	.word	index@(_ZN7cutlass13device_kernelINS_4fmha6kernel28FmhaKernelTmaWarpSpecializedINS1_10collective30FmhaMainloopTmaWarpSpecializedINS_10bfloat16_tEffN4cute5tupleIJNS7_1CILi128EEENS9_ILi256EEESB_EEENS8_IJiNS9_ILi1EEENS8_IJiiEEEEEESF_SF_NS4_12CausalFusionEJEEENS4_15FmhaFwdEpilogueIS6_fNS8_IJNS9_ILi64EEESB_SB_EEEEENS2_23IndividualTileSchedulerEJEEEEEvNT_6ParamsE)
        /*002c*/ 	.word	0x000002a8
.L_22:


//--------------------- .nv.compat                --------------------------
	.section	.nv.compat,"",@"SHT_CUDA_COMPAT_INFO"
	.align	4
        /*0000*/ 	.byte	0x02, 0x09, 0x01, 0x00, 0x02, 0x02, 0x04, 0x00, 0x02, 0x05, 0x05, 0x00, 0x03, 0x07, 0x01, 0x01
        /*0010*/ 	.byte	0x02, 0x03, 0x01, 0x00, 0x02, 0x06, 0x01, 0x00, 0x04, 0x0b, 0x08, 0x00, 0x00, 0x00, 0x00, 0x00
        /*0020*/ 	.byte	0x00, 0x00, 0x00, 0x00


//--------------------- .nv.info._ZN7cutlass13device_kernelINS_4fmha6kernel28FmhaKernelTmaWarpSpecializedINS1_10collective30FmhaMainloopTmaWarpSpecializedINS_10bfloat16_tEffN4cute5tupleIJNS7_1CILi128EEENS9_ILi256EEESB_EEENS8_IJiNS9_ILi1EEENS8_IJiiEEEEEESF_SF_NS4_12CausalFusionEJEEENS4_15FmhaFwdEpilogueIS6_fNS8_IJNS9_ILi64EEESB_SB_EEEEENS2_23IndividualTileSchedulerEJEEEEEvNT_6ParamsE --------------------------
	.section	.nv.info._ZN7cutlass13device_kernelINS_4fmha6kernel28FmhaKernelTmaWarpSpecializedINS1_10collective30FmhaMainloopTmaWarpSpecializedINS_10bfloat16_tEffN4cute5tupleIJNS7_1CILi128EEENS9_ILi256EEESB_EEENS8_IJiNS9_ILi1EEENS8_IJiiEEEEEESF_SF_NS4_12CausalFusionEJEEENS4_15FmhaFwdEpilogueIS6_fNS8_IJNS9_ILi64EEESB_SB_EEEEENS2_23IndividualTileSchedulerEJEEEEEvNT_6ParamsE,"",@"SHT_CUDA_INFO"
	.sectionflags	@""
	.align	4


	//----- nvinfo : EIATTR_CUDA_API_VERSION
	.align		4
        /*0000*/ 	.byte	0x04, 0x37
        /*0002*/ 	.short	(.L_24 - .L_23)
.L_23:
        /*0004*/ 	.word	0x00000082


	//----- nvinfo : EIATTR_KPARAM_INFO
	.align		4
.L_24:
        /*0008*/ 	.byte	0x04, 0x17
        /*000a*/ 	.short	(.L_26 - .L_25)
.L_25:
        /*000c*/ 	.word	0x00000000
        /*0010*/ 	.short	0x0000
        /*0012*/ 	.short	0x0070
        /*0014*/ 	.byte	0x00, 0xf0, 0x01, 0x20


	//----- nvinfo : EIATTR_SPARSE_MMA_MASK
	.align		4
.L_26:
        /*0018*/ 	.byte	0x03, 0x50
        /*001a*/ 	.short	0x0000


	//----- nvinfo : EIATTR_MAXREG_COUNT
	.align		4
        /*001c*/ 	.byte	0x03, 0x1b
        /*001e*/ 	.short	0x00a8


	//----- nvinfo : EIATTR_NUM_BARRIERS
	.align		4
        /*0020*/ 	.byte	0x02, 0x4c
        /*0022*/ 	.byte	0x02
	.zero		1


	//----- nvinfo : EIATTR_EXTERNS
	.align		4
        /*0024*/ 	.byte	0x04, 0x0f
        /*0026*/ 	.short	(.L_28 - .L_27)


	//   ....[0]....
	.align		4
.L_27:
        /*0028*/ 	.word	index@(__assertfail)


	//----- nvinfo : EIATTR_ANNOTATIONS
	.align		4
.L_28:
        /*002c*/ 	.byte	0x04, 0x55
        /*002e*/ 	.short	(.L_30 - .L_29)


	//   ....[0]....
.L_29:
        /*0030*/ 	.word	0x00000001
        /*0034*/ 	.byte	0x20, 0x02, 0x00, 0x00, 0x01, 0x00, 0x00, 0x00, 0x80, 0x0a, 0x00, 0x00, 0x01, 0x00, 0x00, 0x00
        /* <DEDUP_REMOVED lines=568> */
        /*23c4*/ 	.byte	0x10, 0xa6, 0x01, 0x00


	//----- nvinfo : EIATTR_MERCURY_ISA_VERSION
	.align		4
.L_30:
        /*23c8*/ 	.byte	0x03, 0x5f
        /*23ca*/ 	.short	0x0101


	//----- nvinfo : EIATTR_INT_WARP_WIDE_INSTR_OFFSETS
	.align		4
        /*23cc*/ 	.byte	0x04, 0x31
        /*23ce*/ 	.short	(.L_32 - .L_31)


	//   ....[0]....
.L_31:
        /*23d0*/ 	.word	0x00000720


	//   ....[1]....
        /*23d4*/ 	.word	0x00000730


	//   ....[2]....
        /*23d8*/ 	.word	0x00000740


	//   ....[3]....
        /*23dc*/ 	.word	0x00000750


	//   ....[4]....
        /*23e0*/ 	.word	0x000007c0


	//----- nvinfo : EIATTR_COOP_GROUP_MASK_REGIDS
	.align		4
.L_32:
        /*23e4*/ 	.byte	0x04, 0x29
        /*23e6*/ 	.short	(.L_34 - .L_33)


	//   ....[0]....
.L_33:
        /*23e8*/ 	.word	0xffffffff


	//   ....[1]....
        /*23ec*/ 	.word	0xffffffff


	//   ....[2]....
        /*23f0*/ 	.word	0xffffffff


	//   ....[3]....
        /*23f4*/ 	.word	0xffffffff


	//   ....[4]....
        /*23f8*/ 	.word	0xffffffff


	//   ....[5]....
        /*23fc*/ 	.word	0xffffffff


	//   ....[6]....
        /*2400*/ 	.word	0xffffffff


	//   ....[7]....
        /*2404*/ 	.word	0xffffffff


	//   ....[8]....
        /*2408*/ 	.word	0xffffffff


	//   ....[9]....
        /*240c*/ 	.word	0xffffffff


	//   ....[10]....
        /*2410*/ 	.word	0xffffffff


	//   ....[11]....
        /*2414*/ 	.word	0xffffffff


	//   ....[12]....
        /*2418*/ 	.word	0xffffffff


	//   ....[13]....
        /*241c*/ 	.word	0xffffffff


	//   ....[14]....
        /*2420*/ 	.word	0xffffffff


	//   ....[15]....
        /*2424*/ 	.word	0xffffffff


	//   ....[16]....
        /*2428*/ 	.word	0xffffffff


	//   ....[17]....
        /*242c*/ 	.word	0xffffffff


	//   ....[18]....
        /*2430*/ 	.word	0xffffffff


	//   ....[19]....
        /*2434*/ 	.word	0xffffffff


	//   ....[20]....
        /*2438*/ 	.word	0xffffffff


	//   ....[21]....
        /*243c*/ 	.word	0xffffffff


	//----- nvinfo : EIATTR_COOP_GROUP_INSTR_OFFSETS
	.align		4
.L_34:
        /*2440*/ 	.byte	0x04, 0x28
        /*2442*/ 	.short	(.L_36 - .L_35)


	//   ....[0]....
.L_35:
        /*2444*/ 	.word	0x00000060


	//   ....[1]....
        /*2448*/ 	.word	0x00000090


	//   ....[2]....
        /*244c*/ 	.word	0x000001c0


	//   ....[3]....
        /*2450*/ 	.word	0x000003a0


	//   ....[4]....
        /*2454*/ 	.word	0x00000560


	//   ....[5]....
        /*2458*/ 	.word	0x000006c0


	//   ....[6]....
        /*245c*/ 	.word	0x00003340


	//   ....[7]....
        /*2460*/ 	.word	0x00003450


	//   ....[8]....
        /*2464*/ 	.word	0x000034d0


	//   ....[9]....
        /*2468*/ 	.word	0x000035a0


	//   ....[10]....
        /*246c*/ 	.word	0x00008b60


	//   ....[11]....
        /*2470*/ 	.word	0x00008b80


	//   ....[12]....
        /*2474*/ 	.word	0x0000abb0


	//   ....[13]....
        /*2478*/ 	.word	0x0000adf0


	//   ....[14]....
        /*247c*/ 	.word	0x000114a0


	//   ....[15]....
        /*2480*/ 	.word	0x000114c0


	//   ....[16]....
        /*2484*/ 	.word	0x00014890


	//   ....[17]....
        /*2488*/ 	.word	0x00014a20


	//   ....[18]....
        /*248c*/ 	.word	0x00018d50


	//   ....[19]....
        /*2490*/ 	.word	0x00018d80


	//   ....[20]....
        /*2494*/ 	.word	0x00018dc0


	//   ....[21]....
        /*2498*/ 	.word	0x00018de0


	//----- nvinfo : EIATTR_REG_RECONFIG
	.align		4
.L_36:
        /*249c*/ 	.byte	0x01, 0x54
	.zero		2


	//----- nvinfo : EIATTR_SYSCALL_OFFSETS
	.align		4
        /*24a0*/ 	.byte	0x04, 0x46
        /*24a2*/ 	.short	(.L_38 - .L_37)


	//   ....[0]....
.L_37:
        /*24a4*/ 	.word	0x0001a600


	//   ....[1]....
        /*24a8*/ 	.word	0x0001a780


	//----- nvinfo : EIATTR_MBARRIER_INSTR_OFFSETS
	.align		4
.L_38:
        /*24ac*/ 	.byte	0x04, 0x39
        /*24ae*/ 	.short	(.L_40 - .L_39)


	//   ....[0]....
.L_39:
        /*24b0*/ 	.word	0x00000350
        /*24b4*/ 	.word	0x000000ff
        /*24b8*/ 	.word	0x000b0050
        /*24bc*/ 	.short	0x0100
        /*24be*/ 	.byte	0x09
	.zero		1


	//   ....[1]....
        /*24c0*/ 	.word	0x00000360
        /*24c4*/ 	.word	0x000000ff
        /*24c8*/ 	.word	0x000b0060
        /*24cc*/ 	.short	0x0100
        /*24ce*/ 	.byte	0x09
	.zero		1


	//   ....[2]....
        /*24d0*/ 	.word	0x00000370
        /*24d4*/ 	.word	0x000000ff
        /*24d8*/ 	.word	0x000b0058
        /*24dc*/ 	.short	0x0100
        /*24de*/ 	.byte	0x09
	.zero		1


	//   ....[3]....
        /*24e0*/ 	.word	0x00000380
        /*24e4*/ 	.word	0x000000ff
        /*24e8*/ 	.word	0x000b0068
        /*24ec*/ 	.short	0x0100
        /*24ee*/ 	.byte	0x09
	.zero		1


	//   ....[4]....
        /*24f0*/ 	.word	0x000004b0
        /*24f4*/ 	.word	0x000000ff
        /*24f8*/ 	.word	0x000b0000
        /*24fc*/ 	.short	0x0100
        /*24fe*/ 	.byte	0x09
	.zero		1


	//   ....[5]....
        /*2500*/ 	.word	0x000004c0
        /*2504*/ 	.word	0x000000ff
        /*2508*/ 	.word	0x000b0028
        /*250c*/ 	.short	0x0100
        /*250e*/ 	.byte	0x09
	.zero		1


	//   ....[6]....
        /*2510*/ 	.word	0x000004d0
        /*2514*/ 	.word	0x000000ff
        /*2518*/ 	.word	0x000b0008
        /*251c*/ 	.short	0x0100
        /*251e*/ 	.byte	0x09
	.zero		1


	//   ....[7]....
        /*2520*/ 	.word	0x000004e0
        /*2524*/ 	.word	0x000000ff
        /*2528*/ 	.word	0x000b0030
        /*252c*/ 	.short	0x0100
        /*252e*/ 	.byte	0x09
	.zero		1


	//   ....[8]....
        /*2530*/ 	.word	0x000004f0
        /*2534*/ 	.word	0x000000ff
        /*2538*/ 	.word	0x000b0010
        /*253c*/ 	.short	0x0100
        /*253e*/ 	.byte	0x09
	.zero		1


	//   ....[9]....
        /*2540*/ 	.word	0x00000500
        /*2544*/ 	.word	0x000000ff
        /*2548*/ 	.word	0x000b0038
        /*254c*/ 	.short	0x0100
        /*254e*/ 	.byte	0x09
	.zero		1


	//   ....[10]....
        /*2550*/ 	.word	0x00000510
        /*2554*/ 	.word	0x000000ff
        /*2558*/ 	.word	0x000b0018
        /*255c*/ 	.short	0x0100
        /*255e*/ 	.byte	0x09
	.zero		1


	//   ....[11]....
        /*2560*/ 	.word	0x00000520
        /*2564*/ 	.word	0x000000ff
        /*2568*/ 	.word	0x000b0040
        /*256c*/ 	.short	0x0100
        /*256e*/ 	.byte	0x09
	.zero		1


	//   ....[12]....
        /*2570*/ 	.word	0x00000530
        /*2574*/ 	.word	0x000000ff
        /*2578*/ 	.word	0x000b0020
        /*257c*/ 	.short	0x0100
        /*257e*/ 	.byte	0x09
	.zero		1


	//   ....[13]....
        /*2580*/ 	.word	0x00000540
        /*2584*/ 	.word	0x000000ff
        /*2588*/ 	.word	0x000b0048
        /*258c*/ 	.short	0x0100
        /*258e*/ 	.byte	0x09
	.zero		1


	//   ....[14]....
        /*2590*/ 	.word	0x00000670
        /*2594*/ 	.word	0x000000ff
        /*2598*/ 	.word	0x000b0070
        /*259c*/ 	.short	0x0100
        /*259e*/ 	.byte	0x09
	.zero		1


	//   ....[15]....
        /*25a0*/ 	.word	0x00000680
        /*25a4*/ 	.word	0x000000ff
        /*25a8*/ 	.word	0x000b0080
        /*25ac*/ 	.short	0x0100
        /*25ae*/ 	.byte	0x09
	.zero		1


	//   ....[16]....
        /*25b0*/ 	.word	0x00000690
        /*25b4*/ 	.word	0x000000ff
        /*25b8*/ 	.word	0x000b0078
        /*25bc*/ 	.short	0x0100
        /*25be*/ 	.byte	0x09
	.zero		1


	//   ....[17]....
        /*25c0*/ 	.word	0x000006a0
        /*25c4*/ 	.word	0x000000ff
        /*25c8*/ 	.word	0x000b0088
        /*25cc*/ 	.short	0x0100
        /*25ce*/ 	.byte	0x09
	.zero		1


	//   ....[18]....
        /*25d0*/ 	.word	0x000007e0
        /*25d4*/ 	.word	0x000000ff
        /*25d8*/ 	.word	0x000b0090
        /*25dc*/ 	.short	0x0100
        /*25de*/ 	.byte	0x06
	.zero		1


	//   ....[19]....
        /*25e0*/ 	.word	0x000007f0
        /*25e4*/ 	.word	0x000000ff
        /*25e8*/ 	.word	0x000b0098
        /*25ec*/ 	.short	0x0100
        /*25ee*/ 	.byte	0x06
	.zero		1


	//   ....[20]....
        /*25f0*/ 	.word	0x00000800
        /*25f4*/ 	.word	0x000000ff
        /*25f8*/ 	.word	0x000b00a0
        /*25fc*/ 	.short	0x0100
        /*25fe*/ 	.byte	0x06
	.zero		1


	//   ....[21]....
        /*2600*/ 	.word	0x00000810
        /*2604*/ 	.word	0x000000ff
        /*2608*/ 	.word	0x000b00a8
        /*260c*/ 	.short	0x0100
        /*260e*/ 	.byte	0x06
	.zero		1


	//   ....[22]....
        /*2610*/ 	.word	0x00000910
        /*2614*/ 	.word	0x000000ff
        /*2618*/ 	.word	0x000b00c0
        /*261c*/ 	.short	0x0100
        /*261e*/ 	.byte	0x09
	.zero		1


	//   ....[23]....
        /*2620*/ 	.word	0x00000920
        /*2624*/ 	.word	0x000000ff
        /*2628*/ 	.word	0x000b00e0
        /*262c*/ 	.short	0x0100
        /*262e*/ 	.byte	0x09
	.zero		1


	//   ....[24]....
        /*2630*/ 	.word	0x00000930
        /*2634*/ 	.word	0x000000ff
        /*2638*/ 	.word	0x000b00c8
        /*263c*/ 	.short	0x0100
        /*263e*/ 	.byte	0x09
	.zero		1


	//   ....[25]....
        /*2640*/ 	.word	0x00000940
        /*2644*/ 	.word	0x000000ff
        /*2648*/ 	.word	0x000b00e8
        /*264c*/ 	.short	0x0100
        /*264e*/ 	.byte	0x09
	.zero		1


	//   ....[26]....
        /*2650*/ 	.word	0x00000950
        /*2654*/ 	.word	0x000000ff
        /*2658*/ 	.word	0x000b00d0
        /*265c*/ 	.short	0x0100
        /*265e*/ 	.byte	0x09
	.zero		1


	//   ....[27]....
        /*2660*/ 	.word	0x00000960
        /*2664*/ 	.word	0x000000ff
        /*2668*/ 	.word	0x000b00f0
        /*266c*/ 	.short	0x0100
        /*266e*/ 	.byte	0x09
	.zero		1


	//   ....[28]....
        /*2670*/ 	.word	0x00000970
        /*2674*/ 	.word	0x000000ff
        /*2678*/ 	.word	0x000b00d8
        /*267c*/ 	.short	0x0100
        /*267e*/ 	.byte	0x09
	.zero		1


	//   ....[29]....
        /*2680*/ 	.word	0x00000980
        /*2684*/ 	.word	0x000000ff
        /*2688*/ 	.word	0x000b00f8
        /*268c*/ 	.short	0x0100
        /*268e*/ 	.byte	0x09
	.zero		1


	//   ....[30]....
        /*2690*/ 	.word	0x00001000
        /*2694*/ 	.word	0x000000ff
        /*2698*/ 	.word	0x000b0050
        /*269c*/ 	.short	0x010a
        /*269e*/ 	.byte	0x05
	.zero		1


	//   ....[31]....
        /*26a0*/ 	.word	0x00001090
        /*26a4*/ 	.word	0x000000ff
        /*26a8*/ 	.word	0x000b0000
        /*26ac*/ 	.short	0x010a
        /*26ae*/ 	.byte	0x3c
	.zero		1


	//   ....[32]....
        /*26b0*/ 	.word	0x00001100
        /*26b4*/ 	.word	0x000000ff
        /*26b8*/ 	.word	0xfffffff8
        /*26bc*/ 	.short	0x010a
        /*26be*/ 	.byte	0x04
	.zero		1


	//   ....[33]....
        /*26c0*/ 	.word	0x00006da0
        /*26c4*/ 	.word	0x0000001d
        /*26c8*/ 	.word	0x00000000
        /*26cc*/ 	.short	0x0101
        /*26ce*/ 	.byte	0x12
	.zero		1


	//   ....[34]....
        /*26d0*/ 	.word	0x00007120
        /*26d4*/ 	.word	0x000000ff
        /*26d8*/ 	.word	0x000b0008
        /*26dc*/ 	.short	0x010a
        /*26de*/ 	.byte	0x3c
	.zero		1


	//   ....[35]....
        /*26e0*/ 	.word	0x00007de0
        /*26e4*/ 	.word	0x000000ff
        /*26e8*/ 	.word	0x00000000
        /*26ec*/ 	.short	0x0101
        /*26ee*/ 	.byte	0x04
	.zero		1


	//   ....[36]....
        /*26f0*/ 	.word	0x00007f20
        /*26f4*/ 	.word	0x000000ff
        /*26f8*/ 	.word	0x000b0000
        /*26fc*/ 	.short	0x010a
        /*26fe*/ 	.byte	0x06
	.zero		1


	//   ....[37]....
        /*2700*/ 	.word	0x0000dba0
        /*2704*/ 	.word	0x000000ff
        /*2708*/ 	.word	0x000b0000
        /*270c*/ 	.short	0x010a
        /*270e*/ 	.byte	0x06
	.zero		1


	//   ....[38]....
        /*2710*/ 	.word	0x0000dfb0
        /*2714*/ 	.word	0x000000ff
        /*2718*/ 	.word	0x000b0000
        /*271c*/ 	.short	0x010a
        /*271e*/ 	.byte	0x06
	.zero		1


	//   ....[39]....
        /*2720*/ 	.word	0x0000ef50
        /*2724*/ 	.word	0x000000ff
        /*2728*/ 	.word	0x00000000
        /*272c*/ 	.short	0x0101
        /*272e*/ 	.byte	0x06
	.zero		1


	//   ....[40]....
        /*2730*/ 	.word	0x0000f000
        /*2734*/ 	.word	0x000000ff
        /*2738*/ 	.word	0x00000000
        /*273c*/ 	.short	0x0101
        /*273e*/ 	.byte	0x06
	.zero		1


	//   ....[41]....
        /*2740*/ 	.word	0x0000f1a0
        /*2744*/ 	.word	0x000000ff
        /*2748*/ 	.word	0x000b0000
        /*274c*/ 	.short	0x010a
        /*274e*/ 	.byte	0x06
	.zero		1


	//   ....[42]....
        /*2750*/ 	.word	0x000177c0
        /*2754*/ 	.word	0x000000ff
        /*2758*/ 	.word	0x000b0000
        /*275c*/ 	.short	0x010a
        /*275e*/ 	.byte	0x06
	.zero		1


	//   ....[43]....
        /*2760*/ 	.word	0x00017bd0
        /*2764*/ 	.word	0x000000ff
        /*2768*/ 	.word	0x000b0000
        /*276c*/ 	.short	0x010a
        /*276e*/ 	.byte	0x06
	.zero		1


	//   ....[44]....
        /*2770*/ 	.word	0x00018b90
        /*2774*/ 	.word	0x000000ff
        /*2778*/ 	.word	0x00000000
        /*277c*/ 	.short	0x0101
        /*277e*/ 	.byte	0x06
	.zero		1


	//   ....[45]....
        /*2780*/ 	.word	0x00018c40
        /*2784*/ 	.word	0x000000ff
        /*2788*/ 	.word	0x00000000
        /*278c*/ 	.short	0x0101
        /*278e*/ 	.byte	0x06
	.zero		1


	//   ....[46]....
        /*2790*/ 	.word	0x00019a40
        /*2794*/ 	.word	0x000000ff
        /*2798*/ 	.word	0x00000008
        /*279c*/ 	.short	0x010a
        /*279e*/ 	.byte	0x04
	.zero		1


	//   ....[47]....
        /*27a0*/ 	.word	0x0001c2b0
        /*27a4*/ 	.word	0x00000000
        /*27a8*/ 	.word	0x000b0090
        /*27ac*/ 	.short	0x0101
        /*27ae*/ 	.byte	0x3c
	.zero		1


	//   ....[48]....
        /*27b0*/ 	.word	0x0001c480
        /*27b4*/ 	.word	0x00000004
        /*27b8*/ 	.word	0x000b0060
        /*27bc*/ 	.short	0x010a
        /*27be*/ 	.byte	0x3f
	.zero		1


	//   ....[49]....
        /*27c0*/ 	.word	0x0001c800
        /*27c4*/ 	.word	0x00000005
        /*27c8*/ 	.word	0x000b0028
        /*27cc*/ 	.short	0x010a
        /*27ce*/ 	.byte	0x3f
	.zero		1


	//   ....[50]....
        /*27d0*/ 	.word	0x0001cb90
        /*27d4*/ 	.word	0x00000004
        /*27d8*/ 	.word	0x000b0060
        /*27dc*/ 	.short	0x010a
        /*27de*/ 	.byte	0x3f
	.zero		1


	//   ....[51]....
        /*27e0*/ 	.word	0x0001cf50
        /*27e4*/ 	.word	0x00000003
        /*27e8*/ 	.word	0x000b0028
        /*27ec*/ 	.short	0x010a
        /*27ee*/ 	.byte	0x3f
	.zero		1


	//   ....[52]....
        /*27f0*/ 	.word	0x0001d3b0
        /*27f4*/ 	.word	0x00000007
        /*27f8*/ 	.word	0x000b0028
        /*27fc*/ 	.short	0x010a
        /*27fe*/ 	.byte	0x3f
	.zero		1


	//   ....[53]....
        /*2800*/ 	.word	0x0001d770
        /*2804*/ 	.word	0x00000004
        /*2808*/ 	.word	0x000b0028
        /*280c*/ 	.short	0x010a
        /*280e*/ 	.byte	0x3f
	.zero		1


	//   ....[54]....
        /*2810*/ 	.word	0x0001db20
        /*2814*/ 	.word	0x00000003
        /*2818*/ 	.word	0x000b0050
        /*281c*/ 	.short	0x010a
        /*281e*/ 	.byte	0x3f
	.zero		1


	//   ....[55]....
        /*2820*/ 	.word	0x0001db80
        /*2824*/ 	.word	0x00000000
        /*2828*/ 	.word	0x000b0000
        /*282c*/ 	.short	0x010a
        /*282e*/ 	.byte	0x3f
	.zero		1


	//   ....[56]....
        /*2830*/ 	.word	0x0001dbe0
        /*2834*/ 	.word	0x00000007
        /*2838*/ 	.word	0xfffffff8
        /*283c*/ 	.short	0x010a
        /*283e*/ 	.byte	0x3f
	.zero		1


	//   ....[57]....
        /*2840*/ 	.word	0x0001dc40
        /*2844*/ 	.word	0x00000008
        /*2848*/ 	.word	0x000b0008
        /*284c*/ 	.short	0x010a
        /*284e*/ 	.byte	0x3f
	.zero		1


	//   ....[58]....
        /*2850*/ 	.word	0x0001dca0
        /*2854*/ 	.word	0x00000007
        /*2858*/ 	.word	0x000b0000
        /*285c*/ 	.short	0x010a
        /*285e*/ 	.byte	0x3f
	.zero		1


	//   ....[59]....
        /*2860*/ 	.word	0x0001dd00
        /*2864*/ 	.word	0x00000006
        /*2868*/ 	.word	0x000b0000
        /*286c*/ 	.short	0x010a
        /*286e*/ 	.byte	0x3f
	.zero		1


	//   ....[60]....
        /*2870*/ 	.word	0x0001dd60
        /*2874*/ 	.word	0x00000007
        /*2878*/ 	.word	0x000b0000
        /*287c*/ 	.short	0x010a
        /*287e*/ 	.byte	0x3f
	.zero		1


	//   ....[61]....
        /*2880*/ 	.word	0x0001ddc0
        /*2884*/ 	.word	0x00000006
        /*2888*/ 	.word	0x000b0000
        /*288c*/ 	.short	0x010a
        /*288e*/ 	.byte	0x3f
	.zero		1


	//   ....[62]....
        /*2890*/ 	.word	0x0001de20
        /*2894*/ 	.word	0x00000003
        /*2898*/ 	.word	0x00000008
        /*289c*/ 	.short	0x010a
        /*289e*/ 	.byte	0x3f
	.zero		1


	//   ....[63]....
        /*28a0*/ 	.word	0x0001de70
        /*28a4*/ 	.word	0x00000004
        /*28a8*/ 	.word	0x000b0060
        /*28ac*/ 	.short	0x010a
        /*28ae*/ 	.byte	0x3f
	.zero		1


	//   ....[64]....
        /*28b0*/ 	.word	0x0001dec0
        /*28b4*/ 	.word	0x00000005
        /*28b8*/ 	.word	0x000b0028
        /*28bc*/ 	.short	0x010a
        /*28be*/ 	.byte	0x3f
	.zero		1


	//   ....[65]....
        /*28c0*/ 	.word	0x0001df10
        /*28c4*/ 	.word	0x00000004
        /*28c8*/ 	.word	0x000b0060
        /*28cc*/ 	.short	0x010a
        /*28ce*/ 	.byte	0x3f
	.zero		1


	//   ....[66]....
        /*28d0*/ 	.word	0x0001df60
        /*28d4*/ 	.word	0x00000003
        /*28d8*/ 	.word	0x000b0028
        /*28dc*/ 	.short	0x010a
        /*28de*/ 	.byte	0x3f
	.zero		1


	//   ....[67]....
        /*28e0*/ 	.word	0x0001dfb0
        /*28e4*/ 	.word	0x00000007
        /*28e8*/ 	.word	0x000b0028
        /*28ec*/ 	.short	0x010a
        /*28ee*/ 	.byte	0x3f
	.zero		1


	//   ....[68]....
        /*28f0*/ 	.word	0x0001e000
        /*28f4*/ 	.word	0x00000004
        /*28f8*/ 	.word	0x000b0028
        /*28fc*/ 	.short	0x010a
        /*28fe*/ 	.byte	0x3f
	.zero		1


	//----- nvinfo : EIATTR_NUM_MBARRIERS
	.align		4
.L_40:
        /*2900*/ 	.byte	0x03, 0x38
        /*2902*/ 	.short	0x001e


	//----- nvinfo : EIATTR_EXIT_INSTR_OFFSETS
	.align		4
        /*2904*/ 	.byte	0x04, 0x1c
        /*2906*/ 	.short	(.L_42 - .L_41)


	//   ....[0]....
.L_41:
        /*2908*/ 	.word	0x00000a30


	//   ....[1]....
        /*290c*/ 	.word	0x0001c2c0


	//   ....[2]....
        /*2910*/ 	.word	0x0001c300


	//   ....[3]....
        /*2914*/ 	.word	0x0001d2b0


	//   ....[4]....
        /*2918*/ 	.word	0x0001db00


	//----- nvinfo : EIATTR_MAX_THREADS
	.align		4
.L_42:
        /*291c*/ 	.byte	0x04, 0x05
        /*291e*/ 	.short	(.L_44 - .L_43)
.L_43:
        /*2920*/ 	.word	0x00000180
        /*2924*/ 	.word	0x00000001
        /*2928*/ 	.word	0x00000001


	//----- nvinfo : EIATTR_CRS_STACK_SIZE
	.align		4
.L_44:
        /*292c*/ 	.byte	0x04, 0x1e
        /*292e*/ 	.short	(.L_46 - .L_45)
.L_45:
        /*2930*/ 	.word	0x00000000


	//----- nvinfo : EIATTR_CBANK_PARAM_SIZE
	.align		4
.L_46:
        /*2934*/ 	.byte	0x03, 0x19
        /*2936*/ 	.short	0x0870


	//----- nvinfo : EIATTR_PARAM_CBANK
	.align		4
        /*2938*/ 	.byte	0x04, 0x0a
        /*293a*/ 	.short	(.L_48 - .L_47)
	.align		4
.L_47:
        /*293c*/ 	.word	index@(.nv.constant0._ZN7cutlass13device_kernelINS_4fmha6kernel28FmhaKernelTmaWarpSpecializedINS1_10collective30FmhaMainloopTmaWarpSpecializedINS_10bfloat16_tEffN4cute5tupleIJNS7_1CILi128EEENS9_ILi256EEESB_EEENS8_IJiNS9_ILi1EEENS8_IJiiEEEEEESF_SF_NS4_12CausalFusionEJEEENS4_15FmhaFwdEpilogueIS6_fNS8_IJNS9_ILi64EEESB_SB_EEEEENS2_23IndividualTileSchedulerEJEEEEEvNT_6ParamsE)
        /*2940*/ 	.short	0x0210
        /*2942*/ 	.short	0x0870


	//----- nvinfo : EIATTR_SW_WAR
	.align		4
.L_48:
        /*2944*/ 	.byte	0x04, 0x36
        /*2946*/ 	.short	(.L_50 - .L_49)
.L_49:
        /*2948*/ 	.word	0x00000008
.L_50:


//--------------------- .nv.callgraph             --------------------------
	.section	.nv.callgraph,"",@"SHT_CUDA_CALLGRAPH"
	.align	4
	.sectionentsize	8
	.align		4
        /*0000*/ 	.word	0x00000000
	.align		4
        /*0004*/ 	.word	0xffffffff
	.align		4
        /*0008*/ 	.word	index@(_ZN7cutlass13device_kernelINS_4fmha6kernel28FmhaKernelTmaWarpSpecializedINS1_10collective30FmhaMainloopTmaWarpSpecializedINS_10bfloat16_tEffN4cute5tupleIJNS7_1CILi128EEENS9_ILi256EEESB_EEENS8_IJiNS9_ILi1EEENS8_IJiiEEEEEESF_SF_NS4_12CausalFusionEJEEENS4_15FmhaFwdEpilogueIS6_fNS8_IJNS9_ILi64EEESB_SB_EEEEENS2_23IndividualTileSchedulerEJEEEEEvNT_6ParamsE)
	.align		4
        /*000c*/ 	.word	index@(__assertfail)
	.align		4
        /*0010*/ 	.word	0x00000000
	.align		4
        /*0014*/ 	.word	0xfffffffe
	.align		4
        /*0018*/ 	.word	0x00000000
	.align		4
        /*001c*/ 	.word	0xfffffffd
	.align		4
        /*0020*/ 	.word	0x00000000
	.align		4
        /*0024*/ 	.word	0xfffffffc


//--------------------- .nv.constant4             --------------------------
	.section	.nv.constant4,"a",@progbits
	.align	8
	.align		8
.nv.constant4:
        /*0000*/ 	.dword	__assertfail
	.align		8
        /*0008*/ 	.dword	__unnamed_1
	.align		8
        /*0010*/ 	.dword	__unnamed_2
	.align		8
        /*0018*/ 	.dword	_ZN39_INTERNAL_51be6cfa_4_k_cu_043b55a3_33244cuda3std3__45__cpo5beginE
	.align		8
        /*0020*/ 	.dword	_ZN39_INTERNAL_51be6cfa_4_k_cu_043b55a3_33244cuda3std3__45__cpo3endE
	.align		8
        /*0028*/ 	.dword	_ZN39_INTERNAL_51be6cfa_4_k_cu_043b55a3_33244cuda3std3__45__cpo6cbeginE
	.align		8
        /*0030*/ 	.dword	_ZN39_INTERNAL_51be6cfa_4_k_cu_043b55a3_33244cuda3std3__45__cpo4cendE
	.align		8
        /*0038*/ 	.dword	_ZN39_INTERNAL_51be6cfa_4_k_cu_043b55a3_33244cuda3std3__441_GLOBAL__N__51be6cfa_4_k_cu_043b55a3_33246ignoreE
	.align		8
        /*0040*/ 	.dword	_ZN39_INTERNAL_51be6cfa_4_k_cu_043b55a3_33244cuda3std3__419piecewise_constructE
	.align		8
        /*0048*/ 	.dword	_ZN39_INTERNAL_51be6cfa_4_k_cu_043b55a3_33244cuda3std3__48in_placeE
	.align		8
        /*0050*/ 	.dword	_ZN39_INTERNAL_51be6cfa_4_k_cu_043b55a3_33244cuda3std6ranges3__45__cpo4swapE
	.align		8
        /*0058*/ 	.dword	_ZN39_INTERNAL_51be6cfa_4_k_cu_043b55a3_33244cuda3std6ranges3__45__cpo9iter_moveE
	.align		8
        /*0060*/ 	.dword	_ZN39_INTERNAL_51be6cfa_4_k_cu_043b55a3_33244cute7productE
	.align		8
        /*0068*/ 	.dword	_ZN39_INTERNAL_51be6cfa_4_k_cu_043b55a3_33244cute1_E
	.align		8
        /*0070*/ 	.dword	$str$24
	.align		8
        /*0078*/ 	.dword	$str$25


//--------------------- .text._ZN7cutlass13device_kernelINS_4fmha6kernel28FmhaKernelTmaWarpSpecializedINS1_10collective30FmhaMainloopTmaWarpSpecializedINS_10bfloat16_tEffN4cute5tupleIJNS7_1CILi128EEENS9_ILi256EEESB_EEENS8_IJiNS9_ILi1EEENS8_IJiiEEEEEESF_SF_NS4_12CausalFusionEJEEENS4_15FmhaFwdEpilogueIS6_fNS8_IJNS9_ILi64EEESB_SB_EEEEENS2_23IndividualTileSchedulerEJEEEEEvNT_6ParamsE --------------------------
	.section	.text._ZN7cutlass13device_kernelINS_4fmha6kernel28FmhaKernelTmaWarpSpecializedINS1_10collective30FmhaMainloopTmaWarpSpecializedINS_10bfloat16_tEffN4cute5tupleIJNS7_1CILi128EEENS9_ILi256EEESB_EEENS8_IJiNS9_ILi1EEENS8_IJiiEEEEEESF_SF_NS4_12CausalFusionEJEEENS4_15FmhaFwdEpilogueIS6_fNS8_IJNS9_ILi64EEESB_SB_EEEEENS2_23IndividualTileSchedulerEJEEEEEvNT_6ParamsE,"ax",@progbits
	.align	128
.text._ZN7cutlass13device_kernelINS_4fmha6kernel28FmhaKernelTmaWarpSpecializedINS1_10collective30FmhaMainloopTmaWarpSpecializedINS_10bfloat16_tEffN4cute5tupleIJNS7_1CILi128EEENS9_ILi256EEESB_EEENS8_IJiNS9_ILi1EEENS8_IJiiEEEEEESF_SF_NS4_12CausalFusionEJEEENS4_15FmhaFwdEpilogueIS6_fNS8_IJNS9_ILi64EEESB_SB_EEEEENS2_23IndividualTileSchedulerEJEEEEEvNT_6ParamsE:
        .type           _ZN7cutlass13device_kernelINS_4fmha6kernel28FmhaKernelTmaWarpSpecializedINS1_10collective30FmhaMainloopTmaWarpSpecializedINS_10bfloat16_tEffN4cute5tupleIJNS7_1CILi128EEENS9_ILi256EEESB_EEENS8_IJiNS9_ILi1EEENS8_IJiiEEEEEESF_SF_NS4_12CausalFusionEJEEENS4_15FmhaFwdEpilogueIS6_fNS8_IJNS9_ILi64EEESB_SB_EEEEENS2_23IndividualTileSchedulerEJEEEEEvNT_6ParamsE,@function
        .size           _ZN7cutlass13device_kernelINS_4fmha6kernel28FmhaKernelTmaWarpSpecializedINS1_10collective30FmhaMainloopTmaWarpSpecializedINS_10bfloat16_tEffN4cute5tupleIJNS7_1CILi128EEENS9_ILi256EEESB_EEENS8_IJiNS9_ILi1EEENS8_IJiiEEEEEESF_SF_NS4_12CausalFusionEJEEENS4_15FmhaFwdEpilogueIS6_fNS8_IJNS9_ILi64EEESB_SB_EEEEENS2_23IndividualTileSchedulerEJEEEEEvNT_6ParamsE,(.L_x_131 - _ZN7cutlass13device_kernelINS_4fmha6kernel28FmhaKernelTmaWarpSpecializedINS1_10collective30FmhaMainloopTmaWarpSpecializedINS_10bfloat16_tEffN4cute5tupleIJNS7_1CILi128EEENS9_ILi256EEESB_EEENS8_IJiNS9_ILi1EEENS8_IJiiEEEEEESF_SF_NS4_12CausalFusionEJEEENS4_15FmhaFwdEpilogueIS6_fNS8_IJNS9_ILi64EEESB_SB_EEEEENS2_23IndividualTileSchedulerEJEEEEEvNT_6ParamsE)
        .other          _ZN7cutlass13device_kernelINS_4fmha6kernel28FmhaKernelTmaWarpSpecializedINS1_10collective30FmhaMainloopTmaWarpSpecializedINS_10bfloat16_tEffN4cute5tupleIJNS7_1CILi128EEENS9_ILi256EEESB_EEENS8_IJiNS9_ILi1EEENS8_IJiiEEEEEESF_SF_NS4_12CausalFusionEJEEENS4_15FmhaFwdEpilogueIS6_fNS8_IJNS9_ILi64EEESB_SB_EEEEENS2_23IndividualTileSchedulerEJEEEEEvNT_6ParamsE,@"STO_CUDA_ENTRY STV_DEFAULT"
_ZN7cutlass13device_kernelINS_4fmha6kernel28FmhaKernelTmaWarpSpecializedINS1_10collective30FmhaMainloopTmaWarpSpecializedINS_10bfloat16_tEffN4cute5tupleIJNS7_1CILi128EEENS9_ILi256EEESB_EEENS8_IJiNS9_ILi1EEENS8_IJiiEEEEEESF_SF_NS4_12CausalFusionEJEEENS4_15FmhaFwdEpilogueIS6_fNS8_IJNS9_ILi64EEESB_SB_EEEEENS2_23IndividualTileSchedulerEJEEEEEvNT_6ParamsE:
[----:B------:R-:W1:Y:S02]  /*0000*/  LDC R1, c[0x0][0x28] ;  /* 0x00000a00ff017b82 */ /* 0x000e640000000800 */
[----:B-1----:R-:W-:Y:S01]  /*0010*/  IADD3 R1, R1, -0x2a8, RZ ;  /* 0xfffffd5801017810 */ /* 0x002fe20007ffe0ff */
[----:B------:R-:W1:Y:S01]  /*0020*/  S2R R0, SR_TID.X ;  /* 0x0000000000007919 */ /* 0x000e620000002100 */
[----:B------:R-:W-:Y:S01]  /*0030*/  ELECT P1, URZ, PT ;  /* 0x00000000003f782f */ /* 0x000fe20003820000 */
[----:B------:R-:W-:Y:S01]  /*0040*/  BSSY B0, `(.L_x_0) ;  /* 0x0000017000007945 */ /* 0x000fe20003800000 */
[----:B-1----:R-:W-:-:S05]  /*0050*/  SHF.R.U32.HI R2, RZ, 0x5, R0 ;  /* 0x00000005ff027819 */ /* 0x002fca0000011600 */
[----:B------:R-:W1:Y:S02]  /*0060*/  SHFL.IDX PT, R3, R2, RZ, 0x1f ;  /* 0x00001fff02037589 */ /* 0x000e6400000e0000 */
[----:B-1----:R-:W-:Y:S02]  /*0070*/  R2UR UR4, R3 ;  /* 0x00000000030472ca */ /* 0x002fe400000e0000 */
[----:B------:R-:W-:-:S06]  /*0080*/  SHF.R.U32.HI R3, RZ, 0x7, R0 ;  /* 0x00000007ff037819 */ /* 0x000fcc0000011600 */
[----:B------:R-:W1:Y:S05]  /*0090*/  SHFL.IDX PT, R3, R3, RZ, 0x1f ;  /* 0x00001fff03037589 */ /* 0x000e6a00000e0000 */
[----:B------:R-:W-:Y:S02]  /*00a0*/  USHF.R.S32.HI UR5, URZ, 0x1f, UR4 ;  /* 0x0000001f3f057899 */ /* 0x000fe40008011404 */
[----:B------:R-:W-:Y:S02]  /*00b0*/  ISETP.NE.OR P0, PT, RZ, UR4, !P1 ;  /* 0x00000004ff007c0c */ /* 0x000fe4000cf05670 */
[----:B------:R-:W-:-:S04]  /*00c0*/  ULEA.HI UR5, UR5, UR4, URZ, 0x2 ;  /* 0x0000000405057291 */ /* 0x000fc8000f8f103f */
[----:B------:R-:W-:-:S04]  /*00d0*/  ULOP3.LUT UR5, UR5, 0xfffffffc, URZ, 0xc0, !UPT ;  /* 0xfffffffc05057892 */ /* 0x000fc8000f8ec03f */
[----:B------:R-:W-:-:S03]  /*00e0*/  UIADD3 UR8, UR4, -UR5, URZ ;  /* 0x8000000504087290 */ /* 0x000fc6000fffe03f */
[----:B------:R-:W-:Y:S09]  /*00f0*/  @P0 BRA `(.L_x_1) ;  /* 0x00000000002c0947 */ /* 0x000ff20003800000 */
[----:B------:R-:W-:Y:S02]  /*0100*/  ULDC.64 UR4, c[0x0][0x198] ;  /* 0x0000660000047ab9 */ /* 0x000fe40000000a00 */
[----:B------:R-:W-:Y:S02]  /*0110*/  UIADD3 UR6, UP0, UR4, 0xf0, URZ ;  /* 0x000000f004067890 */ /* 0x000fe4000ff1e03f */
[----:B------:R-:W-:Y:S02]  /*0120*/  UIADD3 UR10, UP1, UR4, 0x1f0, URZ ;  /* 0x000001f0040a7890 */ /* 0x000fe4000ff3e03f */
[----:B------:R-:W-:Y:S02]  /*0130*/  UIADD3 UR4, UP2, UR4, 0x2f0, URZ ;  /* 0x000002f004047890 */ /* 0x000fe4000ff5e03f */
[----:B------:R-:W-:Y:S02]  /*0140*/  UIADD3.X UR7, URZ, UR5, URZ, UP0, !UPT ;  /* 0x000000053f077290 */ /* 0x000fe400087fe43f */
[----:B------:R-:W-:-:S02]  /*0150*/  UIADD3.X UR11, URZ, UR5, URZ, UP1, !UPT ;  /* 0x000000053f0b7290 */ /* 0x000fc40008ffe43f */
[----:B------:R-:W-:-:S05]  /*0160*/  UIADD3.X UR5, URZ, UR5, URZ, UP2, !UPT ;  /* 0x000000053f057290 */ /* 0x000fca00097fe43f */
[----:B------:R2:W-:Y:S02]  /*0170*/  UTMACCTL.PF [UR6] ;  /* 0x00000000060079b9 */ /* 0x0005e40008040000 */
[----:B------:R2:W-:Y:S02]  /*0180*/  UTMACCTL.PF [UR10] ;  /* 0x000000000a0079b9 */ /* 0x0005e40008040000 */
[----:B------:R2:W-:Y:S02]  /*0190*/  UTMACCTL.PF [UR4] ;  /* 0x00000000040079b9 */ /* 0x0005e40008040000 */
[----:B--2---:R-:W-:Y:S01]  /*01a0*/  NOP ;  /* 0x0000000000007918 */ /* 0x004fe20000000000 */
.L_x_1:
[----:B------:R-:W-:Y:S05]  /*01b0*/  BSYNC B0 ;  /* 0x0000000000007941 */ /* 0x000fea0003800000 */
.L_x_0:
[----:B------:R-:W2:Y:S01]  /*01c0*/  SHFL.IDX PT, R4, R2, RZ, 0x1f ;  /* 0x00001fff02047589 */ /* 0x000ea200000e0000 */
[----:B-1----:R-:W-:Y:S01]  /*01d0*/  R2UR UR4, R3 ;  /* 0x00000000030472ca */ /* 0x002fe200000e0000 */
[----:B------:R-:W-:-:S12]  /*01e0*/  UISETP.NE.AND UP0, UPT, UR8, 0x1, UPT ;  /* 0x000000010800788c */ /* 0x000fd8000bf05270 */
[----:B------:R-:W-:Y:S01]  /*01f0*/  IMAD.U32 R5, RZ, RZ, UR4 ;  /* 0x00000004ff057e24 */ /* 0x000fe2000f8e00ff */
[----:B------:R-:W-:Y:S02]  /*0200*/  UIADD3 UR10, UR4, -0x1, URZ ;  /* 0xffffffff040a7890 */ /* 0x000fe4000fffe03f */
[----:B------:R-:W-:Y:S02]  /*0210*/  UISETP.EQ.AND UP0, UPT, UR4, URZ, !UP0 ;  /* 0x0000003f0400728c */ /* 0x000fe4000c702270 */
[----:B------:R1:W-:Y:S01]  /*0220*/  STL [R1+0x200], R5 ;  /* 0x0002000501007387 */ /* 0x0003e20000100800 */
[----:B------:R-:W-:Y:S02]  /*0230*/  UISETP.GE.U32.AND UP1, UPT, UR10, 0x4, UPT ;  /* 0x000000040a00788c */ /* 0x000fe4000bf26070 */
[----:B------:R-:W-:Y:S01]  /*0240*/  USEL UR14, URZ, 0x1, !UP0 ;  /* 0x000000013f0e7887 */ /* 0x000fe2000c000000 */
[----:B--2---:R-:W-:-:S03]  /*0250*/  ISETP.NE.AND P0, PT, R4, RZ, PT ;  /* 0x000000ff0400720c */ /* 0x004fc60003f05270 */
[----:B------:R-:W-:-:S10]  /*0260*/  USEL UR14, UR14, 0x2, UP1 ;  /* 0x000000020e0e7887 */ /* 0x000fd40008800000 */
[----:B-1----:R-:W-:Y:S05]  /*0270*/  @P0 BRA `(.L_x_2) ;  /* 0x0000000000480947 */ /* 0x002fea0003800000 */
[----:B------:R-:W1:Y:S01]  /*0280*/  S2UR UR9, SR_CgaCtaId ;  /* 0x00000000000979c3 */ /* 0x000e620000008800 */
[----:B------:R-:W-:Y:S01]  /*0290*/  UMOV UR4, 0x400 ;  /* 0x0000040000047882 */ /* 0x000fe20000000000 */
[----:B------:R-:W-:Y:S01]  /*02a0*/  UMOV UR5, 0x1 ;  /* 0x0000000100057882 */ /* 0x000fe20000000000 */
[----:B------:R-:W-:Y:S01]  /*02b0*/  UMOV UR6, 0x80 ;  /* 0x0000008000067882 */ /* 0x000fe20000000000 */
[----:B------:R-:W-:Y:S01]  /*02c0*/  ELECT P0, URZ, PT ;  /* 0x00000000003f782f */ /* 0x000fe20003800000 */
[----:B------:R-:W-:-:S04]  /*02d0*/  UIADD3 UR6, -UR6, 0x100000, URZ ;  /* 0x0010000006067890 */ /* 0x000fc8000fffe13f */
[----:B------:R-:W-:Y:S02]  /*02e0*/  USHF.L.U32 UR7, UR6, 0xb, URZ ;  /* 0x0000000b06077899 */ /* 0x000fe4000800063f */
[----:B------:R-:W-:Y:S02]  /*02f0*/  USHF.L.U32 UR6, UR6, 0x1, URZ ;  /* 0x0000000106067899 */ /* 0x000fe4000800063f */
[----:B-1----:R-:W-:Y:S02]  /*0300*/  ULEA UR9, UR9, UR4, 0x18 ;  /* 0x0000000409097291 */ /* 0x002fe4000f8ec03f */
[----:B------:R-:W-:-:S04]  /*0310*/  UIADD3 UR4, -UR5, 0x100000, URZ ;  /* 0x0010000005047890 */ /* 0x000fc8000fffe13f */
[----:B------:R-:W-:Y:S02]  /*0320*/  USHF.L.U32 UR5, UR4, 0xb, URZ ;  /* 0x0000000b04057899 */ /* 0x000fe4000800063f */
[----:B------:R-:W-:Y:S01]  /*0330*/  USHF.L.U32 UR4, UR4, 0x1, URZ ;  /* 0x0000000104047899 */ /* 0x000fe2000800063f */
[----:B------:R-:W1:Y:S11]  /*0340*/  FENCE.VIEW.ASYNC.S ;  /* 0x00000000000073c6 */ /* 0x000e760000000000 */
[----:B-1----:R1:W2:Y:S01]  /*0350*/  SYNCS.EXCH.64 URZ, [UR9+0xb0050], UR4 ;  /* 0x0b005004093f75b2 */ /* 0x0022a20008000100 */
[----:B------:R1:W3:Y:S01]  /*0360*/  SYNCS.EXCH.64 URZ, [UR9+0xb0060], UR6 ;  /* 0x0b006006093f75b2 */ /* 0x0002e20008000100 */
[----:B------:R1:W4:Y:S01]  /*0370*/  SYNCS.EXCH.64 URZ, [UR9+0xb0058], UR4 ;  /* 0x0b005804093f75b2 */ /* 0x0003220008000100 */
[----:B------:R1:W1:Y:S01]  /*0380*/  SYNCS.EXCH.64 URZ, [UR9+0xb0068], UR6 ;  /* 0x0b006806093f75b2 */ /* 0x0002620008000100 */
[----:B------:R-:W-:Y:S01]  /*0390*/  NOP ;  /* 0x0000000000007918 */ /* 0x000fe20000000000 */
.L_x_2:
[----:B------:R-:W5:Y:S01]  /*03a0*/  SHFL.IDX PT, R3, R2, RZ, 0x1f ;  /* 0x00001fff02037589 */ /* 0x000f6200000e0000 */
[----:B------:R-:W-:Y:S01]  /*03b0*/  NOP ;  /* 0x0000000000007918 */ /* 0x000fe20000000000 */
[----:B-----5:R-:W-:-:S13]  /*03c0*/  ISETP.NE.AND P0, PT, R3, RZ, PT ;  /* 0x000000ff0300720c */ /* 0x020fda0003f05270 */
[----:B------:R-:W-:Y:S05]  /*03d0*/  @P0 BRA `(.L_x_3) ;  /* 0x0000000000600947 */ /* 0x000fea0003800000 */
[----:B-1----:R-:W1:Y:S01]  /*03e0*/  S2UR UR5, SR_CgaCtaId ;  /* 0x00000000000579c3 */ /* 0x002e620000008800 */
[----:B------:R-:W-:Y:S01]  /*03f0*/  UMOV UR4, 0x400 ;  /* 0x0000040000047882 */ /* 0x000fe20000000000 */
[----:B------:R-:W-:Y:S01]  /*0400*/  UMOV UR6, 0x1 ;  /* 0x0000000100067882 */ /* 0x000fe20000000000 */
[----:B------:R-:W-:Y:S01]  /*0410*/  UMOV UR11, 0x100 ;  /* 0x00000100000b7882 */ /* 0x000fe20000000000 */
[----:B------:R-:W-:-:S04]  /*0420*/  UIADD3 UR6, -UR6, 0x100000, URZ ;  /* 0x0010000006067890 */ /* 0x000fc8000fffe13f */
[----:B------:R-:W-:Y:S02]  /*0430*/  USHF.L.U32 UR7, UR6, 0xb, URZ ;  /* 0x0000000b06077899 */ /* 0x000fe4000800063f */
[----:B------:R-:W-:Y:S01]  /*0440*/  USHF.L.U32 UR6, UR6, 0x1, URZ ;  /* 0x0000000106067899 */ /* 0x000fe2000800063f */
[----:B------:R-:W-:Y:S01]  /*0450*/  ELECT P0, URZ, PT ;  /* 0x00000000003f782f */ /* 0x000fe20003800000 */
[----:B-1----:R-:W-:Y:S02]  /*0460*/  ULEA UR9, UR5, UR4, 0x18 ;  /* 0x0000000405097291 */ /* 0x002fe4000f8ec03f */
[----:B------:R-:W-:-:S04]  /*0470*/  UIADD3 UR4, -UR11, 0x100000, URZ ;  /* 0x001000000b047890 */ /* 0x000fc8000fffe13f */
[----:B------:R-:W-:Y:S02]  /*0480*/  USHF.L.U32 UR5, UR4, 0xb, URZ ;  /* 0x0000000b04057899 */ /* 0x000fe4000800063f */
[----:B------:R-:W-:Y:S01]  /*0490*/  USHF.L.U32 UR4, UR4, 0x1, URZ ;  /* 0x0000000104047899 */ /* 0x000fe2000800063f */
[----:B------:R-:W1:Y:S03]  /*04a0*/  FENCE.VIEW.ASYNC.S ;  /* 0x00000000000073c6 */ /* 0x000e660000000000 */
[----:B-1----:R1:W1:Y:S08]  /*04b0*/  SYNCS.EXCH.64 URZ, [UR9+0xb0000], UR6 ;  /* 0x0b000006093f75b2 */ /* 0x0022700008000100 */
[----:B------:R1:W1:Y:S01]  /*04c0*/  SYNCS.EXCH.64 URZ, [UR9+0xb0028], UR4 ;  /* 0x0b002804093f75b2 */ /* 0x0002620008000100 */
        /* <DEDUP_REMOVED lines=8> */
[----:B------:R-:W-:Y:S01]  /*0550*/  NOP ;  /* 0x0000000000007918 */ /* 0x000fe20000000000 */
.L_x_3:
        /* <DEDUP_REMOVED lines=21> */
[----:B------:R-:W-:Y:S01]  /*06b0*/  NOP ;  /* 0x0000000000007918 */ /* 0x000fe20000000000 */
.L_x_4:
[----:B------:R-:W5:Y:S01]  /*06c0*/  SHFL.IDX PT, R3, R2, RZ, 0x1f ;  /* 0x00001fff02037589 */ /* 0x000f6200000e0000 */
[----:B------:R-:W-:Y:S01]  /*06d0*/  ELECT P0, URZ, PT ;  /* 0x00000000003f782f */ /* 0x000fe20003800000 */
[----:B------:R-:W-:Y:S01]  /*06e0*/  NOP ;  /* 0x0000000000007918 */ /* 0x000fe20000000000 */
[----:B-1----:R-:W-:Y:S02]  /*06f0*/  UMOV UR4, 0x80 ;  /* 0x0000008000047882 */ /* 0x002fe40000000000 */
[C---:B-----5:R-:W-:Y:S02]  /*0700*/  ISETP.NE.OR P0, PT, R3.reuse, RZ, !P0 ;  /* 0x000000ff0300720c */ /* 0x060fe40004705670 */
[----:B------:R-:W-:-:S11]  /*0710*/  ISETP.NE.AND P2, PT, R3, RZ, PT ;  /* 0x000000ff0300720c */ /* 0x000fd60003f45270 */
[----:B------:R-:W-:Y:S01]  /*0720*/  VOTEU.ALL UP0, P0 ;  /* 0x00000000003f7886 */ /* 0x000fe20000000000 */
[----:B------:R-:W-:Y:S01]  /*0730*/  VOTEU.ALL UP2, P0 ;  /* 0x00000000003f7886 */ /* 0x000fe20000040000 */
[----:B------:R-:W-:Y:S01]  /*0740*/  VOTEU.ALL UP3, P0 ;  /* 0x00000000003f7886 */ /* 0x000fe20000060000 */
[----:B------:R-:W-:Y:S02]  /*0750*/  VOTEU.ALL UP4, P0 ;  /* 0x00000000003f7886 */ /* 0x000fe40000080000 */
[----:B------:R-:W1:Y:S01]  /*0760*/  @!UP0 S2UR UR7, SR_CgaCtaId ;  /* 0x00000000000789c3 */ /* 0x000e620000008800 */
[----:B------:R-:W-:Y:S01]  /*0770*/  @!UP0 UMOV UR6, 0x400 ;  /* 0x0000040000068882 */ /* 0x000fe20000000000 */
[----:B------:R-:W-:-:S04]  /*0780*/  @!UP0 UIADD3 UR4, -UR4, 0x100000, URZ ;  /* 0x0010000004048890 */ /* 0x000fc8000fffe13f */
[----:B------:R-:W-:Y:S02]  /*0790*/  @!UP0 USHF.L.U32 UR5, UR4, 0xb, URZ ;  /* 0x0000000b04058899 */ /* 0x000fe4000800063f */
[----:B------:R-:W-:Y:S02]  /*07a0*/  @!UP0 USHF.L.U32 UR4, UR4, 0x1, URZ ;  /* 0x0000000104048899 */ /* 0x000fe4000800063f */
[----:B-1----:R-:W-:Y:S01]  /*07b0*/  @!UP0 ULEA UR6, UR7, UR6, 0x18 ;  /* 0x0000000607068291 */ /* 0x002fe2000f8ec03f */
[----:B------:R-:W-:Y:S01]  /*07c0*/  VOTEU.ALL UP0, P0 ;  /* 0x00000000003f7886 */ /* 0x000fe20000000000 */
[----:B------:R-:W1:Y:S10]  /*07d0*/  FENCE.VIEW.ASYNC.S ;  /* 0x00000000000073c6 */ /* 0x000e740000000000 */
[----:B-1----:R1:W1:Y:S01]  /*07e0*/  @!UP0 SYNCS.EXCH.64 URZ, [UR6+0xb0090], UR4 ;  /* 0x0b009004063f85b2 */ /* 0x0022620008000100 */
[----:B------:R1:W1:Y:S01]  /*07f0*/  @!UP2 SYNCS.EXCH.64 URZ, [UR6+0xb0098], UR4 ;  /* 0x0b009804063fa5b2 */ /* 0x0002620008000100 */
[----:B------:R1:W1:Y:S01]  /*0800*/  @!UP3 SYNCS.EXCH.64 URZ, [UR6+0xb00a0], UR4 ;  /* 0x0b00a004063fb5b2 */ /* 0x0002620008000100 */
[----:B------:R1:W1:Y:S01]  /*0810*/  @!UP4 SYNCS.EXCH.64 URZ, [UR6+0xb00a8], UR4 ;  /* 0x0b00a804063fc5b2 */ /* 0x0002620008000100 */
[----:B------:R-:W-:Y:S01]  /*0820*/  NOP ;  /* 0x0000000000007918 */ /* 0x000fe20000000000 */
[----:B------:R-:W-:Y:S05]  /*0830*/  @P2 BRA `(.L_x_5) ;  /* 0x0000000000582947 */ /* 0x000fea0003800000 */
[----:B-1----:R-:W1:Y:S01]  /*0840*/  S2UR UR5, SR_CgaCtaId ;  /* 0x00000000000579c3 */ /* 0x002e620000008800 */
[----:B------:R-:W-:Y:S01]  /*0850*/  UMOV UR4, 0x400 ;  /* 0x0000040000047882 */ /* 0x000fe20000000000 */
[----:B------:R-:W-:Y:S01]  /*0860*/  UMOV UR6, 0x20 ;  /* 0x0000002000067882 */ /* 0x000fe20000000000 */
[----:B------:R-:W-:Y:S01]  /*0870*/  UMOV UR7, 0x80 ;  /* 0x0000008000077882 */ /* 0x000fe20000000000 */
[----:B------:R-:W-:Y:S01]  /*0880*/  ELECT P0, URZ, PT ;  /* 0x00000000003f782f */ /* 0x000fe20003800000 */
[----:B-1----:R-:W-:Y:S02]  /*0890*/  ULEA UR9, UR5, UR4, 0x18 ;  /* 0x0000000405097291 */ /* 0x002fe4000f8ec03f */
[----:B------:R-:W-:-:S04]  /*08a0*/  UIADD3 UR4, -UR6, 0x100000, URZ ;  /* 0x0010000006047890 */ /* 0x000fc8000fffe13f */
[----:B------:R-:W-:Y:S02]  /*08b0*/  USHF.L.U32 UR5, UR4, 0xb, URZ ;  /* 0x0000000b04057899 */ /* 0x000fe4000800063f */
[----:B------:R-:W-:Y:S02]  /*08c0*/  USHF.L.U32 UR4, UR4, 0x1, URZ ;  /* 0x0000000104047899 */ /* 0x000fe4000800063f */
        /* <DEDUP_REMOVED lines=13> */
.L_x_5:
[----:B-1----:R-:W-:Y:S01]  /*09a0*/  R2UR UR4, R5 ;  /* 0x00000000050472ca */ /* 0x002fe200000e0000 */
[----:B------:R-:W-:Y:S01]  /*09b0*/  NOP ;  /* 0x0000000000007918 */ /* 0x000fe20000000000 */
[----:B------:R-:W-:Y:S01]  /*09c0*/  MOV R2, UR8 ;  /* 0x0000000800027c02 */ /* 0x000fe20008000f00 */
[----:B--234-:R-:W-:Y:S03]  /*09d0*/  BAR.SYNC.DEFER_BLOCKING 0x0 ;  /* 0x0000000000007b1d */ /* 0x01cfe60000010000 */
[----:B------:R-:W-:-:S07]  /*09e0*/  ISETP.EQ.AND P2, PT, R2, 0x1, P1 ;  /* 0x000000010200780c */ /* 0x000fce0000f42270 */
[----:B------:R-:W-:-:S13]  /*09f0*/  ISETP.NE.AND P0, PT, RZ, UR4, PT ;  /* 0x00000004ff007c0c */ /* 0x000fda000bf05270 */
[----:B------:R-:W-:Y:S05]  /*0a00*/  @!P0 BRA `(.L_x_6) ;  /* 0x000001b800308947 */ /* 0x000fea0003800000 */
[----:B------:R-:W-:-:S06]  /*0a10*/  UISETP.GT.U32.AND UP0, UPT, UR10, 0x3, UPT ;  /* 0x000000030a00788c */ /* 0x000fcc000bf04070 */
[----:B------:R-:W-:-:S13]  /*0a20*/  PLOP3.LUT P0, PT, PT, PT, UP0, 0x80, 0x0 ;  /* 0x000000000000781c */ /* 0x000fda0003f0f008 */
[----:B------:R-:W-:Y:S05]  /*0a30*/  @P0 EXIT ;  /* 0x000000000000094d */ /* 0x000fea0003800000 */
.L_x_7:
[----:B------:R-:W-:-:S08]  /*0a40*/  NOP ;  /* 0x0000000000007918 */ /* 0x000fd00000000000 */
[----:B------:R-:W1:Y:S02]  /*0a50*/  USETMAXREG.TRY_ALLOC.CTAPOOL UP0, 0xf0 ;  /* 0x000000f0000079c8 */ /* 0x000e640008000600 */
[----:B-1----:R-:W-:-:S13]  /*0a60*/  PLOP3.LUT P0, PT, PT, PT, UP0, 0x80, 0x0 ;  /* 0x000000000000781c */ /* 0x002fda0003f0f008 */
[----:B------:R-:W-:Y:S05]  /*0a70*/  @!P0 BRA `(.L_x_7) ;  /* 0xfffffffc00f08947 */ /* 0x000fea000383ffff */
[----:B------:R-:W2:Y:S01]  /*0a80*/  LDL R2, [R1+0x200] ;  /* 0x0002000001027983 */ /* 0x000ea20000100800 */
[----:B------:R-:W1:Y:S01]  /*0a90*/  S2UR UR5, SR_CTAID.X ;  /* 0x00000000000579c3 */ /* 0x000e620000002500 */
[----:B------:R-:W-:Y:S01]  /*0aa0*/  UMOV UR11, URZ ;  /* 0x0000003f000b7c82 */ /* 0x000fe20008000000 */
[----:B--2---:R-:W-:-:S13]  /*0ab0*/  R2UR UR4, R2 ;  /* 0x00000000020472ca */ /* 0x004fda00000e0000 */
[----:B------:R-:W-:-:S03]  /*0ac0*/  UISETP.NE.AND UP0, UPT, UR4, 0x1, UPT ;  /* 0x000000010400788c */ /* 0x000fc6000bf05270 */
[----:B------:R-:W-:-:S03]  /*0ad0*/  UMOV UR4, URZ ;  /* 0x0000003f00047c82 */ /* 0x000fc60008000000 */
[----:B------:R-:W-:-:S13]  /*0ae0*/  PLOP3.LUT P0, PT, PT, PT, UP0, 0x80, 0x0 ;  /* 0x000000000000781c */ /* 0x000fda0003f0f008 */
[----:B-1----:R-:W-:Y:S05]  /*0af0*/  @!P0 BRA `(.L_x_8) ;  /* 0x0000000000488947 */ /* 0x002fea0003800000 */
[----:B------:R-:W-:Y:S01]  /*0b00*/  R2UR UR6, R2 ;  /* 0x00000000020672ca */ /* 0x000fe200000e0000 */
[----:B------:R-:W-:-:S12]  /*0b10*/  UMOV UR11, 0x1 ;  /* 0x00000001000b7882 */ /* 0x000fd80000000000 */
[----:B------:R-:W-:-:S06]  /*0b20*/  UISETP.NE.AND UP0, UPT, UR6, 0x2, UPT ;  /* 0x000000020600788c */ /* 0x000fcc000bf05270 */
[----:B------:R-:W-:-:S13]  /*0b30*/  PLOP3.LUT P1, PT, PT, PT, UP0, 0x80, 0x0 ;  /* 0x000000000000781c */ /* 0x000fda0003f2f008 */
[----:B------:R-:W-:Y:S05]  /*0b40*/  @!P1 BRA `(.L_x_8) ;  /* 0x0000000000349947 */ /* 0x000fea0003800000 */
[----:B------:R-:W-:-:S13]  /*0b50*/  R2UR UR4, R2 ;  /* 0x00000000020472ca */ /* 0x000fda00000e0000 */
[----:B------:R-:W-:-:S06]  /*0b60*/  UISETP.NE.AND UP0, UPT, UR4, 0x3, UPT ;  /* 0x000000030400788c */ /* 0x000fcc000bf05270 */
[----:B------:R-:W-:-:S13]  /*0b70*/  PLOP3.LUT P1, PT, PT, PT, UP0, 0x80, 0x0 ;  /* 0x000000000000781c */ /* 0x000fda0003f2f008 */
[----:B------:R-:W-:Y:S05]  /*0b80*/  @!P1 BRA `(.L_x_9) ;  /* 0x00000000001c9947 */ /* 0x000fea0003800000 */
[----:B------:R-:W-:-:S13]  /*0b90*/  R2UR UR4, R2 ;  /* 0x00000000020472ca */ /* 0x000fda00000e0000 */
[----:B------:R-:W-:-:S11]  /*0ba0*/  UISETP.NE.AND UP0, UPT, UR4, 0x4, UPT ;  /* 0x000000040400788c */ /* 0x000fd6000bf05270 */
[----:B------:R-:W-:Y:S01]  /*0bb0*/  @!UP0 UMOV UR4, 0x1 ;  /* 0x0000000100048882 */ /* 0x000fe20000000000 */
[----:B------:R-:W-:Y:S01]  /*0bc0*/  @!UP0 UMOV UR11, 0x1 ;  /* 0x00000001000b8882 */ /* 0x000fe20000000000 */
[----:B------:R-:W-:Y:S01]  /*0bd0*/  @UP0 UMOV UR4, URZ ;  /* 0x0000003f00040c82 */ /* 0x000fe20008000000 */
[----:B------:R-:W-:Y:S01]  /*0be0*/  @UP0 UMOV UR11, URZ ;  /* 0x0000003f000b0c82 */ /* 0x000fe20008000000 */
[----:B------:R-:W-:Y:S05]  /*0bf0*/  BRA `(.L_x_8) ;  /* 0x0000000000087947 */ /* 0x000fea0003800000 */
.L_x_9:
[----:B------:R-:W-:Y:S01]  /*0c00*/  UMOV UR4, 0x1 ;  /* 0x0000000100047882 */ /* 0x000fe20000000000 */
[----:B------:R-:W-:-:S05]  /*0c10*/  UMOV UR11, URZ ;  /* 0x0000003f000b7c82 */ /* 0x000fca0008000000 */
.L_x_8:
[----:B------:R-:W-:Y:S05]  /*0c20*/  @!P0 BRA `(.L_x_10) ;  /* 0x0000000000588947 */ /* 0x000fea0003800000 */
[----:B------:R-:W-:-:S13]  /*0c30*/  R2UR UR6, R2 ;  /* 0x00000000020672ca */ /* 0x000fda00000e0000 */
[----:B------:R-:W-:-:S06]  /*0c40*/  UISETP.NE.AND UP0, UPT, UR6, 0x2, UPT ;  /* 0x000000020600788c */ /* 0x000fcc000bf05270 */
[----:B------:R-:W-:-:S13]  /*0c50*/  PLOP3.LUT P0, PT, PT, PT, UP0, 0x80, 0x0 ;  /* 0x000000000000781c */ /* 0x000fda0003f0f008 */
[----:B------:R-:W-:Y:S05]  /*0c60*/  @!P0 BRA `(.L_x_11) ;  /* 0x00000000003c8947 */ /* 0x000fea0003800000 */
[----:B------:R-:W-:-:S13]  /*0c70*/  R2UR UR6, R2 ;  /* 0x00000000020672ca */ /* 0x000fda00000e0000 */
[----:B------:R-:W-:-:S06]  /*0c80*/  UISETP.NE.AND UP0, UPT, UR6, 0x3, UPT ;  /* 0x000000030600788c */ /* 0x000fcc000bf05270 */
[----:B------:R-:W-:-:S13]  /*0c90*/  PLOP3.LUT P0, PT, PT, PT, UP0, 0x80, 0x0 ;  /* 0x000000000000781c */ /* 0x000fda0003f0f008 */
[----:B------:R-:W-:Y:S05]  /*0ca0*/  @!P0 BRA `(.L_x_12) ;  /* 0x0000000000208947 */ /* 0x000fea0003800000 */
[----:B------:R-:W-:Y:S01]  /*0cb0*/  R2UR UR6, R2 ;  /* 0x00000000020672ca */ /* 0x000fe200000e0000 */
[----:B------:R-:W-:-:S12]  /*0cc0*/  IMAD.U32 R198, RZ, RZ, UR5 ;  /* 0x00000005ffc67e24 */ /* 0x000fd8000f8e00ff */
[----:B------:R-:W-:-:S06]  /*0cd0*/  UISETP.NE.AND UP0, UPT, UR6, 0x4, UPT ;  /* 0x000000040600788c */ /* 0x000fcc000bf05270 */
[----:B------:R-:W-:-:S13]  /*0ce0*/  PLOP3.LUT P0, PT, PT, PT, UP0, 0x80, 0x0 ;  /* 0x000000000000781c */ /* 0x000fda0003f0f008 */
[----:B------:R-:W-:Y:S05]  /*0cf0*/  @P0 BRA `(.L_x_13) ;  /* 0x00000000002c0947 */ /* 0x000fea0003800000 */
[----:B------:R-:W-:-:S06]  /*0d00*/  ULEA UR6, UR5, 0x3, 0x1 ;  /* 0x0000000305067891 */ /* 0x000fcc000f8e083f */
[----:B------:R-:W-:Y:S01]  /*0d10*/  MOV R198, UR6 ;  /* 0x0000000600c67c02 */ /* 0x000fe20008000f00 */
[----:B------:R-:W-:Y:S06]  /*0d20*/  BRA `(.L_x_13) ;  /* 0x0000000000207947 */ /* 0x000fec0003800000 */
.L_x_12:
[----:B------:R-:W-:-:S06]  /*0d30*/  ULEA UR6, UR5, 0x2, 0x1 ;  /* 0x0000000205067891 */ /* 0x000fcc000f8e083f */
[----:B------:R-:W-:Y:S01]  /*0d40*/  IMAD.U32 R198, RZ, RZ, UR6 ;  /* 0x00000006ffc67e24 */ /* 0x000fe2000f8e00ff */
[----:B------:R-:W-:Y:S06]  /*0d50*/  BRA `(.L_x_13) ;  /* 0x0000000000147947 */ /* 0x000fec0003800000 */
.L_x_11:
[----:B------:R-:W-:-:S06]  /*0d60*/  ULEA UR6, UR5, 0x1, 0x1 ;  /* 0x0000000105067891 */ /* 0x000fcc000f8e083f */
[----:B------:R-:W-:Y:S01]  /*0d70*/  MOV R198, UR6 ;  /* 0x0000000600c67c02 */ /* 0x000fe20008000f00 */
[----:B------:R-:W-:Y:S06]  /*0d80*/  BRA `(.L_x_13) ;  /* 0x0000000000087947 */ /* 0x000fec0003800000 */
.L_x_10:
[----:B------:R-:W-:-:S06]  /*0d90*/  USHF.L.U32 UR6, UR5, 0x1, URZ ;  /* 0x0000000105067899 */ /* 0x000fcc000800063f */
[----:B------:R-:W-:-:S07]  /*0da0*/  IMAD.U32 R198, RZ, RZ, UR6 ;  /* 0x00000006ffc67e24 */ /* 0x000fce000f8e00ff */
.L_x_13:
[----:B------:R-:W1:Y:S01]  /*0db0*/  LDC R2, c[0x0][0x28c] ;  /* 0x0000a300ff027b82 */ /* 0x000e620000000800 */
[----:B------:R-:W-:Y:S01]  /*0dc0*/  ULOP3.LUT UR6, UR14, 0x1, URZ, 0xfc, !UPT ;  /* 0x000000010e067892 */ /* 0x000fe2000f8efc3f */
[----:B------:R-:W-:Y:S01]  /*0dd0*/  SHF.R.S32.HI R3, RZ, 0x1f, R0 ;  /* 0x0000001fff037819 */ /* 0x000fe20000011400 */
[----:B------:R-:W-:Y:S02]  /*0de0*/  ULEA UR5, UR5, 0x17f, 0x7 ;  /* 0x0000017f05057891 */ /* 0x000fe4000f8e383f */
[----:B------:R-:W-:Y:S01]  /*0df0*/  UISETP.NE.AND UP0, UPT, UR6, 0x3, UPT ;  /* 0x000000030600788c */ /* 0x000fe2000bf05270 */
[----:B------:R-:W-:Y:S01]  /*0e00*/  LEA.HI R3, R3, R0, RZ, 0x7 ;  /* 0x0000000003037211 */ /* 0x000fe200078f38ff */
[----:B------:R-:W-:-:S03]  /*0e10*/  USHF.R.U32.HI UR5, URZ, 0x8, UR5 ;  /* 0x000000083f057899 */ /* 0x000fc60008011605 */
[----:B------:R-:W-:Y:S02]  /*0e20*/  LOP3.LUT R3, R3, 0xffffff80, RZ, 0xc0, !PT ;  /* 0xffffff8003037812 */ /* 0x000fe400078ec0ff */
[----:B------:R-:W-:-:S03]  /*0e30*/  PLOP3.LUT P0, PT, PT, PT, UP0, 0x80, 0x0 ;  /* 0x000000000000781c */ /* 0x000fc60003f0f008 */
[----:B------:R-:W-:Y:S01]  /*0e40*/  IMAD.IADD R3, R0, 0x1, -R3 ;  /* 0x0000000100037824 */ /* 0x000fe200078e0a03 */
[----:B-1----:R-:W-:-:S04]  /*0e50*/  IADD3 R2, R2, 0xff, RZ ;  /* 0x000000ff02027810 */ /* 0x002fc80007ffe0ff */
[----:B------:R-:W-:-:S04]  /*0e60*/  SHF.R.S32.HI R5, RZ, 0x1f, R2 ;  /* 0x0000001fff057819 */ /* 0x000fc80000011402 */
[----:B------:R-:W-:-:S04]  /*0e70*/  LEA.HI R5, R5, R2, RZ, 0x8 ;  /* 0x0000000205057211 */ /* 0x000fc800078f40ff */
[----:B------:R-:W-:-:S04]  /*0e80*/  SHF.R.S32.HI R5, RZ, 0x8, R5 ;  /* 0x00000008ff057819 */ /* 0x000fc80000011405 */
[----:B------:R-:W-:Y:S01]  /*0e90*/  VIMNMX R185, R5, UR5, PT ;  /* 0x0000000505b97c48 */ /* 0x000fe2000bfe0100 */
[----:B------:R-:W-:Y:S06]  /*0ea0*/  @!P0 BRA `(.L_x_14) ;  /* 0x0000000000048947 */ /* 0x000fec0003800000 */
[----:B------:R-:W-:Y:S01]  /*0eb0*/  BPT.TRAP 0x1 ;  /* 0x000000040000795c */ /* 0x000fe20000300000 */
.L_x_14:
[----:B------:R-:W1:Y:S01]  /*0ec0*/  S2UR UR5, SR_CgaCtaId ;  /* 0x00000000000579c3 */ /* 0x000e620000008800 */
[----:B------:R-:W-:Y:S01]  /*0ed0*/  UMOV UR60, 0x400 ;  /* 0x00000400003c7882 */ /* 0x000fe20000000000 */
[----:B------:R-:W-:Y:S02]  /*0ee0*/  MOV R6, UR4 ;  /* 0x0000000400067c02 */ /* 0x000fe40008000f00 */
[----:B------:R-:W-:Y:S02]  /*0ef0*/  SHF.R.S32.HI R0, RZ, 0x1f, R3 ;  /* 0x0000001fff007819 */ /* 0x000fe40000011403 */
[----:B------:R-:W-:Y:S02]  /*0f00*/  SHF.L.U32 R6, R6, 0x1f, RZ ;  /* 0x0000001f06067819 */ /* 0x000fe400000006ff */
[----:B------:R-:W-:Y:S02]  /*0f10*/  LEA.HI R2, R0, R3, RZ, 0x2 ;  /* 0x0000000300027211 */ /* 0x000fe400078f10ff */
[----:B------:R-:W-:-:S02]  /*0f20*/  R2UR UR6, R198 ;  /* 0x00000000c60672ca */ /* 0x000fc400000e0000 */
[--C-:B------:R-:W-:Y:S02]  /*0f30*/  SHF.R.S32.HI R4, RZ, 0x2, R2.reuse ;  /* 0x00000002ff047819 */ /* 0x100fe40000011402 */
[----:B------:R-:W-:Y:S02]  /*0f40*/  SHF.R.S32.HI R5, RZ, 0x1f, R2 ;  /* 0x0000001fff057819 */ /* 0x000fe40000011402 */
[----:B------:R-:W-:Y:S02]  /*0f50*/  LEA.HI R0, R0, R3, RZ, 0x5 ;  /* 0x0000000300007211 */ /* 0x000fe400078f28ff */
[----:B------:R-:W-:Y:S02]  /*0f60*/  LEA.HI R5, R5, R4, RZ, 0x3 ;  /* 0x0000000405057211 */ /* 0x000fe400078f18ff */
[----:B------:R-:W-:Y:S02]  /*0f70*/  SHF.R.S32.HI R0, RZ, 0x5, R0 ;  /* 0x00000005ff007819 */ /* 0x000fe40000011400 */
[----:B------:R-:W-:Y:S01]  /*0f80*/  LOP3.LUT R5, R5, 0xfffffff8, RZ, 0xc0, !PT ;  /* 0xfffffff805057812 */ /* 0x000fe200078ec0ff */
[----:B-1----:R-:W-:Y:S01]  /*0f90*/  ULEA UR60, UR5, UR60, 0x18 ;  /* 0x0000003c053c7291 */ /* 0x002fe2000f8ec03f */
[----:B------:R-:W-:-:S03]  /*0fa0*/  LOP3.LUT R2, R2, 0x7ffffffc, RZ, 0xc0, !PT ;  /* 0x7ffffffc02027812 */ /* 0x000fc600078ec0ff */
[----:B------:R-:W-:Y:S01]  /*0fb0*/  IMAD.IADD R5, R4, 0x1, -R5 ;  /* 0x0000000104057824 */ /* 0x000fe200078e0a05 */
[----:B------:R-:W-:Y:S01]  /*0fc0*/  ULEA UR5, UR11, UR60, 0x3 ;  /* 0x0000003c0b057291 */ /* 0x000fe2000f8e183f */
[----:B------:R-:W-:Y:S02]  /*0fd0*/  IADD3 R2, R3, -R2, RZ ;  /* 0x8000000203027210 */ /* 0x000fe40007ffe0ff */
[----:B------:R-:W-:Y:S01]  /*0fe0*/  IMAD R0, R0, 0x10, R5 ;  /* 0x0000001000007824 */ /* 0x000fe200078e0205 */
[----:B------:R-:W-:-:S05]  /*0ff0*/  MOV R5, UR6 ;  /* 0x0000000600057c02 */ /* 0x000fca0008000f00 */
[----:B------:R-:W1:Y:S02]  /*1000*/  SYNCS.PHASECHK.TRANS64.TRYWAIT P1, [UR5+0xb0050], R6 ;  /* 0x0b005006ff0075a7 */ /* 0x000e640008020145 */
[----:B-1----:R-:W-:Y:S05]  /*1010*/  @!P1 BRA `(.L_x_15) ;  /* 0x000001c800bc9947 */ /* 0x002fea0003800000 */
.L_x_113:
[----:B------:R-:W-:Y:S01]  /*1020*/  IMAD.SHL.U32 R2, R2, 0x2, RZ ;  /* 0x0000000202027824 */ /* 0x000fe200078e00ff */
[----:B-1----:R-:W-:Y:S01]  /*1030*/  LEA R3, R5, R0, 0x6 ;  /* 0x0000000005037211 */ /* 0x002fe200078e30ff */
[----:B------:R-:W-:Y:S06]  /*1040*/  @!P0 BRA `(.L_x_16) ;  /* 0x0000000000048947 */ /* 0x000fec0003800000 */
[----:B------:R-:W-:Y:S01]  /*1050*/  BPT.TRAP 0x1 ;  /* 0x000000040000795c */ /* 0x000fe20000300000 */
.L_x_16:
[----:B------:R-:W-:Y:S01]  /*1060*/  SHF.L.U32 R5, RZ, 0x1f, RZ ;  /* 0x0000001fff057819 */ /* 0x000fe200000006ff */
[----:B------:R-:W-:Y:S01]  /*1070*/  UIADD3 UR18, UR60, 0xb0090, URZ ;  /* 0x000b00903c127890 */ /* 0x000fe2000fffe03f */
[----:B------:R-:W-:Y:S02]  /*1080*/  ISETP.NE.AND P2, PT, RZ, UR10, PT ;  /* 0x0000000aff007c0c */ /* 0x000fe4000bf45270 */
[----:B------:R-:W1:Y:S02]  /*1090*/  SYNCS.PHASECHK.TRANS64.TRYWAIT P1, [UR60+0xb0000], R5 ;  /* 0x0b000005ff0075a7 */ /* 0x000e64000802017c */
[----:B-1----:R-:W-:Y:S09]  /*10a0*/  @!P1 BRA `(.L_x_17) ;  /* 0x000001c800b09947 */ /* 0x002ff20003800000 */
.L_x_114:
[----:B-1----:R-:W2:Y:S02]  /*10b0*/  LDL R0, [R1+0x200] ;  /* 0x0002000001007983 */ /* 0x002ea40000100800 */
[----:B--2---:R-:W-:Y:S02]  /*10c0*/  R2UR UR4, R0 ;  /* 0x00000000000472ca */ /* 0x004fe400000e0000 */
[----:B------:R-:W-:-:S04]  /*10d0*/  SEL R0, RZ, 0x1, P2 ;  /* 0x00000001ff007807 */ /* 0x000fc80001000000 */
[----:B------:R-:W-:-:S07]  /*10e0*/  SHF.L.U32 R0, R0, 0x1f, RZ ;  /* 0x0000001f00007819 */ /* 0x000fce00000006ff */
[----:B------:R-:W-:-:S09]  /*10f0*/  ULEA UR4, UR4, UR18, 0x3 ;  /* 0x0000001204047291 */ /* 0x000fd2000f8e183f */
[----:B------:R-:W1:Y:S02]  /*1100*/  SYNCS.PHASECHK.TRANS64.TRYWAIT P1, [UR4+-0x8], R0 ;  /* 0xfffff800ff0075a7 */ /* 0x000e640008020144 */
[----:B-1----:R-:W-:Y:S05]  /*1110*/  @!P1 BRA `(.L_x_18) ;  /* 0x000001c800ac9947 */ /* 0x002fea0003800000 */
.L_x_115:
[----:B------:R-:W-:Y:S01]  /*1120*/  USHF.R.U32.HI UR4, URZ, 0x4, UR60 ;  /* 0x000000043f047899 */ /* 0x000fe2000801163c */
[----:B------:R-:W-:Y:S01]  /*1130*/  WARPGROUP.ARRIVE ;  /* 0x00000000000079c5 */ /* 0x000fe20000000000 */
[----:B------:R-:W-:Y:S01]  /*1140*/  UIADD3 UR5, UR60, 0x10000, URZ ;  /* 0x000100003c057890 */ /* 0x000fe2000fffe03f */
[C---:B------:R-:W-:Y:S01]  /*1150*/  IADD3 R4, R2.reuse, 0x9, RZ ;  /* 0x0000000902047810 */ /* 0x040fe20007ffe0ff */
[----:B------:R-:W-:Y:S01]  /*1160*/  ULOP3.LUT UR4, UR4, 0x3fff, URZ, 0xc0, !UPT ;  /* 0x00003fff04047892 */ /* 0x000fe2000f8ec03f */
[C---:B-1----:R-:W-:Y:S01]  /*1170*/  VIADD R0, R2.reuse, 0x8 ;  /* 0x0000000802007836 */ /* 0x042fe20000000000 */
[----:B------:R-:W-:Y:S01]  /*1180*/  USHF.R.U32.HI UR5, URZ, 0x4, UR5 ;  /* 0x000000043f057899 */ /* 0x000fe20008011605 */
[C---:B------:R-:W-:Y:S01]  /*1190*/  ISETP.GE.AND P6, PT, R3.reuse, R4, PT ;  /* 0x000000040300720c */ /* 0x040fe20003fc6270 */
[----:B------:R-:W-:Y:S01]  /*11a0*/  ULOP3.LUT UR4, UR4, 0x10000, URZ, 0xfc, !UPT ;  /* 0x0001000004047892 */ /* 0x000fe2000f8efc3f */
[C---:B------:R-:W-:Y:S01]  /*11b0*/  ISETP.GT.AND P1, PT, R3.reuse, R2, PT ;  /* 0x000000020300720c */ /* 0x040fe20003f24270 */
[----:B------:R-:W-:Y:S01]  /*11c0*/  ULOP3.LUT UR15, UR5, 0x3fff, URZ, 0xc0, !UPT ;  /* 0x00003fff050f7892 */ /* 0x000fe2000f8ec03f */
[C---:B------:R-:W-:Y:S01]  /*11d0*/  IADD3 R4, R2.reuse, 0x19, RZ ;  /* 0x0000001902047810 */ /* 0x040fe20007ffe0ff */
[----:B------:R-:W-:Y:S01]  /*11e0*/  ULEA UR11, UR11, UR4, 0xb ;  /* 0x000000040b0b7291 */ /* 0x000fe2000f8e583f */
[C---:B------:R-:W-:Y:S01]  /*11f0*/  ISETP.GE.AND P4, PT, R3.reuse, R0, PT ;  /* 0x000000000300720c */ /* 0x040fe20003f86270 */
[----:B------:R-:W-:Y:S01]  /*1200*/  ULOP3.LUT UR61, UR15, 0x10000, URZ, 0xfc, !UPT ;  /* 0x000100000f3d7892 */ /* 0x000fe2000f8efc3f */
[C---:B------:R-:W-:Y:S01]  /*1210*/  ISETP.GE.AND P2, PT, R3.reuse, R2, PT ;  /* 0x000000020300720c */ /* 0x040fe20003f46270 */
[----:B------:R-:W-:Y:S01]  /*1220*/  UMOV UR7, 0x40000040 ;  /* 0x4000004000077882 */ /* 0x000fe20000000000 */
[----:B------:R-:W-:Y:S01]  /*1230*/  UMOV UR9, 0x40000040 ;  /* 0x4000004000097882 */ /* 0x000fe20000000000 */
[----:B------:R-:W-:Y:S01]  /*1240*/  UMOV UR5, UR7 ;  /* 0x0000000700057c82 */ /* 0x000fe20008000000 */
[----:B------:R-:W-:Y:S01]  /*1250*/  UMOV UR6, UR11 ;  /* 0x0000000b00067c82 */ /* 0x000fe20008000000 */
[----:B------:R-:W-:Y:S01]  /*1260*/  MOV R197, UR7 ;  /* 0x0000000700c57c02 */ /* 0x000fe20008000f00 */
[----:B------:R-:W-:Y:S01]  /*1270*/  IMAD.U32 R196, RZ, RZ, UR6 ;  /* 0x00000006ffc47e24 */ /* 0x000fe2000f8e00ff */
[----:B------:R-:W-:Y:S01]  /*1280*/  UMOV UR4, UR6 ;  /* 0x0000000600047c82 */ /* 0x000fe20008000000 */
[----:B------:R-:W-:Y:S01]  /*1290*/  UMOV UR6, UR61 ;  /* 0x0000003d00067c82 */ /* 0x000fe20008000000 */
[----:B------:R-:W-:Y:S01]  /*12a0*/  MOV R195, UR9 ;  /* 0x0000000900c37c02 */ /* 0x000fe20008000f00 */
[----:B------:R-:W-:Y:S01]  /*12b0*/  HGMMA.64x256x16.F32.BF16 R24, gdesc[UR4], RZ, !UPT, gsb0 ;  /* 0x03e00000041879f0 */ /* 0x000fe2000c0018ff */
[----:B------:R-:W-:Y:S01]  /*12c0*/  UIADD3 UR4, UR11, 0x2, URZ ;  /* 0x000000020b047890 */ /* 0x000fe2000fffe03f */
[C---:B------:R-:W-:Y:S01]  /*12d0*/  VIADD R0, R2.reuse, 0x18 ;  /* 0x0000001802007836 */ /* 0x040fe20000000000 */
[----:B------:R-:W-:Y:S01]  /*12e0*/  UIADD3 UR6, UR61, 0x2, URZ ;  /* 0x000000023d067890 */ /* 0x000fe2000fffe03f */
[C---:B------:R-:W-:Y:S01]  /*12f0*/  IADD3 R8, R2.reuse, 0x11, RZ ;  /* 0x0000001102087810 */ /* 0x040fe20007ffe0ff */
[----:B------:R-:W-:Y:S01]  /*1300*/  UMOV UR5, UR9 ;  /* 0x0000000900057c82 */ /* 0x000fe20008000000 */
[----:B------:R-:W-:Y:S01]  /*1310*/  UMOV UR7, 0x40000040 ;  /* 0x4000004000077882 */ /* 0x000fe20000000000 */
[----:B------:R-:W-:Y:S01]  /*1320*/  UMOV UR9, 0x40000040 ;  /* 0x4000004000097882 */ /* 0x000fe20000000000 */
[----:B------:R-:W-:Y:S01]  /*1330*/  UMOV UR8, UR4 ;  /* 0x0000000400087c82 */ /* 0x000fe20008000000 */
[----:B------:R-:W-:Y:S01]  /*1340*/  MOV R193, UR9 ;  /* 0x0000000900c17c02 */ /* 0x000fe20008000f00 */
[----:B------:R-:W-:Y:S01]  /*1350*/  UMOV UR4, UR8 ;  /* 0x0000000800047c82 */ /* 0x000fe20008000000 */
[----:B------:R-:W-:Y:S01]  /*1360*/  IMAD.U32 R194, RZ, RZ, UR8 ;  /* 0x00000008ffc27e24 */ /* 0x000fe2000f8e00ff */
[----:B------:R-:W-:Y:S01]  /*1370*/  UIADD3 UR12, UR11, 0x202, URZ ;  /* 0x000002020b0c7890 */ /* 0x000fe2000fffe03f */
[C---:B------:R-:W-:Y:S01]  /*1380*/  VIADD R6, R2.reuse, 0x10 ;  /* 0x0000001002067836 */ /* 0x040fe20000000000 */
[----:B------:R-:W-:Y:S01]  /*1390*/  UMOV UR13, 0x40000040 ;  /* 0x40000040000d7882 */ /* 0x000fe20000000000 */
[----:B------:R-:W-:Y:S01]  /*13a0*/  UIADD3 UR16, UR11, 0x204, URZ ;  /* 0x000002040b107890 */ /* 0x000fe2000fffe03f */
[C---:B------:R-:W-:Y:S01]  /*13b0*/  ISETP.GE.AND P3, PT, R3.reuse, R8, PT ;  /* 0x000000080300720c */ /* 0x040fe20003f66270 */
[----:B------:R-:W-:Y:S01]  /*13c0*/  UMOV UR17, 0x40000040 ;  /* 0x4000004000117882 */ /* 0x000fe20000000000 */
[----:B------:R-:W-:Y:S01]  /*13d0*/  UIADD3 UR20, UR11, 0x206, URZ ;  /* 0x000002060b147890 */ /* 0x000fe2000fffe03f */
[----:B------:R-:W-:Y:S01]  /*13e0*/  ISETP.GE.AND P5, PT, R3, R6, PT ;  /* 0x000000060300720c */ /* 0x000fe20003fa6270 */
[----:B------:R-:W-:Y:S01]  /*13f0*/  UMOV UR21, 0x40000040 ;  /* 0x4000004000157882 */ /* 0x000fe20000000000 */
[----:B------:R-:W-:Y:S01]  /*1400*/  UIADD3 UR24, UR11, 0x400, URZ ;  /* 0x000004000b187890 */ /* 0x000fe2000fffe03f */
[----:B------:R-:W-:Y:S01]  /*1410*/  VIADD R6, R2, 0x71 ;  /* 0x0000007102067836 */ /* 0x000fe20000000000 */
[----:B------:R-:W-:Y:S01]  /*1420*/  UMOV UR25, 0x40000040 ;  /* 0x4000004000197882 */ /* 0x000fe20000000000 */
[----:B------:R-:W-:Y:S01]  /*1430*/  UIADD3 UR28, UR11, 0x402, URZ ;  /* 0x000004020b1c7890 */ /* 0x000fe2000fffe03f */
        /* <DEDUP_REMOVED lines=13> */
[----:B------:R-:W-:Y:S01]  /*1510*/  ULDC UR19, c[0x0][0x604] ;  /* 0x0001810000137ab9 */ /* 0x000fe20000000800 */
[----:B------:R-:W-:Y:S01]  /*1520*/  ULDC UR22, c[0x0][0x604] ;  /* 0x0001810000167ab9 */ /* 0x000fe20000000800 */
[----:B------:R-:W-:Y:S01]  /*1530*/  ULDC UR23, c[0x0][0x604] ;  /* 0x0001810000177ab9 */ /* 0x000fe20000000800 */
[----:B------:R-:W-:Y:S01]  /*1540*/  ULDC UR26, c[0x0][0x604] ;  /* 0x00018100001a7ab9 */ /* 0x000fe20000000800 */
[----:B------:R-:W-:-:S04]  /*1550*/  USHF.L.U32 UR10, UR10, 0x3, URZ ;  /* 0x000000030a0a7899 */ /* 0x000fc8000800063f */
[----:B------:R-:W-:Y:S01]  /*1560*/  ULOP3.LUT UR10, UR10, 0x8, URZ, 0xc, !UPT ;  /* 0x000000080a0a7892 */ /* 0x000fe2000f8e0c3f */
[----:B------:R-:W-:Y:S02]  /*1570*/  WARPGROUP.DEPBAR.LE gsb0, 0x0 ;  /* 0x00008000000079c5 */ /* 0x000fe40000010000 */
[----:B------:R-:W-:-:S06]  /*1580*/  WARPGROUP.ARRIVE ;  /* 0x00000000000079c5 */ /* 0x000fcc0000000000 */
[----:B------:R-:W-:Y:S01]  /*1590*/  HGMMA.64x256x16.F32.BF16 R24, gdesc[UR4], R24, gsb0 ;  /* 0x03e00000041879f0 */ /* 0x000fe20008001818 */
[----:B------:R-:W-:Y:S02]  /*15a0*/  UIADD3 UR4, UR11, 0x4, URZ ;  /* 0x000000040b047890 */ /* 0x000fe4000fffe03f */
[----:B------:R-:W-:Y:S01]  /*15b0*/  UIADD3 UR6, UR61, 0x4, URZ ;  /* 0x000000043d067890 */ /* 0x000fe2000fffe03f */
[----:B------:R-:W-:Y:S01]  /*15c0*/  UMOV UR5, UR9 ;  /* 0x0000000900057c82 */ /* 0x000fe20008000000 */
[----:B------:R-:W-:Y:S01]  /*15d0*/  UMOV UR7, 0x40000040 ;  /* 0x4000004000077882 */ /* 0x000fe20000000000 */
[----:B------:R-:W-:Y:S02]  /*15e0*/  UMOV UR9, 0x40000040 ;  /* 0x4000004000097882 */ /* 0x000fe40000000000 */
[----:B------:R-:W-:Y:S01]  /*15f0*/  UMOV UR8, UR4 ;  /* 0x0000000400087c82 */ /* 0x000fe20008000000 */
[----:B------:R-:W-:Y:S01]  /*1600*/  MOV R191, UR9 ;  /* 0x0000000900bf7c02 */ /* 0x000fe20008000f00 */
[----:B------:R-:W-:Y:S01]  /*1610*/  UMOV UR4, UR8 ;  /* 0x0000000800047c82 */ /* 0x000fe20008000000 */
[----:B------:R-:W-:Y:S01]  /*1620*/  IMAD.U32 R192, RZ, RZ, UR8 ;  /* 0x00000008ffc07e24 */ /* 0x000fe2000f8e00ff */
[----:B------:R-:W-:-:S02]  /*1630*/  WARPGROUP.DEPBAR.LE gsb0, 0x0 ;  /* 0x00008000000079c5 */ /* 0x000fc40000010000 */
[----:B------:R-:W-:-:S14]  /*1640*/  WARPGROUP.ARRIVE ;  /* 0x00000000000079c5 */ /* 0x000fdc0000000000 */
[----:B------:R-:W-:Y:S01]  /*1650*/  HGMMA.64x256x16.F32.BF16 R24, gdesc[UR4], R24, gsb0 ;  /* 0x03e00000041879f0 */ /* 0x000fe20008001818 */
[----:B------:R-:W-:Y:S02]  /*1660*/  UIADD3 UR4, UR11, 0x6, URZ ;  /* 0x000000060b047890 */ /* 0x000fe4000fffe03f */
[----:B------:R-:W-:Y:S01]  /*1670*/  UIADD3 UR6, UR61, 0x6, URZ ;  /* 0x000000063d067890 */ /* 0x000fe2000fffe03f */
[----:B------:R-:W-:Y:S01]  /*1680*/  UMOV UR5, UR9 ;  /* 0x0000000900057c82 */ /* 0x000fe20008000000 */
[----:B------:R-:W-:Y:S01]  /*1690*/  UMOV UR7, 0x40000040 ;  /* 0x4000004000077882 */ /* 0x000fe20000000000 */
[----:B------:R-:W-:Y:S02]  /*16a0*/  UMOV UR9, 0x40000040 ;  /* 0x4000004000097882 */ /* 0x000fe40000000000 */
[----:B------:R-:W-:Y:S02]  /*16b0*/  UMOV UR8, UR4 ;  /* 0x0000000400087c82 */ /* 0x000fe40008000000 */
[----:B------:R-:W-:Y:S01]  /*16c0*/  UMOV UR4, UR8 ;  /* 0x0000000800047c82 */ /* 0x000fe20008000000 */
[----:B------:R-:W-:Y:S01]  /*16d0*/  IMAD.U32 R190, RZ, RZ, UR8 ;  /* 0x00000008ffbe7e24 */ /* 0x000fe2000f8e00ff */
[----:B------:R-:W-:-:S03]  /*16e0*/  UIADD3 UR8, UR11, 0x200, URZ ;  /* 0x000002000b087890 */ /* 0x000fc6000fffe03f */
[----:B------:R-:W-:Y:S01]  /*16f0*/  ULDC UR11, c[0x0][0x604] ;  /* 0x00018100000b7ab9 */ /* 0x000fe20000000800 */
[----:B------:R-:W-:Y:S02]  /*1700*/  WARPGROUP.DEPBAR.LE gsb0, 0x0 ;  /* 0x00008000000079c5 */ /* 0x000fe40000010000 */
[----:B------:R-:W-:-:S10]  /*1710*/  WARPGROUP.ARRIVE ;  /* 0x00000000000079c5 */ /* 0x000fd40000000000 */
[----:B------:R-:W-:Y:S01]  /*1720*/  HGMMA.64x256x16.F32.BF16 R24, gdesc[UR4], R24, gsb0 ;  /* 0x03e00000041879f0 */ /* 0x000fe20008001818 */
[----:B------:R-:W-:Y:S01]  /*1730*/  UIADD3 UR6, UR61, 0x800, URZ ;  /* 0x000008003d067890 */ /* 0x000fe2000fffe03f */
[----:B------:R-:W-:Y:S01]  /*1740*/  UMOV UR4, UR8 ;  /* 0x0000000800047c82 */ /* 0x000fe20008000000 */
[----:B------:R-:W-:Y:S01]  /*1750*/  UMOV UR5, UR9 ;  /* 0x0000000900057c82 */ /* 0x000fe20008000000 */
[----:B------:R-:W-:Y:S01]  /*1760*/  UMOV UR7, 0x40000040 ;  /* 0x4000004000077882 */ /* 0x000fe20000000000 */
[----:B------:R-:W-:Y:S02]  /*1770*/  WARPGROUP.DEPBAR.LE gsb0, 0x0 ;  /* 0x00008000000079c5 */ /* 0x000fe40000010000 */
[----:B------:R-:W-:-:S15]  /*1780*/  WARPGROUP.ARRIVE ;  /* 0x00000000000079c5 */ /* 0x000fde0000000000 */
[----:B------:R-:W-:-:S06]  /*1790*/  NOP ;  /* 0x0000000000007918 */ /* 0x000fcc0000000000 */
        /* <DEDUP_REMOVED lines=89> */
[----:B------:R-:W-:Y:S01]  /*1d30*/  ULDC UR4, c[0x0][0x604] ;  /* 0x0001810000047ab9 */ /* 0x000fe20000000800 */
[----:B------:R-:W-:Y:S01]  /*1d40*/  ULDC UR5, c[0x0][0x604] ;  /* 0x0001810000057ab9 */ /* 0x000fe20000000800 */
[----:B------:R-:W-:Y:S01]  /*1d50*/  ULDC UR6, c[0x0][0x604] ;  /* 0x0001810000067ab9 */ /* 0x000fe20000000800 */
[----:B------:R-:W-:Y:S01]  /*1d60*/  ULDC UR7, c[0x0][0x604] ;  /* 0x0001810000077ab9 */ /* 0x000fe20000000800 */
[----:B------:R-:W-:Y:S02]  /*1d70*/  WARPGROUP.DEPBAR.LE gsb0, 0x0 ;  /* 0x00008000000079c5 */ /* 0x000fe40000010000 */
[----:B------:R-:W-:Y:S02]  /*1d80*/  FSEL R25, R25, -INF , P1 ;  /* 0xff80000019197808 */ /* 0x000fe40000800000 */
[----:B------:R-:W-:Y:S02]  /*1d90*/  FSEL R31, R31, -INF , P1 ;  /* 0xff8000001f1f7808 */ /* 0x000fe40000800000 */
[----:B------:R-:W-:-:S02]  /*1da0*/  ISETP.GE.AND P1, PT, R3, R4, PT ;  /* 0x000000040300720c */ /* 0x000fc40003f26270 */
[----:B------:R-:W-:Y:S02]  /*1db0*/  IADD3 R4, R2, 0x21, RZ ;  /* 0x0000002102047810 */ /* 0x000fe40007ffe0ff */
[----:B------:R-:W-:Y:S02]  /*1dc0*/  FSEL R24, R24, -INF , P2 ;  /* 0xff80000018187808 */ /* 0x000fe40001000000 */
[----:B------:R-:W-:Y:S02]  /*1dd0*/  FSEL R30, R30, -INF , P2 ;  /* 0xff8000001e1e7808 */ /* 0x000fe40001000000 */
[----:B------:R-:W-:Y:S01]  /*1de0*/  ISETP.GE.AND P2, PT, R3, R0, PT ;  /* 0x000000000300720c */ /* 0x000fe20003f46270 */
[----:B------:R-:W-:Y:S01]  /*1df0*/  VIADD R0, R2, 0x20 ;  /* 0x0000002002007836 */ /* 0x000fe20000000000 */
[----:B------:R-:W-:Y:S02]  /*1e00*/  FSEL R29, R29, -INF , P6 ;  /* 0xff8000001d1d7808 */ /* 0x000fe40003000000 */
[----:B------:R-:W-:-:S02]  /*1e10*/  FSEL R35, R35, -INF , P6 ;  /* 0xff80000023237808 */ /* 0x000fc40003000000 */
[C---:B------:R-:W-:Y:S02]  /*1e20*/  ISETP.GE.AND P6, PT, R3.reuse, R4, PT ;  /* 0x000000040300720c */ /* 0x040fe40003fc6270 */
[----:B------:R-:W-:Y:S02]  /*1e30*/  IADD3 R4, R2, 0x29, RZ ;  /* 0x0000002902047810 */ /* 0x000fe40007ffe0ff */
[----:B------:R-:W-:Y:S02]  /*1e40*/  FSEL R28, R28, -INF , P4 ;  /* 0xff8000001c1c7808 */ /* 0x000fe40002000000 */
[----:B------:R-:W-:Y:S02]  /*1e50*/  FSEL R34, R34, -INF , P4 ;  /* 0xff80000022227808 */ /* 0x000fe40002000000 */
[----:B------:R-:W-:Y:S01]  /*1e60*/  ISETP.GE.AND P4, PT, R3, R0, PT ;  /* 0x000000000300720c */ /* 0x000fe20003f86270 */
[----:B------:R-:W-:Y:S01]  /*1e70*/  VIADD R0, R2, 0x28 ;  /* 0x0000002802007836 */ /* 0x000fe20000000000 */
[----:B------:R-:W-:-:S02]  /*1e80*/  FSEL R33, R33, -INF , P3 ;  /* 0xff80000021217808 */ /* 0x000fc40001800000 */
[----:B------:R-:W-:Y:S02]  /*1e90*/  FSEL R39, R39, -INF , P3 ;  /* 0xff80000027277808 */ /* 0x000fe40001800000 */
[----:B------:R-:W-:Y:S02]  /*1ea0*/  ISETP.GE.AND P3, PT, R3, R4, PT ;  /* 0x000000040300720c */ /* 0x000fe40003f66270 */
[----:B------:R-:W-:Y:S02]  /*1eb0*/  IADD3 R4, R2, 0x31, RZ ;  /* 0x0000003102047810 */ /* 0x000fe40007ffe0ff */
[----:B------:R-:W-:Y:S02]  /*1ec0*/  FSEL R32, R32, -INF , P5 ;  /* 0xff80000020207808 */ /* 0x000fe40002800000 */
[----:B------:R-:W-:Y:S02]  /*1ed0*/  FSEL R38, R38, -INF , P5 ;  /* 0xff80000026267808 */ /* 0x000fe40002800000 */
[----:B------:R-:W-:-:S02]  /*1ee0*/  FSEL R37, R37, -INF , P1 ;  /* 0xff80000025257808 */ /* 0x000fc40000800000 */
[----:B------:R-:W-:Y:S02]  /*1ef0*/  FSEL R43, R43, -INF , P1 ;  /* 0xff8000002b2b7808 */ /* 0x000fe40000800000 */
[C---:B------:R-:W-:Y:S01]  /*1f00*/  ISETP.GE.AND P5, PT, R3.reuse, R0, PT ;  /* 0x000000000300720c */ /* 0x040fe20003fa6270 */
[C---:B------:R-:W-:Y:S01]  /*1f10*/  VIADD R0, R2.reuse, 0x30 ;  /* 0x0000003002007836 */ /* 0x040fe20000000000 */
[----:B------:R-:W-:Y:S02]  /*1f20*/  ISETP.GE.AND P1, PT, R3, R4, PT ;  /* 0x000000040300720c */ /* 0x000fe40003f26270 */
[----:B------:R-:W-:Y:S02]  /*1f30*/  IADD3 R4, R2, 0x39, RZ ;  /* 0x0000003902047810 */ /* 0x000fe40007ffe0ff */
[----:B------:R-:W-:Y:S02]  /*1f40*/  FSEL R41, R41, -INF , P6 ;  /* 0xff80000029297808 */ /* 0x000fe40003000000 */
[----:B------:R-:W-:-:S02]  /*1f50*/  FSEL R47, R47, -INF , P6 ;  /* 0xff8000002f2f7808 */ /* 0x000fc40003000000 */
[----:B------:R-:W-:Y:S02]  /*1f60*/  FSEL R36, R36, -INF , P2 ;  /* 0xff80000024247808 */ /* 0x000fe40001000000 */
[----:B------:R-:W-:Y:S02]  /*1f70*/  FSEL R42, R42, -INF , P2 ;  /* 0xff8000002a2a7808 */ /* 0x000fe40001000000 */
[C---:B------:R-:W-:Y:S02]  /*1f80*/  ISETP.GE.AND P6, PT, R3.reuse, R4, PT ;  /* 0x000000040300720c */ /* 0x040fe40003fc6270 */
[----:B------:R-:W-:Y:S01]  /*1f90*/  ISETP.GE.AND P2, PT, R3, R0, PT ;  /* 0x000000000300720c */ /* 0x000fe20003f46270 */
[C---:B------:R-:W-:Y:S01]  /*1fa0*/  VIADD R0, R2.reuse, 0x38 ;  /* 0x0000003802007836 */ /* 0x040fe20000000000 */
[----:B------:R-:W-:Y:S02]  /*1fb0*/  IADD3 R4, R2, 0x41, RZ ;  /* 0x0000004102047810 */ /* 0x000fe40007ffe0ff */
[----:B------:R-:W-:-:S02]  /*1fc0*/  FSEL R45, R45, -INF , P3 ;  /* 0xff8000002d2d7808 */ /* 0x000fc40001800000 */
[----:B------:R-:W-:Y:S02]  /*1fd0*/  FSEL R51, R51, -INF , P3 ;  /* 0xff80000033337808 */ /* 0x000fe40001800000 */
[C---:B------:R-:W-:Y:S02]  /*1fe0*/  ISETP.GE.AND P3, PT, R3.reuse, R4, PT ;  /* 0x000000040300720c */ /* 0x040fe40003f66270 */
[----:B------:R-:W-:Y:S02]  /*1ff0*/  FSEL R40, R40, -INF , P4 ;  /* 0xff80000028287808 */ /* 0x000fe40002000000 */
[----:B------:R-:W-:Y:S02]  /*2000*/  FSEL R46, R46, -INF , P4 ;  /* 0xff8000002e2e7808 */ /* 0x000fe40002000000 */
[C---:B------:R-:W-:Y:S02]  /*2010*/  IADD3 R4, R2.reuse, 0x49, RZ ;  /* 0x0000004902047810 */ /* 0x040fe40007ffe0ff */
[----:B------:R-:W-:Y:S01]  /*2020*/  ISETP.GE.AND P4, PT, R3, R0, PT ;  /* 0x000000000300720c */ /* 0x000fe20003f86270 */
[----:B------:R-:W-:Y:S01]  /*2030*/  VIADD R0, R2, 0x40 ;  /* 0x0000004002007836 */ /* 0x000fe20000000000 */
[----:B------:R-:W-:-:S02]  /*2040*/  FSEL R49, R49, -INF , P1 ;  /* 0xff80000031317808 */ /* 0x000fc40000800000 */
[----:B------:R-:W-:Y:S02]  /*2050*/  FSEL R55, R55, -INF , P1 ;  /* 0xff80000037377808 */ /* 0x000fe40000800000 */
        /* <DEDUP_REMOVED lines=30> */
[C---:B------:R-:W-:Y:S01]  /*2240*/  ISETP.GE.AND P6, PT, R3.reuse, R4, PT ;  /* 0x000000040300720c */ /* 0x040fe20003fc6270 */
[C---:B------:R-:W-:Y:S01]  /*2250*/  VIADD R4, R3.reuse, 0x8 ;  /* 0x0000000803047836 */ /* 0x040fe20000000000 */
[----:B------:R-:W-:Y:S01]  /*2260*/  ISETP.GE.AND P5, PT, R3, R0, PT ;  /* 0x000000000300720c */ /* 0x000fe20003fa6270 */
[----:B------:R-:W-:Y:S01]  /*2270*/  VIADD R0, R2, 0x60 ;  /* 0x0000006002007836 */ /* 0x000fe20000000000 */
[----:B------:R-:W-:Y:S02]  /*2280*/  FSEL R69, R69, -INF , P3 ;  /* 0xff80000045457808 */ /* 0x000fe40001800000 */
[----:B------:R-:W-:-:S02]  /*2290*/  FSEL R68, R68, -INF , P5 ;  /* 0xff80000044447808 */ /* 0x000fc40002800000 */
[----:B------:R-:W-:Y:S02]  /*22a0*/  FSEL R74, R74, -INF , P5 ;  /* 0xff8000004a4a7808 */ /* 0x000fe40002800000 */
[----:B------:R-:W-:Y:S02]  /*22b0*/  FSEL R75, R75, -INF , P3 ;  /* 0xff8000004b4b7808 */ /* 0x000fe40001800000 */
[CC--:B------:R-:W-:Y:S02]  /*22c0*/  ISETP.GE.AND P5, PT, R4.reuse, R2.reuse, PT ;  /* 0x000000020400720c */ /* 0x0c0fe40003fa6270 */
[----:B------:R-:W-:Y:S02]  /*22d0*/  ISETP.GT.AND P3, PT, R4, R2, PT ;  /* 0x000000020400720c */ /* 0x000fe40003f64270 */
[----:B------:R-:W-:Y:S02]  /*22e0*/  FSEL R26, R26, -INF , P5 ;  /* 0xff8000001a1a7808 */ /* 0x000fe40002800000 */
[----:B------:R-:W-:-:S02]  /*22f0*/  FSEL R27, R27, -INF , P3 ;  /* 0xff8000001b1b7808 */ /* 0x000fc40001800000 */
[----:B------:R-:W-:Y:S02]  /*2300*/  ISETP.GE.AND P3, PT, R3, R6, PT ;  /* 0x000000060300720c */ /* 0x000fe40003f66270 */
[----:B------:R-:W-:Y:S02]  /*2310*/  FMNMX R7, R26, R27, !PT ;  /* 0x0000001b1a077209 */ /* 0x000fe40007800000 */
[----:B------:R-:W-:Y:S02]  /*2320*/  FSEL R60, R60, -INF , P2 ;  /* 0xff8000003c3c7808 */ /* 0x000fe40001000000 */
[----:B------:R-:W-:Y:S02]  /*2330*/  FMNMX R6, R30, R7, !PT ;  /* 0x000000071e067209 */ /* 0x000fe40007800000 */
[----:B------:R-:W-:Y:S02]  /*2340*/  FSEL R66, R66, -INF , P2 ;  /* 0xff80000042427808 */ /* 0x000fe40001000000 */
[----:B------:R-:W-:-:S02]  /*2350*/  FMNMX R7, R31, R6, !PT ;  /* 0x000000061f077209 */ /* 0x000fc40007800000 */
[----:B------:R-:W-:Y:S01]  /*2360*/  ISETP.GE.AND P2, PT, R3, R0, PT ;  /* 0x000000000300720c */ /* 0x000fe20003f46270 */
[----:B------:R-:W-:Y:S01]  /*2370*/  VIADD R0, R2, 0x68 ;  /* 0x0000006802007836 */ /* 0x000fe20000000000 */
[----:B------:R-:W-:Y:S02]  /*2380*/  FMNMX R6, R34, R7, !PT ;  /* 0x0000000722067209 */ /* 0x000fe40007800000 */
[----:B------:R-:W-:Y:S02]  /*2390*/  FSEL R64, R64, -INF , P4 ;  /* 0xff80000040407808 */ /* 0x000fe40002000000 */
[----:B------:R-:W-:Y:S02]  /*23a0*/  FMNMX R7, R35, R6, !PT ;  /* 0x0000000623077209 */ /* 0x000fe40007800000 */
[----:B------:R-:W-:Y:S02]  /*23b0*/  FSEL R70, R70, -INF , P4 ;  /* 0xff80000046467808 */ /* 0x000fe40002000000 */
[----:B------:R-:W-:-:S02]  /*23c0*/  FMNMX R6, R38, R7, !PT ;  /* 0x0000000726067209 */ /* 0x000fc40007800000 */
[----:B------:R-:W-:Y:S02]  /*23d0*/  ISETP.GE.AND P4, PT, R3, R0, PT ;  /* 0x000000000300720c */ /* 0x000fe40003f86270 */
[----:B------:R-:W-:Y:S02]  /*23e0*/  FMNMX R7, R39, R6, !PT ;  /* 0x0000000627077209 */ /* 0x000fe40007800000 */
[----:B------:R-:W-:Y:S02]  /*23f0*/  IADD3 R0, R2, 0x70, RZ ;  /* 0x0000007002007810 */ /* 0x000fe40007ffe0ff */
[----:B------:R-:W-:Y:S02]  /*2400*/  FMNMX R6, R42, R7, !PT ;  /* 0x000000072a067209 */ /* 0x000fe40007800000 */
[----:B------:R-:W-:Y:S02]  /*2410*/  ISETP.GE.AND P5, PT, R3, R0, PT ;  /* 0x000000000300720c */ /* 0x000fe40003fa6270 */
[----:B------:R-:W-:-:S02]  /*2420*/  FMNMX R7, R43, R6, !PT ;  /* 0x000000062b077209 */ /* 0x000fc40007800000 */
[----:B------:R-:W-:Y:S02]  /*2430*/  IADD3 R0, R2, 0x78, RZ ;  /* 0x0000007802007810 */ /* 0x000fe40007ffe0ff */
[----:B------:R-:W-:Y:S02]  /*2440*/  FMNMX R6, R46, R7, !PT ;  /* 0x000000072e067209 */ /* 0x000fe40007800000 */
[----:B------:R-:W-:Y:S02]  /*2450*/  FSEL R72, R72, -INF , P2 ;  /* 0xff80000048487808 */ /* 0x000fe40001000000 */
[----:B------:R-:W-:Y:S02]  /*2460*/  FMNMX R7, R47, R6, !PT ;  /* 0x000000062f077209 */ /* 0x000fe40007800000 */
[----:B------:R-:W-:Y:S02]  /*2470*/  FSEL R78, R78, -INF , P2 ;  /* 0xff8000004e4e7808 */ /* 0x000fe40001000000 */
[----:B------:R-:W-:-:S02]  /*2480*/  FMNMX R6, R50, R7, !PT ;  /* 0x0000000732067209 */ /* 0x000fc40007800000 */
[----:B------:R-:W-:Y:S02]  /*2490*/  FMNMX R7, R24, R25, !PT ;  /* 0x0000001918077209 */ /* 0x000fe40007800000 */
[----:B------:R-:W-:Y:S02]  /*24a0*/  FMNMX R9, R51, R6, !PT ;  /* 0x0000000633097209 */ /* 0x000fe40007800000 */
[----:B------:R-:W-:Y:S02]  /*24b0*/  FMNMX R6, R28, R7, !PT ;  /* 0x000000071c067209 */ /* 0x000fe40007800000 */
[----:B------:R-:W-:Y:S02]  /*24c0*/  FMNMX R8, R54, R9, !PT ;  /* 0x0000000936087209 */ /* 0x000fe40007800000 */
[----:B------:R-:W-:Y:S02]  /*24d0*/  FMNMX R7, R29, R6, !PT ;  /* 0x000000061d077209 */ /* 0x000fe40007800000 */
[----:B------:R-:W-:-:S02]  /*24e0*/  FMNMX R9, R55, R8, !PT ;  /* 0x0000000837097209 */ /* 0x000fc40007800000 */
[----:B------:R-:W-:Y:S02]  /*24f0*/  FMNMX R6, R32, R7, !PT ;  /* 0x0000000720067209 */ /* 0x000fe40007800000 */
[----:B------:R-:W-:Y:S02]  /*2500*/  FMNMX R8, R58, R9, !PT ;  /* 0x000000093a087209 */ /* 0x000fe40007800000 */
[----:B------:R-:W-:Y:S02]  /*2510*/  FMNMX R7, R33, R6, !PT ;  /* 0x0000000621077209 */ /* 0x000fe40007800000 */
[----:B------:R-:W-:Y:S02]  /*2520*/  FMNMX R9, R59, R8, !PT ;  /* 0x000000083b097209 */ /* 0x000fe40007800000 */
[----:B------:R-:W-:Y:S02]  /*2530*/  FMNMX R6, R36, R7, !PT ;  /* 0x0000000724067209 */ /* 0x000fe40007800000 */
[----:B------:R-:W-:-:S02]  /*2540*/  FMNMX R8, R62, R9, !PT ;  /* 0x000000093e087209 */ /* 0x000fc40007800000 */
[----:B------:R-:W-:Y:S01]  /*2550*/  ISETP.GE.AND P2, PT, R3, R0, PT ;  /* 0x000000000300720c */ /* 0x000fe20003f46270 */
[----:B------:R-:W-:Y:S01]  /*2560*/  VIADD R0, R2, 0x79 ;  /* 0x0000007902007836 */ /* 0x000fe20000000000 */
[----:B------:R-:W-:Y:S02]  /*2570*/  FMNMX R7, R37, R6, !PT ;  /* 0x0000000625077209 */ /* 0x000fe40007800000 */
[----:B------:R-:W-:Y:S02]  /*2580*/  FMNMX R9, R63, R8, !PT ;  /* 0x000000083f097209 */ /* 0x000fe40007800000 */
[----:B------:R-:W-:Y:S02]  /*2590*/  FSEL R73, R73, -INF , P1 ;  /* 0xff80000049497808 */ /* 0x000fe40000800000 */
[----:B------:R-:W-:Y:S02]  /*25a0*/  FSEL R79, R79, -INF , P1 ;  /* 0xff8000004f4f7808 */ /* 0x000fe40000800000 */
[----:B------:R-:W-:-:S02]  /*25b0*/  ISETP.GE.AND P1, PT, R3, R0, PT ;  /* 0x000000000300720c */ /* 0x000fc40003f26270 */
[----:B------:R-:W-:Y:S02]  /*25c0*/  IADD3 R0, R2, 0x80, RZ ;  /* 0x0000008002007810 */ /* 0x000fe40007ffe0ff */
[----:B------:R-:W-:Y:S02]  /*25d0*/  FMNMX R6, R40, R7, !PT ;  /* 0x0000000728067209 */ /* 0x000fe40007800000 */
[----:B------:R-:W-:Y:S02]  /*25e0*/  FMNMX R8, R66, R9, !PT ;  /* 0x0000000942087209 */ /* 0x000fe40007800000 */
[----:B------:R-:W-:Y:S02]  /*25f0*/  FSEL R76, R76, -INF , P4 ;  /* 0xff8000004c4c7808 */ /* 0x000fe40002000000 */
[----:B------:R-:W-:Y:S02]  /*2600*/  FSEL R82, R82, -INF , P4 ;  /* 0xff80000052527808 */ /* 0x000fe40002000000 */
[----:B------:R-:W-:Y:S01]  /*2610*/  ISETP.GE.AND P4, PT, R3, R0, PT ;  /* 0x000000000300720c */ /* 0x000fe20003f86270 */
[----:B------:R-:W-:Y:S01]  /*2620*/  VIADD R0, R2, 0x81 ;  /* 0x0000008102007836 */ /* 0x000fe20000000000 */
[----:B------:R-:W-:-:S02]  /*2630*/  FMNMX R7, R41, R6, !PT ;  /* 0x0000000629077209 */ /* 0x000fc40007800000 */
[----:B------:R-:W-:Y:S02]  /*2640*/  FMNMX R9, R67, R8, !PT ;  /* 0x0000000843097209 */ /* 0x000fe40007800000 */
        /* <DEDUP_REMOVED lines=14> */
[----:B------:R-:W-:Y:S02]  /*2730*/  FSEL R81, R81, -INF , P3 ;  /* 0xff80000051517808 */ /* 0x000fe40001800000 */
[----:B------:R-:W-:Y:S02]  /*2740*/  FSEL R87, R87, -INF , P3 ;  /* 0xff80000057577808 */ /* 0x000fe40001800000 */
[----:B------:R-:W-:Y:S02]  /*2750*/  FMNMX R7, R49, R6, !PT ;  /* 0x0000000631077209 */ /* 0x000fe40007800000 */
[----:B------:R-:W-:Y:S02]  /*2760*/  FMNMX R9, R75, R8, !PT ;  /* 0x000000084b097209 */ /* 0x000fe40007800000 */
        /* <DEDUP_REMOVED lines=12> */
[----:B------:R-:W-:Y:S02]  /*2830*/  ISETP.GE.AND P1, PT, R3, R0, PT ;  /* 0x000000000300720c */ /* 0x000fe40003f26270 */
[----:B------:R-:W-:Y:S02]  /*2840*/  FMNMX R6, R56, R7, !PT ;  /* 0x0000000738067209 */ /* 0x000fe40007800000 */
[----:B------:R-:W-:-:S02]  /*2850*/  FMNMX R8, R82, R9, !PT ;  /* 0x0000000952087209 */ /* 0x000fc40007800000 */
[----:B------:R-:W-:Y:S02]  /*2860*/  IADD3 R0, R2, 0x98, RZ ;  /* 0x0000009802007810 */ /* 0x000fe40007ffe0ff */
[----:B------:R-:W-:Y:S02]  /*2870*/  FSEL R88, R88, -INF , P4 ;  /* 0xff80000058587808 */ /* 0x000fe40002000000 */
[----:B------:R-:W-:Y:S02]  /*2880*/  FSEL R94, R94, -INF , P4 ;  /* 0xff8000005e5e7808 */ /* 0x000fe40002000000 */
[----:B------:R-:W-:Y:S02]  /*2890*/  FMNMX R7, R57, R6, !PT ;  /* 0x0000000639077209 */ /* 0x000fe40007800000 */
[----:B------:R-:W-:Y:S02]  /*28a0*/  FMNMX R9, R83, R8, !PT ;  /* 0x0000000853097209 */ /* 0x000fe40007800000 */
[----:B------:R-:W-:Y:S01]  /*28b0*/  ISETP.GE.AND P4, PT, R3, R0, PT ;  /* 0x000000000300720c */ /* 0x000fe20003f86270 */
[----:B------:R-:W-:Y:S01]  /*28c0*/  VIADD R0, R2, 0x99 ;  /* 0x0000009902007836 */ /* 0x000fe20000000000 */
[----:B------:R-:W-:-:S02]  /*28d0*/  FMNMX R6, R60, R7, !PT ;  /* 0x000000073c067209 */ /* 0x000fc40007800000 */
[----:B------:R-:W-:Y:S02]  /*28e0*/  FMNMX R8, R86, R9, !PT ;  /* 0x0000000956087209 */ /* 0x000fe40007800000 */
[----:B------:R-:W-:Y:S02]  /*28f0*/  FSEL R89, R89, -INF , P6 ;  /* 0xff80000059597808 */ /* 0x000fe40003000000 */
[----:B------:R-:W-:Y:S02]  /*2900*/  FSEL R95, R95, -INF , P6 ;  /* 0xff8000005f5f7808 */ /* 0x000fe40003000000 */
[----:B------:R-:W-:Y:S02]  /*2910*/  ISETP.GE.AND P6, PT, R3, R0, PT ;  /* 0x000000000300720c */ /* 0x000fe40003fc6270 */
[----:B------:R-:W-:Y:S02]  /*2920*/  IADD3 R0, R2, 0xa0, RZ ;  /* 0x000000a002007810 */ /* 0x000fe40007ffe0ff */
[----:B------:R-:W-:-:S02]  /*2930*/  FMNMX R7, R61, R6, !PT ;  /* 0x000000063d077209 */ /* 0x000fc40007800000 */
[----:B------:R-:W-:Y:S02]  /*2940*/  FMNMX R9, R87, R8, !PT ;  /* 0x0000000857097209 */ /* 0x000fe40007800000 */
[----:B------:R-:W-:Y:S02]  /*2950*/  FSEL R92, R92, -INF , P5 ;  /* 0xff8000005c5c7808 */ /* 0x000fe40002800000 */
[----:B------:R-:W-:Y:S02]  /*2960*/  FSEL R98, R98, -INF , P5 ;  /* 0xff80000062627808 */ /* 0x000fe40002800000 */
[----:B------:R-:W-:Y:S01]  /*2970*/  ISETP.GE.AND P5, PT, R3, R0, PT ;  /* 0x000000000300720c */ /* 0x000fe20003fa6270 */
[----:B------:R-:W-:Y:S01]  /*2980*/  VIADD R0, R2, 0xa1 ;  /* 0x000000a102007836 */ /* 0x000fe20000000000 */
[----:B------:R-:W-:Y:S02]  /*2990*/  FMNMX R6, R64, R7, !PT ;  /* 0x0000000740067209 */ /* 0x000fe40007800000 */
[----:B------:R-:W-:-:S02]  /*29a0*/  FMNMX R8, R90, R9, !PT ;  /* 0x000000095a087209 */ /* 0x000fc40007800000 */
[----:B------:R-:W-:Y:S02]  /*29b0*/  FMNMX R7, R65, R6, !PT ;  /* 0x0000000641077209 */ /* 0x000fe40007800000 */
[----:B------:R-:W-:Y:S02]  /*29c0*/  FMNMX R9, R91, R8, !PT ;  /* 0x000000085b097209 */ /* 0x000fe40007800000 */
[----:B------:R-:W-:Y:S02]  /*29d0*/  FSEL R93, R93, -INF , P3 ;  /* 0xff8000005d5d7808 */ /* 0x000fe40001800000 */
[----:B------:R-:W-:Y:S02]  /*29e0*/  FSEL R99, R99, -INF , P3 ;  /* 0xff80000063637808 */ /* 0x000fe40001800000 */
[----:B------:R-:W-:Y:S02]  /*29f0*/  ISETP.GE.AND P3, PT, R3, R0, PT ;  /* 0x000000000300720c */ /* 0x000fe40003f66270 */
[----:B------:R-:W-:-:S02]  /*2a00*/  IADD3 R0, R2, 0xa8, RZ ;  /* 0x000000a802007810 */ /* 0x000fc40007ffe0ff */
        /* <DEDUP_REMOVED lines=48> */
[----:B------:R-:W-:Y:S02]  /*2d10*/  FSEL R115, R115, -INF , P1 ;  /* 0xff80000073737808 */ /* 0x000fe40000800000 */
[----:B------:R-:W-:Y:S02]  /*2d20*/  FMNMX R6, R88, R7, !PT ;  /* 0x0000000758067209 */ /* 0x000fe40007800000 */
[----:B------:R-:W-:Y:S02]  /*2d30*/  FMNMX R8, R114, R9, !PT ;  /* 0x0000000972087209 */ /* 0x000fe40007800000 */
[----:B------:R-:W-:Y:S02]  /*2d40*/  FSEL R109, R109, -INF , P1 ;  /* 0xff8000006d6d7808 */ /* 0x000fe40000800000 */
[----:B------:R-:W-:Y:S02]  /*2d50*/  ISETP.GE.AND P1, PT, R3, R0, PT ;  /* 0x000000000300720c */ /* 0x000fe40003f26270 */
[----:B------:R-:W-:-:S02]  /*2d60*/  IADD3 R0, R2, 0xc8, RZ ;  /* 0x000000c802007810 */ /* 0x000fc40007ffe0ff */
[----:B------:R-:W-:Y:S02]  /*2d70*/  FSEL R118, R118, -INF , P4 ;  /* 0xff80000076767808 */ /* 0x000fe40002000000 */
[----:B------:R-:W-:Y:S02]  /*2d80*/  FMNMX R7, R89, R6, !PT ;  /* 0x0000000659077209 */ /* 0x000fe40007800000 */
[----:B------:R-:W-:Y:S02]  /*2d90*/  FMNMX R9, R115, R8, !PT ;  /* 0x0000000873097209 */ /* 0x000fe40007800000 */
[----:B------:R-:W-:Y:S02]  /*2da0*/  FSEL R112, R112, -INF , P4 ;  /* 0xff80000070707808 */ /* 0x000fe40002000000 */
[----:B------:R-:W-:Y:S01]  /*2db0*/  ISETP.GE.AND P4, PT, R3, R0, PT ;  /* 0x000000000300720c */ /* 0x000fe20003f86270 */
[----:B------:R-:W-:Y:S01]  /*2dc0*/  VIADD R0, R2, 0xc9 ;  /* 0x000000c902007836 */ /* 0x000fe20000000000 */
[----:B------:R-:W-:-:S02]  /*2dd0*/  FSEL R119, R119, -INF , P6 ;  /* 0xff80000077777808 */ /* 0x000fc40003000000 */
[----:B------:R-:W-:Y:S02]  /*2de0*/  FMNMX R6, R92, R7, !PT ;  /* 0x000000075c067209 */ /* 0x000fe40007800000 */
[----:B------:R-:W-:Y:S02]  /*2df0*/  FMNMX R8, R118, R9, !PT ;  /* 0x0000000976087209 */ /* 0x000fe40007800000 */
[----:B------:R-:W-:Y:S02]  /*2e00*/  FSEL R113, R113, -INF , P6 ;  /* 0xff80000071717808 */ /* 0x000fe40003000000 */
[----:B------:R-:W-:Y:S02]  /*2e10*/  FSEL R122, R122, -INF , P5 ;  /* 0xff8000007a7a7808 */ /* 0x000fe40002800000 */
[----:B------:R-:W-:Y:S02]  /*2e20*/  FMNMX R7, R93, R6, !PT ;  /* 0x000000065d077209 */ /* 0x000fe40007800000 */
[----:B------:R-:W-:-:S02]  /*2e30*/  FMNMX R9, R119, R8, !PT ;  /* 0x0000000877097209 */ /* 0x000fc40007800000 */
[----:B------:R-:W-:Y:S02]  /*2e40*/  ISETP.GE.AND P6, PT, R3, R0, PT ;  /* 0x000000000300720c */ /* 0x000fe40003fc6270 */
[----:B------:R-:W-:Y:S02]  /*2e50*/  IADD3 R0, R2, 0xd0, RZ ;  /* 0x000000d002007810 */ /* 0x000fe40007ffe0ff */
[----:B------:R-:W-:Y:S02]  /*2e60*/  FSEL R123, R123, -INF , P3 ;  /* 0xff8000007b7b7808 */ /* 0x000fe40001800000 */
[----:B------:R-:W-:Y:S02]  /*2e70*/  FMNMX R6, R96, R7, !PT ;  /* 0x0000000760067209 */ /* 0x000fe40007800000 */
[----:B------:R-:W-:Y:S02]  /*2e80*/  FMNMX R8, R122, R9, !PT ;  /* 0x000000097a087209 */ /* 0x000fe40007800000 */
[----:B------:R-:W-:-:S02]  /*2e90*/  FSEL R116, R116, -INF , P5 ;  /* 0xff80000074747808 */ /* 0x000fc40002800000 */
[----:B------:R-:W-:Y:S01]  /*2ea0*/  ISETP.GE.AND P5, PT, R3, R0, PT ;  /* 0x000000000300720c */ /* 0x000fe20003fa6270 */
[----:B------:R-:W-:Y:S01]  /*2eb0*/  VIADD R0, R2, 0xd1 ;  /* 0x000000d102007836 */ /* 0x000fe20000000000 */
[----:B------:R-:W-:Y:S02]  /*2ec0*/  FSEL R126, R126, -INF , P2 ;  /* 0xff8000007e7e7808 */ /* 0x000fe40001000000 */
[----:B------:R-:W-:Y:S02]  /*2ed0*/  FMNMX R7, R97, R6, !PT ;  /* 0x0000000661077209 */ /* 0x000fe40007800000 */
[----:B------:R-:W-:Y:S02]  /*2ee0*/  FMNMX R9, R123, R8, !PT ;  /* 0x000000087b097209 */ /* 0x000fe40007800000 */
[----:B------:R-:W-:Y:S02]  /*2ef0*/  FSEL R117, R117, -INF , P3 ;  /* 0xff80000075757808 */ /* 0x000fe40001800000 */
[----:B------:R-:W-:-:S02]  /*2f00*/  ISETP.GE.AND P3, PT, R3, R0, PT ;  /* 0x000000000300720c */ /* 0x000fc40003f66270 */
[----:B------:R-:W-:Y:S02]  /*2f10*/  FSEL R127, R127, -INF , P1 ;  /* 0xff8000007f7f7808 */ /* 0x000fe40000800000 */
[----:B------:R-:W-:Y:S02]  /*2f20*/  FMNMX R6, R100, R7, !PT ;  /* 0x0000000764067209 */ /* 0x000fe40007800000 */
[----:B------:R-:W-:Y:S02]  /*2f30*/  FMNMX R8, R126, R9, !PT ;  /* 0x000000097e087209 */ /* 0x000fe40007800000 */
[----:B------:R-:W-:Y:S02]  /*2f40*/  IADD3 R0, R2, 0xd8, RZ ;  /* 0x000000d802007810 */ /* 0x000fe40007ffe0ff */
[----:B------:R-:W-:Y:S02]  /*2f50*/  FSEL R120, R120, -INF , P2 ;  /* 0xff80000078787808 */ /* 0x000fe40001000000 */
[----:B------:R-:W-:-:S02]  /*2f60*/  FSEL R130, R130, -INF , P4 ;  /* 0xff80000082827808 */ /* 0x000fc40002000000 */
[----:B------:R-:W-:Y:S02]  /*2f70*/  FMNMX R7, R101, R6, !PT ;  /* 0x0000000665077209 */ /* 0x000fe40007800000 */
[----:B------:R-:W-:Y:S02]  /*2f80*/  FMNMX R9, R127, R8, !PT ;  /* 0x000000087f097209 */ /* 0x000fe40007800000 */
[----:B------:R-:W-:Y:S01]  /*2f90*/  ISETP.GE.AND P2, PT, R3, R0, PT ;  /* 0x000000000300720c */ /* 0x000fe20003f46270 */
[----:B------:R-:W-:Y:S01]  /*2fa0*/  VIADD R0, R2, 0xd9 ;  /* 0x000000d902007836 */ /* 0x000fe20000000000 */
[----:B------:R-:W-:Y:S02]  /*2fb0*/  FSEL R131, R131, -INF , P6 ;  /* 0xff80000083837808 */ /* 0x000fe40003000000 */
[----:B------:R-:W-:Y:S02]  /*2fc0*/  FMNMX R6, R104, R7, !PT ;  /* 0x0000000768067209 */ /* 0x000fe40007800000 */
[----:B------:R-:W-:-:S02]  /*2fd0*/  FMNMX R8, R130, R9, !PT ;  /* 0x0000000982087209 */ /* 0x000fc40007800000 */
[----:B------:R-:W-:Y:S02]  /*2fe0*/  FSEL R121, R121, -INF , P1 ;  /* 0xff80000079797808 */ /* 0x000fe40000800000 */
[----:B------:R-:W-:Y:S02]  /*2ff0*/  ISETP.GE.AND P1, PT, R3, R0, PT ;  /* 0x000000000300720c */ /* 0x000fe40003f26270 */
[----:B------:R-:W-:Y:S02]  /*3000*/  IADD3 R0, R2, 0xe0, RZ ;  /* 0x000000e002007810 */ /* 0x000fe40007ffe0ff */
[----:B------:R-:W-:Y:S02]  /*3010*/  FSEL R134, R134, -INF , P5 ;  /* 0xff80000086867808 */ /* 0x000fe40002800000 */
[----:B------:R-:W-:Y:S02]  /*3020*/  FMNMX R7, R105, R6, !PT ;  /* 0x0000000669077209 */ /* 0x000fe40007800000 */
[----:B------:R-:W-:-:S02]  /*3030*/  FMNMX R9, R131, R8, !PT ;  /* 0x0000000883097209 */ /* 0x000fc40007800000 */
[----:B------:R-:W-:Y:S02]  /*3040*/  FSEL R124, R124, -INF , P4 ;  /* 0xff8000007c7c7808 */ /* 0x000fe40002000000 */
[----:B------:R-:W-:Y:S01]  /*3050*/  ISETP.GE.AND P4, PT, R3, R0, PT ;  /* 0x000000000300720c */ /* 0x000fe20003f86270 */
[----:B------:R-:W-:Y:S01]  /*3060*/  VIADD R0, R2, 0xe1 ;  /* 0x000000e102007836 */ /* 0x000fe20000000000 */
[----:B------:R-:W-:Y:S02]  /*3070*/  FSEL R135, R135, -INF , P3 ;  /* 0xff80000087877808 */ /* 0x000fe40001800000 */
[----:B------:R-:W-:Y:S02]  /*3080*/  FMNMX R6, R108, R7, !PT ;  /* 0x000000076c067209 */ /* 0x000fe40007800000 */
[----:B------:R-:W-:Y:S02]  /*3090*/  FMNMX R8, R134, R9, !PT ;  /* 0x0000000986087209 */ /* 0x000fe40007800000 */
[----:B------:R-:W-:-:S02]  /*30a0*/  FSEL R138, R138, -INF , P2 ;  /* 0xff8000008a8a7808 */ /* 0x000fc40001000000 */
[----:B------:R-:W-:Y:S02]  /*30b0*/  FMNMX R7, R109, R6, !PT ;  /* 0x000000066d077209 */ /* 0x000fe40007800000 */
[----:B------:R-:W-:Y:S02]  /*30c0*/  FMNMX R9, R135, R8, !PT ;  /* 0x0000000887097209 */ /* 0x000fe40007800000 */
[----:B------:R-:W-:Y:S02]  /*30d0*/  FSEL R125, R125, -INF , P6 ;  /* 0xff8000007d7d7808 */ /* 0x000fe40003000000 */
[----:B------:R-:W-:Y:S02]  /*30e0*/  ISETP.GE.AND P6, PT, R3, R0, PT ;  /* 0x000000000300720c */ /* 0x000fe40003fc6270 */
[----:B------:R-:W-:Y:S02]  /*30f0*/  IADD3 R0, R2, 0xe8, RZ ;  /* 0x000000e802007810 */ /* 0x000fe40007ffe0ff */
[----:B------:R-:W-:-:S02]  /*3100*/  FSEL R139, R139, -INF , P1 ;  /* 0xff8000008b8b7808 */ /* 0x000fc40000800000 */
[----:B------:R-:W-:Y:S02]  /*3110*/  FMNMX R6, R112, R7, !PT ;  /* 0x0000000770067209 */ /* 0x000fe40007800000 */
[----:B------:R-:W-:Y:S02]  /*3120*/  FMNMX R8, R138, R9, !PT ;  /* 0x000000098a087209 */ /* 0x000fe40007800000 */
[----:B------:R-:W-:Y:S02]  /*3130*/  FSEL R128, R128, -INF , P5 ;  /* 0xff80000080807808 */ /* 0x000fe40002800000 */
[----:B------:R-:W-:Y:S01]  /*3140*/  ISETP.GE.AND P5, PT, R3, R0, PT ;  /* 0x000000000300720c */ /* 0x000fe20003fa6270 */
[----:B------:R-:W-:Y:S01]  /*3150*/  VIADD R0, R2, 0xe9 ;  /* 0x000000e902007836 */ /* 0x000fe20000000000 */
[----:B------:R-:W-:Y:S02]  /*3160*/  FSEL R142, R142, -INF , P4 ;  /* 0xff8000008e8e7808 */ /* 0x000fe40002000000 */
        /* <DEDUP_REMOVED lines=18> */
[----:B------:R-:W-:Y:S02]  /*3290*/  ISETP.GE.AND P1, PT, R3, R0, PT ;  /* 0x000000000300720c */ /* 0x000fe40003f26270 */
[----:B------:R-:W-:Y:S02]  /*32a0*/  FSEL R150, R150, -INF , P2 ;  /* 0xff80000096967808 */ /* 0x000fe40001000000 */
[----:B------:R-:W-:-:S02]  /*32b0*/  FMNMX R7, R121, R6, !PT ;  /* 0x0000000679077209 */ /* 0x000fc40007800000 */
[----:B------:R-:W-:Y:S02]  /*32c0*/  FMNMX R9, R147, R8, !PT ;  /* 0x0000000893097209 */ /* 0x000fe40007800000 */
[----:B------:R-:W-:Y:S02]  /*32d0*/  FSEL R151, R151, -INF , P1 ;  /* 0xff80000097977808 */ /* 0x000fe40000800000 */
[----:B------:R-:W-:Y:S02]  /*32e0*/  FMNMX R0, R124, R7, !PT ;  /* 0x000000077c007209 */ /* 0x000fe40007800000 */
[----:B------:R-:W-:Y:S02]  /*32f0*/  FMNMX R6, R150, R9, !PT ;  /* 0x0000000996067209 */ /* 0x000fe40007800000 */
[----:B------:R-:W-:Y:S02]  /*3300*/  FMNMX R7, R125, R0, !PT ;  /* 0x000000007d077209 */ /* 0x000fe40007800000 */
[----:B------:R-:W-:-:S02]  /*3310*/  FMNMX R8, R151, R6, !PT ;  /* 0x0000000697087209 */ /* 0x000fc40007800000 */
[----:B------:R-:W-:Y:S02]  /*3320*/  FMNMX R0, R128, R7, !PT ;  /* 0x0000000780007209 */ /* 0x000fe40007800000 */
[----:B------:R-:W-:Y:S01]  /*3330*/  FSEL R136, R136, -INF , P4 ;  /* 0xff80000088887808 */ /* 0x000fe20002000000 */
[----:B------:R-:W1:Y:S01]  /*3340*/  SHFL.BFLY PT, R9, R8, 0x1, 0x1f ;  /* 0x0c201f0008097f89 */ /* 0x000e6200000e0000 */
[----:B------:R-:W-:Y:S02]  /*3350*/  FMNMX R7, R129, R0, !PT ;  /* 0x0000000081077209 */ /* 0x000fe40007800000 */
[----:B------:R-:W-:Y:S02]  /*3360*/  FSEL R137, R137, -INF , P6 ;  /* 0xff80000089897808 */ /* 0x000fe40003000000 */
[----:B------:R-:W-:Y:S02]  /*3370*/  FMNMX R0, R132, R7, !PT ;  /* 0x0000000784007209 */ /* 0x000fe40007800000 */
[----:B------:R-:W-:-:S02]  /*3380*/  FSEL R140, R140, -INF , P5 ;  /* 0xff8000008c8c7808 */ /* 0x000fc40002800000 */
[----:B------:R-:W-:Y:S02]  /*3390*/  FMNMX R7, R133, R0, !PT ;  /* 0x0000000085077209 */ /* 0x000fe40007800000 */
[----:B------:R-:W-:Y:S02]  /*33a0*/  FSEL R141, R141, -INF , P3 ;  /* 0xff8000008d8d7808 */ /* 0x000fe40001800000 */
[----:B------:R-:W-:Y:S02]  /*33b0*/  FMNMX R0, R136, R7, !PT ;  /* 0x0000000788007209 */ /* 0x000fe40007800000 */
[----:B------:R-:W-:Y:S02]  /*33c0*/  FSEL R144, R144, -INF , P2 ;  /* 0xff80000090907808 */ /* 0x000fe40001000000 */
[----:B------:R-:W-:Y:S02]  /*33d0*/  FMNMX R7, R137, R0, !PT ;  /* 0x0000000089077209 */ /* 0x000fe40007800000 */
[----:B------:R-:W-:-:S02]  /*33e0*/  IADD3 R0, R2, 0xf8, RZ ;  /* 0x000000f802007810 */ /* 0x000fc40007ffe0ff */
[----:B------:R-:W-:Y:S02]  /*33f0*/  FMNMX R6, R140, R7, !PT ;  /* 0x000000078c067209 */ /* 0x000fe40007800000 */
[----:B------:R-:W-:Y:S01]  /*3400*/  ISETP.GE.AND P2, PT, R3, R0, PT ;  /* 0x000000000300720c */ /* 0x000fe20003f46270 */
[----:B------:R-:W-:Y:S01]  /*3410*/  VIADD R0, R2, 0xf9 ;  /* 0x000000f902007836 */ /* 0x000fe20000000000 */
[----:B-1----:R-:W-:Y:S02]  /*3420*/  FMNMX R9, R8, R9, !PT ;  /* 0x0000000908097209 */ /* 0x002fe40007800000 */
[----:B------:R-:W-:Y:S02]  /*3430*/  FMNMX R7, R141, R6, !PT ;  /* 0x000000068d077209 */ /* 0x000fe40007800000 */
[----:B------:R-:W-:Y:S01]  /*3440*/  FSEL R145, R145, -INF , P1 ;  /* 0xff80000091917808 */ /* 0x000fe20000800000 */
[----:B------:R-:W1:Y:S01]  /*3450*/  SHFL.BFLY PT, R10, R9, 0x2, 0x1f ;  /* 0x0c401f00090a7f89 */ /* 0x000e6200000e0000 */
[----:B------:R-:W-:-:S02]  /*3460*/  FMNMX R6, R144, R7, !PT ;  /* 0x0000000790067209 */ /* 0x000fc40007800000 */
[----:B------:R-:W-:Y:S02]  /*3470*/  ISETP.GE.AND P1, PT, R3, R0, PT ;  /* 0x000000000300720c */ /* 0x000fe40003f26270 */
[----:B------:R-:W-:Y:S02]  /*3480*/  FSEL R148, R148, -INF , P2 ;  /* 0xff80000094947808 */ /* 0x000fe40001000000 */
[----:B------:R-:W-:Y:S02]  /*3490*/  FMNMX R7, R145, R6, !PT ;  /* 0x0000000691077209 */ /* 0x000fe40007800000 */
[----:B------:R-:W-:Y:S02]  /*34a0*/  FSEL R149, R149, -INF , P1 ;  /* 0xff80000095957808 */ /* 0x000fe40000800000 */
[----:B------:R-:W-:-:S04]  /*34b0*/  FMNMX R0, R148, R7, !PT ;  /* 0x0000000794007209 */ /* 0x000fc80007800000 */
[----:B------:R-:W-:-:S05]  /*34c0*/  FMNMX R7, R149, R0, !PT ;  /* 0x0000000095077209 */ /* 0x000fca0007800000 */
[----:B------:R-:W2:Y:S01]  /*34d0*/  SHFL.BFLY PT, R8, R7, 0x1, 0x1f ;  /* 0x0c201f0007087f89 */ /* 0x000ea200000e0000 */
[----:B-1----:R-:W-:-:S04]  /*34e0*/  FMNMX R0, R9, R10, !PT ;  /* 0x0000000a09007209 */ /* 0x002fc80007800000 */
[----:B------:R-:W-:-:S04]  /*34f0*/  FSETP.NEU.AND P1, PT, R0, -INF , PT ;  /* 0xff8000000000780b */ /* 0x000fc80003f2d000 */
[----:B------:R-:W-:-:S05]  /*3500*/  FSEL R6, R0, RZ, P1 ;  /* 0x000000ff00067208 */ /* 0x000fca0000800000 */
[----:B------:R-:W-:Y:S01]  /*3510*/  FMUL R6, R6, UR4 ;  /* 0x0000000406067c20 */ /* 0x000fe20008400000 */
[----:B------:R-:W-:-:S03]  /*3520*/  ULDC UR4, c[0x0][0x604] ;  /* 0x0001810000047ab9 */ /* 0x000fc60000000800 */
[--C-:B------:R-:W-:Y:S01]  /*3530*/  FFMA R26, R26, UR4, -R6.reuse ;  /* 0x000000041a1a7c23 */ /* 0x100fe20008000806 */
[----:B------:R-:W-:Y:S01]  /*3540*/  ULDC UR4, c[0x0][0x604] ;  /* 0x0001810000047ab9 */ /* 0x000fe20000000800 */
[----:B--2---:R-:W-:Y:S01]  /*3550*/  FMNMX R184, R7, R8, !PT ;  /* 0x0000000807b87209 */ /* 0x004fe20007800000 */
[--C-:B------:R-:W-:Y:S01]  /*3560*/  FFMA R8, R27, UR4, -R6.reuse ;  /* 0x000000041b087c23 */ /* 0x100fe20008000806 */
[----:B------:R-:W-:Y:S01]  /*3570*/  ULDC UR4, c[0x0][0x604] ;  /* 0x0001810000047ab9 */ /* 0x000fe20000000800 */
[----:B------:R-:W-:Y:S01]  /*3580*/  FSETP.GEU.AND P6, PT, R26, -126, PT ;  /* 0xc2fc00001a00780b */ /* 0x000fe20003fce000 */
[--C-:B------:R-:W-:Y:S01]  /*3590*/  FFMA R27, R30, UR4, -R6.reuse ;  /* 0x000000041e1b7c23 */ /* 0x100fe20008000806 */
[----:B------:R-:W1:Y:S01]  /*35a0*/  SHFL.BFLY PT, R9, R184, 0x2, 0x1f ;  /* 0x0c401f00b8097f89 */ /* 0x000e6200000e0000 */
[----:B------:R-:W-:Y:S01]  /*35b0*/  FSETP.GEU.AND P5, PT, R8, -126, PT ;  /* 0xc2fc00000800780b */ /* 0x000fe20003fae000 */
[----:B------:R-:W-:Y:S02]  /*35c0*/  ULDC UR4, c[0x0][0x604] ;  /* 0x0001810000047ab9 */ /* 0x000fe40000000800 */
[----:B------:R-:W-:Y:S01]  /*35d0*/  FSETP.GEU.AND P3, PT, R27, -126, PT ;  /* 0xc2fc00001b00780b */ /* 0x000fe20003f6e000 */
[----:B------:R-:W-:Y:S01]  /*35e0*/  FFMA R10, R31, UR4, -R6 ;  /* 0x000000041f0a7c23 */ /* 0x000fe20008000806 */
[----:B------:R-:W-:-:S02]  /*35f0*/  ULDC UR4, c[0x0][0x604] ;  /* 0x0001810000047ab9 */ /* 0x000fc40000000800 */
[--C-:B------:R-:W-:Y:S01]  /*3600*/  FFMA R34, R34, UR4, -R6.reuse ;  /* 0x0000000422227c23 */ /* 0x100fe20008000806 */
[----:B------:R-:W-:Y:S01]  /*3610*/  ULDC UR4, c[0x0][0x604] ;  /* 0x0001810000047ab9 */ /* 0x000fe20000000800 */
[----:B------:R-:W-:Y:S01]  /*3620*/  FSETP.GEU.AND P2, PT, R10, -126, PT ;  /* 0xc2fc00000a00780b */ /* 0x000fe20003f4e000 */
[----:B------:R-:W-:Y:S01]  /*3630*/  @!P6 FMUL R26, R26, 0.5 ;  /* 0x3f0000001a1ae820 */ /* 0x000fe20000400000 */
[--C-:B------:R-:W-:Y:S01]  /*3640*/  FFMA R12, R35, UR4, -R6.reuse ;  /* 0x00000004230c7c23 */ /* 0x100fe20008000806 */
[----:B------:R-:W-:Y:S01]  /*3650*/  FSETP.GEU.AND P4, PT, R34, -126, PT ;  /* 0xc2fc00002200780b */ /* 0x000fe20003f8e000 */
[----:B------:R-:W-:Y:S01]  /*3660*/  @!P5 FMUL R8, R8, 0.5 ;  /* 0x3f0000000808d820 */ /* 0x000fe20000400000 */
[----:B------:R-:W2:Y:S01]  /*3670*/  MUFU.EX2 R7, R26 ;  /* 0x0000001a00077308 */ /* 0x000ea20000000800 */
[----:B------:R-:W-:Y:S01]  /*3680*/  ULDC UR4, c[0x0][0x604] ;  /* 0x0001810000047ab9 */ /* 0x000fe20000000800 */
[----:B------:R-:W-:Y:S01]  /*3690*/  @!P3 FMUL R27, R27, 0.5 ;  /* 0x3f0000001b1bb820 */ /* 0x000fe20000400000 */
[----:B------:R-:W-:Y:S01]  /*36a0*/  FFMA R31, R38, UR4, -R6 ;  /* 0x00000004261f7c23 */ /* 0x000fe20008000806 */
[----:B------:R-:W-:-:S02]  /*36b0*/  ULDC UR4, c[0x0][0x604] ;  /* 0x0001810000047ab9 */ /* 0x000fc40000000800 */
[--C-:B------:R-:W-:Y:S01]  /*36c0*/  FFMA R14, R39, UR4, -R6.reuse ;  /* 0x00000004270e7c23 */ /* 0x100fe20008000806 */
[----:B------:R-:W-:Y:S01]  /*36d0*/  ULDC UR4, c[0x0][0x604] ;  /* 0x0001810000047ab9 */ /* 0x000fe20000000800 */
[----:B------:R-:W3:Y:S01]  /*36e0*/  MUFU.EX2 R8, R8 ;  /* 0x0000000800087308 */ /* 0x000ee20000000800 */
[----:B-1----:R-:W-:Y:S01]  /*36f0*/  FMNMX R184, R184, R9, !PT ;  /* 0x00000009b8b87209 */ /* 0x002fe20007800000 */
[----:B------:R-:W-:Y:S01]  /*3700*/  @!P2 FMUL R10, R10, 0.5 ;  /* 0x3f0000000a0aa820 */ /* 0x000fe20000400000 */
[--C-:B------:R-:W-:Y:S01]  /*3710*/  FFMA R11, R42, UR4, -R6.reuse ;  /* 0x000000042a0b7c23 */ /* 0x100fe20008000806 */
[----:B------:R-:W-:Y:S01]  /*3720*/  @!P4 FMUL R34, R34, 0.5 ;  /* 0x3f0000002222c820 */ /* 0x000fe20000400000 */
[C---:B------:R-:W-:Y:S01]  /*3730*/  FSETP.NEU.AND P1, PT, R184.reuse, -INF , PT ;  /* 0xff800000b800780b */ /* 0x040fe20003f2d000 */
[----:B------:R-:W-:Y:S02]  /*3740*/  ULDC UR4, c[0x0][0x604] ;  /* 0x0001810000047ab9 */ /* 0x000fe40000000800 */
[----:B------:R-:W1:Y:S01]  /*3750*/  MUFU.EX2 R27, R27 ;  /* 0x0000001b001b7308 */ /* 0x000e620000000800 */
[----:B------:R-:W-:Y:S01]  /*3760*/  FSEL R152, R184, RZ, P1 ;  /* 0x000000ffb8987208 */ /* 0x000fe20000800000 */
[----:B--2---:R-:W-:Y:S01]  /*3770*/  @!P6 FMUL R7, R7, R7 ;  /* 0x000000070707e220 */ /* 0x004fe20000400000 */
[----:B------:R-:W-:Y:S01]  /*3780*/  FSETP.GEU.AND P1, PT, R12, -126, PT ;  /* 0xc2fc00000c00780b */ /* 0x000fe20003f2e000 */
[----:B------:R-:W-:Y:S01]  /*3790*/  FFMA R16, R43, UR4, -R6 ;  /* 0x000000042b107c23 */ /* 0x000fe20008000806 */
[----:B------:R-:W-:Y:S01]  /*37a0*/  FSETP.GEU.AND P6, PT, R31, -126, PT ;  /* 0xc2fc00001f00780b */ /* 0x000fe20003fce000 */
[----:B------:R-:W-:-:S02]  /*37b0*/  ULDC UR4, c[0x0][0x604] ;  /* 0x0001810000047ab9 */ /* 0x000fc40000000800 */
[----:B------:R-:W2:Y:S01]  /*37c0*/  MUFU.EX2 R10, R10 ;  /* 0x0000000a000a7308 */ /* 0x000ea20000000800 */
[----:B---3--:R-:W-:Y:S01]  /*37d0*/  @!P5 FMUL R8, R8, R8 ;  /* 0x000000080808d220 */ /* 0x008fe20000400000 */
[----:B------:R-:W-:Y:S01]  /*37e0*/  FSETP.GEU.AND P5, PT, R14, -126, PT ;  /* 0xc2fc00000e00780b */ /* 0x000fe20003fae000 */
[--C-:B------:R-:W-:Y:S01]  /*37f0*/  FFMA R13, R46, UR4, -R6.reuse ;  /* 0x000000042e0d7c23 */ /* 0x100fe20008000806 */
[----:B------:R-:W-:Y:S02]  /*3800*/  ULDC UR4, c[0x0][0x604] ;  /* 0x0001810000047ab9 */ /* 0x000fe40000000800 */
[--C-:B------:R-:W-:Y:S01]  /*3810*/  FFMA R18, R47, UR4, -R6.reuse ;  /* 0x000000042f127c23 */ /* 0x100fe20008000806 */
[----:B------:R-:W-:Y:S01]  /*3820*/  ULDC UR4, c[0x0][0x604] ;  /* 0x0001810000047ab9 */ /* 0x000fe20000000800 */
[----:B------:R-:W3:Y:S01]  /*3830*/  MUFU.EX2 R9, R34 ;  /* 0x0000002200097308 */ /* 0x000ee20000000800 */
[----:B-1----:R-:W-:Y:S01]  /*3840*/  @!P3 FMUL R27, R27, R27 ;  /* 0x0000001b1b1bb220 */ /* 0x002fe20000400000 */
[----:B------:R-:W-:Y:S01]  /*3850*/  FSETP.GEU.AND P3, PT, R11, -126, PT ;  /* 0xc2fc00000b00780b */ /* 0x000fe20003f6e000 */
[----:B------:R-:W-:Y:S01]  /*3860*/  @!P1 FMUL R12, R12, 0.5 ;  /* 0x3f0000000c0c9820 */ /* 0x000fe20000400000 */
[----:B------:R-:W-:Y:S01]  /*3870*/  @!P6 FMUL R31, R31, 0.5 ;  /* 0x3f0000001f1fe820 */ /* 0x000fe20000400000 */
[--C-:B------:R-:W-:Y:S01]  /*3880*/  FFMA R15, R50, UR4, -R6.reuse ;  /* 0x00000004320f7c23 */ /* 0x100fe20008000806 */
[----:B------:R-:W-:Y:S01]  /*3890*/  ULDC UR4, c[0x0][0x604] ;  /* 0x0001810000047ab9 */ /* 0x000fe20000000800 */
[----:B------:R-:W-:Y:S01]  /*38a0*/  @!P5 FMUL R14, R14, 0.5 ;  /* 0x3f0000000e0ed820 */ /* 0x000fe20000400000 */
[----:B------:R-:W-:Y:S01]  /*38b0*/  FFMA R20, R51, UR4, -R6 ;  /* 0x0000000433147c23 */ /* 0x000fe20008000806 */
[----:B------:R-:W1:Y:S01]  /*38c0*/  MUFU.EX2 R12, R12 ;  /* 0x0000000c000c7308 */ /* 0x000e620000000800 */
[----:B--2---:R-:W-:Y:S01]  /*38d0*/  @!P2 FMUL R10, R10, R10 ;  /* 0x0000000a0a0aa220 */ /* 0x004fe20000400000 */
[----:B------:R-:W-:Y:S01]  /*38e0*/  FSETP.GEU.AND P2, PT, R16, -126, PT ;  /* 0xc2fc00001000780b */ /* 0x000fe20003f4e000 */
[----:B------:R-:W-:-:S02]  /*38f0*/  ULDC UR4, c[0x0][0x604] ;  /* 0x0001810000047ab9 */ /* 0x000fc40000000800 */
[--C-:B------:R-:W-:Y:S01]  /*3900*/  FFMA R17, R54, UR4, -R6.reuse ;  /* 0x0000000436117c23 */ /* 0x100fe20008000806 */
[----:B------:R-:W-:Y:S01]  /*3910*/  @!P3 FMUL R11, R11, 0.5 ;  /* 0x3f0000000b0bb820 */ /* 0x000fe20000400000 */
[----:B------:R-:W-:Y:S01]  /*3920*/  ULDC UR4, c[0x0][0x604] ;  /* 0x0001810000047ab9 */ /* 0x000fe20000000800 */
[----:B------:R-:W2:Y:S01]  /*3930*/  MUFU.EX2 R31, R31 ;  /* 0x0000001f001f7308 */ /* 0x000ea20000000800 */
[----:B---3--:R-:W-:Y:S01]  /*3940*/  @!P4 FMUL R9, R9, R9 ;  /* 0x000000090909c220 */ /* 0x008fe20000400000 */
[----:B------:R-:W-:Y:S01]  /*3950*/  FSETP.GEU.AND P4, PT, R13, -126, PT ;  /* 0xc2fc00000d00780b */ /* 0x000fe20003f8e000 */
[--C-:B------:R-:W-:Y:S01]  /*3960*/  FFMA R22, R55, UR4, -R6.reuse ;  /* 0x0000000437167c23 */ /* 0x100fe20008000806 */
[----:B------:R-:W-:Y:S02]  /*3970*/  ULDC UR4, c[0x0][0x604] ;  /* 0x0001810000047ab9 */ /* 0x000fe40000000800 */
[----:B------:R-:W-:Y:S01]  /*3980*/  FFMA R19, R58, UR4, -R6 ;  /* 0x000000043a137c23 */ /* 0x000fe20008000806 */
[----:B------:R-:W-:Y:S01]  /*3990*/  @!P2 FMUL R16, R16, 0.5 ;  /* 0x3f0000001010a820 */ /* 0x000fe20000400000 */
[----:B------:R-:W3:Y:S01]  /*39a0*/  MUFU.EX2 R14, R14 ;  /* 0x0000000e000e7308 */ /* 0x000ee20000000800 */
[----:B-1----:R-:W-:Y:S01]  /*39b0*/  @!P1 FMUL R12, R12, R12 ;  /* 0x0000000c0c0c9220 */ /* 0x002fe20000400000 */
[----:B------:R-:W-:Y:S01]  /*39c0*/  FSETP.GEU.AND P1, PT, R18, -126, PT ;  /* 0xc2fc00001200780b */ /* 0x000fe20003f2e000 */
[----:B------:R-:W-:-:S02]  /*39d0*/  ULDC UR4, c[0x0][0x604] ;  /* 0x0001810000047ab9 */ /* 0x000fc40000000800 */
[--C-:B------:R-:W-:Y:S01]  /*39e0*/  FFMA R26, R59, UR4, -R6.reuse ;  /* 0x000000043b1a7c23 */ /* 0x100fe20008000806 */
[----:B------:R-:W-:Y:S01]  /*39f0*/  ULDC UR4, c[0x0][0x604] ;  /* 0x0001810000047ab9 */ /* 0x000fe20000000800 */
[----:B------:R-:W-:Y:S01]  /*3a00*/  @!P4 FMUL R13, R13, 0.5 ;  /* 0x3f0000000d0dc820 */ /* 0x000fe20000400000 */
[----:B------:R-:W1:Y:S01]  /*3a10*/  MUFU.EX2 R11, R11 ;  /* 0x0000000b000b7308 */ /* 0x000e620000000800 */
[----:B--2---:R-:W-:Y:S01]  /*3a20*/  @!P6 FMUL R31, R31, R31 ;  /* 0x0000001f1f1fe220 */ /* 0x004fe20000400000 */
[----:B------:R-:W-:Y:S01]  /*3a30*/  FSETP.GEU.AND P6, PT, R15, -126, PT ;  /* 0xc2fc00000f00780b */ /* 0x000fe20003fce000 */
[--C-:B------:R-:W-:Y:S01]  /*3a40*/  FFMA R55, R62, UR4, -R6.reuse ;  /* 0x000000043e377c23 */ /* 0x100fe20008000806 */
[----:B------:R-:W-:Y:S02]  /*3a50*/  ULDC UR4, c[0x0][0x604] ;  /* 0x0001810000047ab9 */ /* 0x000fe40000000800 */
[----:B------:R-:W-:Y:S01]  /*3a60*/  FFMA R30, R63, UR4, -R6 ;  /* 0x000000043f1e7c23 */ /* 0x000fe20008000806 */
[----:B------:R-:W-:Y:S01]  /*3a70*/  @!P1 FMUL R18, R18, 0.5 ;  /* 0x3f00000012129820 */ /* 0x000fe20000400000 */
[----:B------:R-:W2:Y:S01]  /*3a80*/  MUFU.EX2 R16, R16 ;  /* 0x0000001000107308 */ /* 0x000ea20000000800 */
[----:B---3--:R-:W-:Y:S01]  /*3a90*/  @!P5 FMUL R14, R14, R14 ;  /* 0x0000000e0e0ed220 */ /* 0x008fe20000400000 */
[----:B------:R-:W-:Y:S01]  /*3aa0*/  FSETP.GEU.AND P5, PT, R20, -126, PT ;  /* 0xc2fc00001400780b */ /* 0x000fe20003fae000 */
[----:B------:R-:W-:-:S02]  /*3ab0*/  ULDC UR4, c[0x0][0x604] ;  /* 0x0001810000047ab9 */ /* 0x000fc40000000800 */
[--C-:B------:R-:W-:Y:S01]  /*3ac0*/  FFMA R21, R66, UR4, -R6.reuse ;  /* 0x0000000442157c23 */ /* 0x100fe20008000806 */
[----:B------:R-:W-:Y:S01]  /*3ad0*/  ULDC UR4, c[0x0][0x604] ;  /* 0x0001810000047ab9 */ /* 0x000fe20000000800 */
[----:B------:R-:W-:Y:S01]  /*3ae0*/  @!P6 FMUL R15, R15, 0.5 ;  /* 0x3f0000000f0fe820 */ /* 0x000fe20000400000 */
[----:B------:R-:W3:Y:S01]  /*3af0*/  MUFU.EX2 R13, R13 ;  /* 0x0000000d000d7308 */ /* 0x000ee20000000800 */
[----:B-1----:R-:W-:Y:S01]  /*3b00*/  @!P3 FMUL R11, R11, R11 ;  /* 0x0000000b0b0bb220 */ /* 0x002fe20000400000 */
[----:B------:R-:W-:Y:S01]  /*3b10*/  FSETP.GEU.AND P3, PT, R17, -126, PT ;  /* 0xc2fc00001100780b */ /* 0x000fe20003f6e000 */
[--C-:B------:R-:W-:Y:S01]  /*3b20*/  FFMA R34, R67, UR4, -R6.reuse ;  /* 0x0000000443227c23 */ /* 0x100fe20008000806 */
[----:B------:R-:W-:Y:S02]  /*3b30*/  ULDC UR4, c[0x0][0x604] ;  /* 0x0001810000047ab9 */ /* 0x000fe40000000800 */
[----:B------:R-:W-:Y:S01]  /*3b40*/  FFMA R51, R70, UR4, -R6 ;  /* 0x0000000446337c23 */ /* 0x000fe20008000806 */
[----:B------:R-:W-:Y:S01]  /*3b50*/  @!P5 FMUL R20, R20, 0.5 ;  /* 0x3f0000001414d820 */ /* 0x000fe20000400000 */
[----:B------:R-:W1:Y:S01]  /*3b60*/  MUFU.EX2 R18, R18 ;  /* 0x0000001200127308 */ /* 0x000e620000000800 */
[----:B--2---:R-:W-:Y:S01]  /*3b70*/  @!P2 FMUL R16, R16, R16 ;  /* 0x000000101010a220 */ /* 0x004fe20000400000 */
[----:B------:R-:W-:Y:S01]  /*3b80*/  FSETP.GEU.AND P2, PT, R22, -126, PT ;  /* 0xc2fc00001600780b */ /* 0x000fe20003f4e000 */
[----:B------:R-:W-:-:S02]  /*3b90*/  ULDC UR4, c[0x0][0x604] ;  /* 0x0001810000047ab9 */ /* 0x000fc40000000800 */
[--C-:B------:R-:W-:Y:S01]  /*3ba0*/  FFMA R38, R71, UR4, -R6.reuse ;  /* 0x0000000447267c23 */ /* 0x100fe20008000806 */
[----:B------:R-:W-:Y:S01]  /*3bb0*/  ULDC UR4, c[0x0][0x604] ;  /* 0x0001810000047ab9 */ /* 0x000fe20000000800 */
[----:B------:R-:W-:Y:S01]  /*3bc0*/  @!P3 FMUL R17, R17, 0.5 ;  /* 0x3f0000001111b820 */ /* 0x000fe20000400000 */
        /* <DEDUP_REMOVED lines=185> */
[----:B------:R-:W-:Y:S01]  /*4760*/  FFMA R6, R151, UR4, -R6 ;  /* 0x0000000497067c23 */ /* 0x000fe20008000806 */
[----:B------:R-:W-:Y:S02]  /*4770*/  ULDC UR4, c[0x0][0x604] ;  /* 0x0001810000047ab9 */ /* 0x000fe40000000800 */
[----:B------:R-:W-:Y:S01]  /*4780*/  FMUL R59, R152, UR4 ;  /* 0x00000004983b7c20 */ /* 0x000fe20008400000 */
[----:B------:R-:W-:Y:S01]  /*4790*/  @!P1 FMUL R79, R79, 0.5 ;  /* 0x3f0000004f4f9820 */ /* 0x000fe20000400000 */
[----:B------:R-:W2:Y:S01]  /*47a0*/  MUFU.EX2 R75, R75 ;  /* 0x0000004b004b7308 */ /* 0x000ea20000000800 */
[----:B---3--:R-:W-:Y:S01]  /*47b0*/  @!P5 FMUL R71, R71, R71 ;  /* 0x000000474747d220 */ /* 0x008fe20000400000 */
[----:B------:R-:W-:Y:S01]  /*47c0*/  FSETP.GEU.AND P5, PT, R83, -126, PT ;  /* 0xc2fc00005300780b */ /* 0x000fe20003fae000 */
[--C-:B------:R-:W-:Y:S01]  /*47d0*/  FFMA R24, R24, UR5, -R59.reuse ;  /* 0x0000000518187c23 */ /* 0x100fe2000800083b */
[----:B------:R-:W-:Y:S01]  /*47e0*/  ULDC UR4, c[0x0][0x604] ;  /* 0x0001810000047ab9 */ /* 0x000fe20000000800 */
[----:B------:R-:W-:Y:S01]  /*47f0*/  ULDC UR5, c[0x0][0x604] ;  /* 0x0001810000057ab9 */ /* 0x000fe20000000800 */
[--C-:B------:R-:W-:Y:S01]  /*4800*/  FFMA R25, R25, UR4, -R59.reuse ;  /* 0x0000000419197c23 */ /* 0x100fe2000800083b */
[----:B------:R-:W-:Y:S01]  /*4810*/  @!P6 FMUL R78, R78, 0.5 ;  /* 0x3f0000004e4ee820 */ /* 0x000fe20000400000 */
[----:B------:R-:W3:Y:S01]  /*4820*/  MUFU.EX2 R74, R74 ;  /* 0x0000004a004a7308 */ /* 0x000ee20000000800 */
[----:B-1----:R-:W-:Y:S01]  /*4830*/  @!P3 FMUL R70, R70, R70 ;  /* 0x000000464646b220 */ /* 0x002fe20000400000 */
[----:B------:R-:W-:Y:S01]  /*4840*/  FSETP.GEU.AND P3, PT, R82, -126, PT ;  /* 0xc2fc00005200780b */ /* 0x000fe20003f6e000 */
[----:B------:R-:W-:Y:S01]  /*4850*/  ULDC UR4, c[0x0][0x604] ;  /* 0x0001810000047ab9 */ /* 0x000fe20000000800 */
[--C-:B------:R-:W-:Y:S01]  /*4860*/  FFMA R126, R129, UR6, -R59.reuse ;  /* 0x00000006817e7c23 */ /* 0x100fe2000800083b */
[--C-:B------:R-:W-:Y:S01]  /*4870*/  FFMA R28, R28, UR4, -R59.reuse ;  /* 0x000000041c1c7c23 */ /* 0x100fe2000800083b */
[----:B------:R-:W-:Y:S01]  /*4880*/  ULDC UR4, c[0x0][0x604] ;  /* 0x0001810000047ab9 */ /* 0x000fe20000000800 */
[----:B------:R-:W-:Y:S01]  /*4890*/  @!P5 FMUL R83, R83, 0.5 ;  /* 0x3f0000005353d820 */ /* 0x000fe20000400000 */
[----:B------:R-:W1:Y:S01]  /*48a0*/  MUFU.EX2 R79, R79 ;  /* 0x0000004f004f7308 */ /* 0x000e620000000800 */
[----:B--2---:R-:W-:Y:S01]  /*48b0*/  @!P2 FMUL R75, R75, R75 ;  /* 0x0000004b4b4ba220 */ /* 0x004fe20000400000 */
[----:B------:R-:W-:Y:S01]  /*48c0*/  FSETP.GEU.AND P2, PT, R87, -126, PT ;  /* 0xc2fc00005700780b */ /* 0x000fe20003f4e000 */
[--C-:B------:R-:W-:Y:S01]  /*48d0*/  FFMA R29, R29, UR4, -R59.reuse ;  /* 0x000000041d1d7c23 */ /* 0x100fe2000800083b */
[----:B------:R-:W-:Y:S01]  /*48e0*/  ULDC UR4, c[0x0][0x604] ;  /* 0x0001810000047ab9 */ /* 0x000fe20000000800 */
[--C-:B------:R-:W-:Y:S01]  /*48f0*/  FFMA R129, R136, UR11, -R59.reuse ;  /* 0x0000000b88817c23 */ /* 0x100fe2000800083b */
[--C-:B------:R-:W-:Y:S01]  /*4900*/  FFMA R32, R32, UR4, -R59.reuse ;  /* 0x0000000420207c23 */ /* 0x100fe2000800083b */
[----:B------:R-:W-:Y:S01]  /*4910*/  @!P3 FMUL R82, R82, 0.5 ;  /* 0x3f0000005252b820 */ /* 0x000fe20000400000 */
[----:B------:R-:W2:Y:S01]  /*4920*/  MUFU.EX2 R78, R78 ;  /* 0x0000004e004e7308 */ /* 0x000ea20000000800 */
[----:B---3--:R-:W-:Y:S01]  /*4930*/  @!P4 FMUL R74, R74, R74 ;  /* 0x0000004a4a4ac220 */ /* 0x008fe20000400000 */
[----:B------:R-:W-:Y:S01]  /*4940*/  FSETP.GEU.AND P4, PT, R86, -126, PT ;  /* 0xc2fc00005600780b */ /* 0x000fe20003f8e000 */
[----:B------:R-:W-:Y:S01]  /*4950*/  ULDC UR4, c[0x0][0x604] ;  /* 0x0001810000047ab9 */ /* 0x000fe20000000800 */
[--C-:B------:R-:W-:Y:S01]  /*4960*/  FFMA R134, R133, UR7, -R59.reuse ;  /* 0x0000000785867c23 */ /* 0x100fe2000800083b */
[--C-:B------:R-:W-:Y:S01]  /*4970*/  FFMA R33, R33, UR4, -R59.reuse ;  /* 0x0000000421217c23 */ /* 0x100fe2000800083b */
[----:B------:R-:W-:Y:S01]  /*4980*/  ULDC UR4, c[0x0][0x604] ;  /* 0x0001810000047ab9 */ /* 0x000fe20000000800 */
[----:B------:R-:W-:Y:S01]  /*4990*/  @!P2 FMUL R87, R87, 0.5 ;  /* 0x3f0000005757a820 */ /* 0x000fe20000400000 */
[----:B------:R-:W3:Y:S01]  /*49a0*/  MUFU.EX2 R83, R83 ;  /* 0x0000005300537308 */ /* 0x000ee20000000800 */
[----:B-1----:R-:W-:Y:S01]  /*49b0*/  @!P1 FMUL R79, R79, R79 ;  /* 0x0000004f4f4f9220 */ /* 0x002fe20000400000 */
[----:B------:R-:W-:Y:S01]  /*49c0*/  FSETP.GEU.AND P1, PT, R91, -126, PT ;  /* 0xc2fc00005b00780b */ /* 0x000fe20003f2e000 */
[--C-:B------:R-:W-:Y:S01]  /*49d0*/  FFMA R36, R36, UR4, -R59.reuse ;  /* 0x0000000424247c23 */ /* 0x100fe2000800083b */
[----:B------:R-:W-:Y:S01]  /*49e0*/  ULDC UR4, c[0x0][0x604] ;  /* 0x0001810000047ab9 */ /* 0x000fe20000000800 */
[--C-:B------:R-:W-:Y:S01]  /*49f0*/  FFMA R133, R140, UR19, -R59.reuse ;  /* 0x000000138c857c23 */ /* 0x100fe2000800083b */
[--C-:B------:R-:W-:Y:S01]  /*4a00*/  FFMA R37, R37, UR4, -R59.reuse ;  /* 0x0000000425257c23 */ /* 0x100fe2000800083b */
[----:B------:R-:W-:Y:S01]  /*4a10*/  @!P4 FMUL R86, R86, 0.5 ;  /* 0x3f0000005656c820 */ /* 0x000fe20000400000 */
[----:B------:R-:W1:Y:S01]  /*4a20*/  MUFU.EX2 R82, R82 ;  /* 0x0000005200527308 */ /* 0x000e620000000800 */
[----:B--2---:R-:W-:Y:S01]  /*4a30*/  @!P6 FMUL R78, R78, R78 ;  /* 0x0000004e4e4ee220 */ /* 0x004fe20000400000 */
[----:B------:R-:W-:Y:S01]  /*4a40*/  FSETP.GEU.AND P6, PT, R90, -126, PT ;  /* 0xc2fc00005a00780b */ /* 0x000fe20003fce000 */
[----:B------:R-:W-:Y:S01]  /*4a50*/  ULDC UR4, c[0x0][0x604] ;  /* 0x0001810000047ab9 */ /* 0x000fe20000000800 */
[----:B------:R-:W-:Y:S01]  /*4a60*/  ULDC UR6, c[0x0][0x604] ;  /* 0x0001810000067ab9 */ /* 0x000fe20000000800 */
[--C-:B------:R-:W-:Y:S01]  /*4a70*/  FFMA R40, R40, UR4, -R59.reuse ;  /* 0x0000000428287c23 */ /* 0x100fe2000800083b */
[----:B------:R-:W-:Y:S01]  /*4a80*/  ULDC UR4, c[0x0][0x604] ;  /* 0x0001810000047ab9 */ /* 0x000fe20000000800 */
[----:B------:R-:W-:Y:S01]  /*4a90*/  @!P1 FMUL R91, R91, 0.5 ;  /* 0x3f0000005b5b9820 */ /* 0x000fe20000400000 */
[----:B------:R-:W2:Y:S01]  /*4aa0*/  MUFU.EX2 R87, R87 ;  /* 0x0000005700577308 */ /* 0x000ea20000000800 */
[----:B---3--:R-:W-:Y:S01]  /*4ab0*/  @!P5 FMUL R83, R83, R83 ;  /* 0x000000535353d220 */ /* 0x008fe20000400000 */
[----:B------:R-:W-:Y:S01]  /*4ac0*/  FSETP.GEU.AND P5, PT, R99, -126, PT ;  /* 0xc2fc00006300780b */ /* 0x000fe20003fae000 */
[--C-:B------:R-:W-:Y:S01]  /*4ad0*/  FFMA R41, R41, UR4, -R59.reuse ;  /* 0x0000000429297c23 */ /* 0x100fe2000800083b */
[----:B------:R-:W-:Y:S01]  /*4ae0*/  ULDC UR4, c[0x0][0x604] ;  /* 0x0001810000047ab9 */ /* 0x000fe20000000800 */
[--C-:B------:R-:W-:Y:S01]  /*4af0*/  FFMA R130, R141, UR22, -R59.reuse ;  /* 0x000000168d827c23 */ /* 0x100fe2000800083b */
[--C-:B------:R-:W-:Y:S01]  /*4b00*/  FFMA R44, R44, UR4, -R59.reuse ;  /* 0x000000042c2c7c23 */ /* 0x100fe2000800083b */
[----:B------:R-:W-:Y:S01]  /*4b10*/  @!P6 FMUL R90, R90, 0.5 ;  /* 0x3f0000005a5ae820 */ /* 0x000fe20000400000 */
[----:B------:R-:W3:Y:S01]  /*4b20*/  MUFU.EX2 R86, R86 ;  /* 0x0000005600567308 */ /* 0x000ee20000000800 */
[----:B-1----:R-:W-:Y:S01]  /*4b30*/  @!P3 FMUL R82, R82, R82 ;  /* 0x000000525252b220 */ /* 0x002fe20000400000 */
[----:B------:R-:W-:Y:S01]  /*4b40*/  FSETP.GEU.AND P3, PT, R94, -126, PT ;  /* 0xc2fc00005e00780b */ /* 0x000fe20003f6e000 */
[----:B------:R-:W-:Y:S01]  /*4b50*/  ULDC UR4, c[0x0][0x604] ;  /* 0x0001810000047ab9 */ /* 0x000fe20000000800 */
[----:B------:R-:W-:Y:S01]  /*4b60*/  ULDC UR11, c[0x0][0x604] ;  /* 0x00018100000b7ab9 */ /* 0x000fe20000000800 */
        /* <DEDUP_REMOVED lines=8> */
[----:B------:R-:W-:Y:S01]  /*4bf0*/  FADD R138, R13, R78 ;  /* 0x0000004e0d8a7221 */ /* 0x000fe20000000000 */
        /* <DEDUP_REMOVED lines=41> */
[----:B------:R-:W-:Y:S01]  /*4e90*/  ULDC UR4, c[0x0][0x604] ;  /* 0x0001810000047ab9 */ /* 0x000fe20000000800 */
[----:B------:R-:W-:Y:S01]  /*4ea0*/  FADD R136, R55, R94 ;  /* 0x0000005e37887221 */ /* 0x000fe20000000000 */
[----:B------:R-:W-:Y:S01]  /*4eb0*/  F2FP.BF16.F32.PACK_AB R55, R30, R55 ;  /* 0x000000371e37723e */ /* 0x000fe200000010ff */
[----:B------:R-:W-:Y:S01]  /*4ec0*/  @!P3 FMUL R106, R106, 0.5 ;  /* 0x3f0000006a6ab820 */ /* 0x000fe20000400000 */
[----:B------:R-:W2:Y:S01]  /*4ed0*/  MUFU.EX2 R102, R102 ;  /* 0x0000006600667308 */ /* 0x000ea20000000800 */
[----:B---3--:R-:W-:Y:S01]  /*4ee0*/  @!P4 FMUL R98, R98, R98 ;  /* 0x000000626262c220 */ /* 0x008fe20000400000 */
[----:B------:R-:W-:-:S05]  /*4ef0*/  FSETP.GEU.AND P4, PT, R110, -126, PT ;  /* 0xc2fc00006e00780b */ /* 0x000fca0003f8e000 */
[----:B------:R-:W-:Y:S01]  /*4f00*/  @!P2 FMUL R115, R115, 0.5 ;  /* 0x3f0000007373a820 */ /* 0x000fe20000400000 */
[----:B------:R-:W3:Y:S01]  /*4f10*/  MUFU.EX2 R111, R111 ;  /* 0x0000006f006f7308 */ /* 0x000ee20000000800 */
[----:B-1----:R-:W-:Y:S01]  /*4f20*/  @!P1 FMUL R107, R107, R107 ;  /* 0x0000006b6b6b9220 */ /* 0x002fe20000400000 */
[----:B------:R-:W-:-:S05]  /*4f30*/  FSETP.GEU.AND P1, PT, R119, -126, PT ;  /* 0xc2fc00007700780b */ /* 0x000fca0003f2e000 */
[----:B------:R-:W-:Y:S01]  /*4f40*/  @!P4 FMUL R110, R110, 0.5 ;  /* 0x3f0000006e6ec820 */ /* 0x000fe20000400000 */
[----:B------:R-:W1:Y:S01]  /*4f50*/  MUFU.EX2 R106, R106 ;  /* 0x0000006a006a7308 */ /* 0x000e620000000800 */
[----:B--2---:R-:W-:Y:S01]  /*4f60*/  @!P6 FMUL R102, R102, R102 ;  /* 0x000000666666e220 */ /* 0x004fe20000400000 */
[----:B------:R-:W-:-:S05]  /*4f70*/  FSETP.GEU.AND P6, PT, R114, -126, PT ;  /* 0xc2fc00007200780b */ /* 0x000fca0003fce000 */
        /* <DEDUP_REMOVED lines=19> */
[----:B------:R-:W-:-:S03]  /*50b0*/  FSETP.GEU.AND P1, PT, R25, -126, PT ;  /* 0xc2fc00001900780b */ /* 0x000fc60003f2e000 */
[----:B------:R-:W-:Y:S02]  /*50c0*/  FADD R140, R46, R119 ;  /* 0x000000772e8c7221 */ /* 0x000fe40000000000 */
[----:B------:R-:W-:Y:S01]  /*50d0*/  @!P4 FMUL R24, R24, 0.5 ;  /* 0x3f0000001818c820 */ /* 0x000fe20000400000 */
[----:B------:R-:W1:Y:S01]  /*50e0*/  MUFU.EX2 R95, R95 ;  /* 0x0000005f005f7308 */ /* 0x000e620000000800 */
[----:B--2---:R-:W-:Y:S01]  /*50f0*/  @!P6 FMUL R114, R114, R114 ;  /* 0x000000727272e220 */ /* 0x004fe20000400000 */
[----:B------:R-:W-:-:S03]  /*5100*/  FSETP.GEU.AND P6, PT, R28, -126, PT ;  /* 0xc2fc00001c00780b */ /* 0x000fc60003fce000 */
[----:B------:R-:W-:Y:S02]  /*5110*/  FADD R142, R35, R114 ;  /* 0x00000072238e7221 */ /* 0x000fe40000000000 */
        /* <DEDUP_REMOVED lines=9> */
[----:B------:R1:W4:Y:S01]  /*51b0*/  MUFU.EX2 R127, R25 ;  /* 0x00000019007f7308 */ /* 0x0003220000000800 */
[----:B--2---:R-:W-:Y:S01]  /*51c0*/  @!P2 FMUL R6, R6, R6 ;  /* 0x000000060606a220 */ /* 0x004fe20000400000 */
[----:B------:R-:W-:-:S05]  /*51d0*/  FSETP.GEU.AND P2, PT, R33, -126, PT ;  /* 0xc2fc00002100780b */ /* 0x000fca0003f4e000 */
[----:B------:R-:W-:Y:S01]  /*51e0*/  @!P3 FMUL R32, R32, 0.5 ;  /* 0x3f0000002020b820 */ /* 0x000fe20000400000 */
[----:B------:R-:W2:Y:S01]  /*51f0*/  MUFU.EX2 R28, R28 ;  /* 0x0000001c001c7308 */ /* 0x000ea20000000800 */
[----:B---3--:R-:W-:Y:S01]  /*5200*/  @!P4 FMUL R24, R24, R24 ;  /* 0x000000181818c220 */ /* 0x008fe20000400000 */
[----:B------:R-:W-:Y:S01]  /*5210*/  FSETP.GEU.AND P4, PT, R36, -126, PT ;  /* 0xc2fc00002400780b */ /* 0x000fe20003f8e000 */
[--C-:B-1----:R-:W-:Y:S01]  /*5220*/  FFMA R25, R68, UR4, -R59.reuse ;  /* 0x0000000444197c23 */ /* 0x102fe2000800083b */
[----:B------:R-:W-:Y:S02]  /*5230*/  ULDC UR4, c[0x0][0x604] ;  /* 0x0001810000047ab9 */ /* 0x000fe40000000800 */
[----:B------:R-:W-:Y:S01]  /*5240*/  FFMA R69, R69, UR4, -R59 ;  /* 0x0000000445457c23 */ /* 0x000fe2000800083b */
[----:B------:R-:W-:Y:S01]  /*5250*/  @!P2 FMUL R33, R33, 0.5 ;  /* 0x3f0000002121a820 */ /* 0x000fe20000400000 */
[----:B------:R1:W3:Y:S01]  /*5260*/  MUFU.EX2 R131, R29 ;  /* 0x0000001d00837308 */ /* 0x0002e20000000800 */
[----:B----4-:R-:W-:Y:S01]  /*5270*/  @!P1 FMUL R127, R127, R127 ;  /* 0x0000007f7f7f9220 */ /* 0x010fe20000400000 */
[----:B------:R-:W-:Y:S01]  /*5280*/  FSETP.GEU.AND P1, PT, R37, -126, PT ;  /* 0xc2fc00002500780b */ /* 0x000fe20003f2e000 */
[----:B------:R-:W-:-:S04]  /*5290*/  ULDC UR4, c[0x0][0x604] ;  /* 0x0001810000047ab9 */ /* 0x000fc80000000800 */
[----:B------:R-:W-:Y:S01]  /*52a0*/  @!P4 FMUL R36, R36, 0.5 ;  /* 0x3f0000002424c820 */ /* 0x000fe20000400000 */
[----:B------:R-:W4:Y:S01]  /*52b0*/  MUFU.EX2 R32, R32 ;  /* 0x0000002000207308 */ /* 0x000f220000000800 */
[----:B--2---:R-:W-:Y:S01]  /*52c0*/  @!P6 FMUL R28, R28, R28 ;  /* 0x0000001c1c1ce220 */ /* 0x004fe20000400000 */
[----:B------:R-:W-:Y:S01]  /*52d0*/  FSETP.GEU.AND P6, PT, R40, -126, PT ;  /* 0xc2fc00002800780b */ /* 0x000fe20003fce000 */
[--C-:B-1----:R-:W-:Y:S01]  /*52e0*/  FFMA R29, R72, UR4, -R59.reuse ;  /* 0x00000004481d7c23 */ /* 0x102fe2000800083b */
[----:B------:R-:W-:Y:S02]  /*52f0*/  ULDC UR4, c[0x0][0x604] ;  /* 0x0001810000047ab9 */ /* 0x000fe40000000800 */
[----:B------:R-:W-:Y:S01]  /*5300*/  FFMA R73, R73, UR4, -R59 ;  /* 0x0000000449497c23 */ /* 0x000fe2000800083b */
[----:B------:R-:W-:Y:S01]  /*5310*/  @!P1 FMUL R37, R37, 0.5 ;  /* 0x3f00000025259820 */ /* 0x000fe20000400000 */
[----:B------:R1:W2:Y:S01]  /*5320*/  MUFU.EX2 R135, R33 ;  /* 0x0000002100877308 */ /* 0x0002a20000000800 */
[----:B---3--:R-:W-:Y:S01]  /*5330*/  @!P5 FMUL R131, R131, R131 ;  /* 0x000000838383d220 */ /* 0x008fe20000400000 */
[----:B------:R-:W-:Y:S01]  /*5340*/  FSETP.GEU.AND P5, PT, R41, -126, PT ;  /* 0xc2fc00002900780b */ /* 0x000fe20003fae000 */
[----:B------:R-:W-:-:S04]  /*5350*/  ULDC UR4, c[0x0][0x604] ;  /* 0x0001810000047ab9 */ /* 0x000fc80000000800 */
[----:B------:R-:W-:Y:S01]  /*5360*/  @!P6 FMUL R40, R40, 0.5 ;  /* 0x3f0000002828e820 */ /* 0x000fe20000400000 */
[----:B------:R-:W3:Y:S01]  /*5370*/  MUFU.EX2 R36, R36 ;  /* 0x0000002400247308 */ /* 0x000ee20000000800 */
[----:B----4-:R-:W-:Y:S01]  /*5380*/  @!P3 FMUL R32, R32, R32 ;  /* 0x000000202020b220 */ /* 0x010fe20000400000 */
[----:B------:R-:W-:Y:S01]  /*5390*/  FSETP.GEU.AND P3, PT, R44, -126, PT ;  /* 0xc2fc00002c00780b */ /* 0x000fe20003f6e000 */
[----:B-1----:R-:W-:Y:S01]  /*53a0*/  FFMA R33, R76, UR4, -R59 ;  /* 0x000000044c217c23 */ /* 0x002fe2000800083b */
[----:B------:R-:W-:-:S03]  /*53b0*/  ULDC UR4, c[0x0][0x604] ;  /* 0x0001810000047ab9 */ /* 0x000fc60000000800 */
        /* <DEDUP_REMOVED lines=17> */
[----:B------:R2:W4:Y:S01]  /*54d0*/  MUFU.EX2 R147, R45 ;  /* 0x0000002d00937308 */ /* 0x0005220000000800 */
[----:B---3--:R-:W-:Y:S01]  /*54e0*/  @!P6 FMUL R40, R40, R40 ;  /* 0x000000282828e220 */ /* 0x008fe20000400000 */
[----:B------:R-:W-:-:S05]  /*54f0*/  FSETP.GEU.AND P6, PT, R52, -126, PT ;  /* 0xc2fc00003400780b */ /* 0x000fca0003fce000 */
[----:B------:R-:W-:Y:S01]  /*5500*/  @!P5 FMUL R53, R53, 0.5 ;  /* 0x3f0000003535d820 */ /* 0x000fe20000400000 */
[----:B------:R-:W3:Y:S01]  /*5510*/  MUFU.EX2 R48, R48 ;  /* 0x0000003000307308 */ /* 0x000ee20000000800 */
[----:B-1----:R-:W-:Y:S01]  /*5520*/  @!P3 FMUL R44, R44, R44 ;  /* 0x0000002c2c2cb220 */ /* 0x002fe20000400000 */
[----:B------:R-:W-:Y:S01]  /*5530*/  FSETP.GEU.AND P3, PT, R56, -126, PT ;  /* 0xc2fc00003800780b */ /* 0x000fe20003f6e000 */
[----:B--2---:R-:W-:Y:S01]  /*5540*/  FADD R45, R47, R110 ;  /* 0x0000006e2f2d7221 */ /* 0x004fe20000000000 */
[----:B------:R-:W-:-:S03]  /*5550*/  F2FP.BF16.F32.PACK_AB R47, R46, R47 ;  /* 0x0000002f2e2f723e */ /* 0x000fc600000010ff */
[----:B------:R-:W-:Y:S01]  /*5560*/  @!P6 FMUL R52, R52, 0.5 ;  /* 0x3f0000003434e820 */ /* 0x000fe20000400000 */
[----:B------:R1:W2:Y:S01]  /*5570*/  MUFU.EX2 R151, R49 ;  /* 0x0000003100977308 */ /* 0x0002a20000000800 */
[----:B----4-:R-:W-:Y:S01]  /*5580*/  @!P2 FMUL R147, R147, R147 ;  /* 0x000000939393a220 */ /* 0x010fe20000400000 */
[----:B------:R-:W-:Y:S01]  /*5590*/  FSETP.GEU.AND P2, PT, R57, -126, PT ;  /* 0xc2fc00003900780b */ /* 0x000fe20003f4e000 */
[----:B------:R-:W-:Y:S01]  /*55a0*/  FADD R138, R138, R45 ;  /* 0x0000002d8a8a7221 */ /* 0x000fe20000000000 */
[----:B------:R-:W-:-:S03]  /*55b0*/  FADD R45, R18, R83 ;  /* 0x00000053122d7221 */ /* 0x000fc60000000000 */
[----:B------:R-:W-:Y:S01]  /*55c0*/  @!P3 FMUL R56, R56, 0.5 ;  /* 0x3f0000003838b820 */ /* 0x000fe20000400000 */
[----:B------:R-:W4:Y:S01]  /*55d0*/  MUFU.EX2 R153, R53 ;  /* 0x0000003500997308 */ /* 0x000f220000000800 */
[----:B---3--:R-:W-:Y:S01]  /*55e0*/  @!P4 FMUL R48, R48, R48 ;  /* 0x000000303030c220 */ /* 0x008fe20000400000 */
[----:B------:R-:W-:Y:S01]  /*55f0*/  FSETP.GEU.AND P4, PT, R118, -126, PT ;  /* 0xc2fc00007600780b */ /* 0x000fe20003f8e000 */
[----:B------:R-:W-:Y:S01]  /*5600*/  FADD R160, R45, R140 ;  /* 0x0000008c2da07221 */ /* 0x000fe20000000000 */
[----:B------:R-:W-:Y:S01]  /*5610*/  FADD R45, R12, R71 ;  /* 0x000000470c2d7221 */ /* 0x000fe20000000000 */
[----:B------:R-:W-:Y:S01]  /*5620*/  FADD R140, R34, R107 ;  /* 0x0000006b228c7221 */ /* 0x000fe20000000000 */
[----:B-1----:R-:W-:Y:S01]  /*5630*/  FADD R49, R15, R82 ;  /* 0x000000520f317221 */ /* 0x002fe20000000000 */
[----:B------:R-:W-:Y:S01]  /*5640*/  @!P2 FMUL R57, R57, 0.5 ;  /* 0x3f0000003939a820 */ /* 0x000fe20000400000 */
[----:B------:R-:W1:Y:S01]  /*5650*/  MUFU.EX2 R52, R52 ;  /* 0x0000003400347308 */ /* 0x000e620000000800 */
[----:B--2---:R-:W-:Y:S01]  /*5660*/  @!P1 FMUL R151, R151, R151 ;  /* 0x0000009797979220 */ /* 0x004fe20000400000 */
[----:B------:R-:W-:Y:S01]  /*5670*/  FSETP.GEU.AND P1, PT, R61, -126, PT ;  /* 0xc2fc00003d00780b */ /* 0x000fe20003f2e000 */
[----:B------:R-:W-:Y:S01]  /*5680*/  FADD R162, R49, R142 ;  /* 0x0000008e31a27221 */ /* 0x000fe20000000000 */
[----:B------:R-:W-:Y:S01]  /*5690*/  FADD R49, R22, R91 ;  /* 0x0000005b16317221 */ /* 0x000fe20000000000 */
[C---:B------:R-:W-:Y:S01]  /*56a0*/  FADD R142, R43.reuse, R6 ;  /* 0x000000062b8e7221 */ /* 0x040fe20000000000 */
[----:B------:R-:W-:Y:S01]  /*56b0*/  F2FP.BF16.F32.PACK_AB R43, R43, R54 ;  /* 0x000000362b2b723e */ /* 0x000fe200000010ff */
[----:B------:R-:W-:Y:S01]  /*56c0*/  @!P4 FMUL R118, R118, 0.5 ;  /* 0x3f0000007676c820 */ /* 0x000fe20000400000 */
[----:B------:R2:W3:Y:S01]  /*56d0*/  MUFU.EX2 R60, R56 ;  /* 0x00000038003c7308 */ /* 0x0004e20000000800 */
[----:B----4-:R-:W-:Y:S01]  /*56e0*/  @!P5 FMUL R153, R153, R153 ;  /* 0x000000999999d220 */ /* 0x010fe20000400000 */
[----:B------:R-:W-:Y:S01]  /*56f0*/  FSETP.GEU.AND P5, PT, R65, -126, PT ;  /* 0xc2fc00004100780b */ /* 0x000fe20003fae000 */
[----:B------:R-:W-:Y:S01]  /*5700*/  FADD R168, R49, R142 ;  /* 0x0000008e31a87221 */ /* 0x000fe20000000000 */
[----:B------:R-:W-:-:S03]  /*5710*/  F2FP.BF16.F32.PACK_AB R91, R91, R86 ;  /* 0x000000565b5b723e */ /* 0x000fc600000010ff */
[----:B------:R-:W-:Y:S01]  /*5720*/  @!P1 FMUL R61, R61, 0.5 ;  /* 0x3f0000003d3d9820 */ /* 0x000fe20000400000 */
[----:B------:R-:W4:Y:S01]  /*5730*/  MUFU.EX2 R155, R57 ;  /* 0x00000039009b7308 */ /* 0x000f220000000800 */
[----:B-1----:R-:W-:Y:S01]  /*5740*/  @!P6 FMUL R52, R52, R52 ;  /* 0x000000343434e220 */ /* 0x002fe20000400000 */
[----:B------:R-:W-:Y:S01]  /*5750*/  FSETP.GEU.AND P6, PT, R64, -126, PT ;  /* 0xc2fc00004000780b */ /* 0x000fe20003fce000 */
[----:B--2---:R-:W-:-:S04]  /*5760*/  FADD R56, R19, R90 ;  /* 0x0000005a13387221 */ /* 0x004fc80000000000 */
[----:B------:R-:W-:Y:S01]  /*5770*/  @!P5 FMUL R65, R65, 0.5 ;  /* 0x3f0000004141d820 */ /* 0x000fe20000400000 */
[----:B------:R-:W1:Y:S01]  /*5780*/  MUFU.EX2 R118, R118 ;  /* 0x0000007600767308 */ /* 0x000e620000000800 */
[----:B---3--:R-:W-:Y:S01]  /*5790*/  @!P3 FMUL R60, R60, R60 ;  /* 0x0000003c3c3cb220 */ /* 0x008fe20000400000 */
[----:B------:R-:W-:-:S05]  /*57a0*/  FSETP.GEU.AND P3, PT, R25, -126, PT ;  /* 0xc2fc00001900780b */ /* 0x000fca0003f6e000 */
[----:B------:R-:W-:Y:S01]  /*57b0*/  @!P6 FMUL R64, R64, 0.5 ;  /* 0x3f0000004040e820 */ /* 0x000fe20000400000 */
[----:B------:R-:W2:Y:S01]  /*57c0*/  MUFU.EX2 R157, R61 ;  /* 0x0000003d009d7308 */ /* 0x000ea20000000800 */
[----:B----4-:R-:W-:Y:S01]  /*57d0*/  @!P2 FMUL R155, R155, R155 ;  /* 0x0000009b9b9ba220 */ /* 0x010fe20000400000 */
        /* <DEDUP_REMOVED lines=10> */
[----:B------:R2:W5:Y:S01]  /*5880*/  MUFU.EX2 R72, R25 ;  /* 0x0000001900487308 */ /* 0x0005620000000800 */
[----:B---3--:R-:W-:Y:S01]  /*5890*/  @!P5 FMUL R159, R159, R159 ;  /* 0x0000009f9f9fd220 */ /* 0x008fe20000400000 */
[----:B-1----:R-:W-:-:S05]  /*58a0*/  FADD R64, R26, R99 ;  /* 0x000000631a407221 */ /* 0x002fca0000000000 */
[----:B------:R-:W-:Y:S01]  /*58b0*/  @!P1 FMUL R73, R73, 0.5 ;  /* 0x3f00000049499820 */ /* 0x000fe20000400000 */
[----:B------:R-:W1:Y:S01]  /*58c0*/  MUFU.EX2 R161, R69 ;  /* 0x0000004500a17308 */ /* 0x000e620000000800 */
[--C-:B--2---:R-:W-:Y:S01]  /*58d0*/  FFMA R25, R77, UR4, -R59.reuse ;  /* 0x000000044d197c23 */ /* 0x104fe2000800083b */
[----:B----4-:R-:W-:Y:S01]  /*58e0*/  @!P6 FMUL R68, R68, R68 ;  /* 0x000000444444e220 */ /* 0x010fe20000400000 */
[----:B------:R-:W-:Y:S01]  /*58f0*/  ULDC UR4, c[0x0][0x604] ;  /* 0x0001810000047ab9 */ /* 0x000fe20000000800 */
[----:B------:R-:W-:Y:S01]  /*5900*/  FSETP.GEU.AND P6, PT, R33, -126, PT ;  /* 0xc2fc00002100780b */ /* 0x000fe20003fce000 */
[--C-:B------:R-:W-:Y:S01]  /*5910*/  FFMA R37, R80, UR4, -R59.reuse ;  /* 0x0000000450257c23 */ /* 0x100fe2000800083b */
[----:B------:R-:W-:Y:S01]  /*5920*/  FSETP.GEU.AND P5, PT, R25, -126, PT ;  /* 0xc2fc00001900780b */ /* 0x000fe20003fae000 */
[----:B------:R-:W-:Y:S01]  /*5930*/  ULDC UR4, c[0x0][0x604] ;  /* 0x0001810000047ab9 */ /* 0x000fe20000000800 */
[----:B------:R2:W3:Y:S01]  /*5940*/  MUFU.EX2 R76, R29 ;  /* 0x0000001d004c7308 */ /* 0x0004e20000000800 */
[----:B-----5:R-:W-:Y:S01]  /*5950*/  @!P3 FMUL R72, R72, R72 ;  /* 0x000000484848b220 */ /* 0x020fe20000400000 */
[----:B------:R-:W-:Y:S01]  /*5960*/  FSETP.GEU.AND P3, PT, R37, -126, PT ;  /* 0xc2fc00002500780b */ /* 0x000fe20003f6e000 */
[----:B------:R-:W-:Y:S01]  /*5970*/  FFMA R163, R81, UR4, -R59 ;  /* 0x0000000451a37c23 */ /* 0x000fe2000800083b */
[----:B------:R-:W-:-:S04]  /*5980*/  ULDC UR4, c[0x0][0x604] ;  /* 0x0001810000047ab9 */ /* 0x000fc80000000800 */
[----:B------:R-:W4:Y:S01]  /*5990*/  MUFU.EX2 R77, R73 ;  /* 0x00000049004d7308 */ /* 0x000f220000000800 */
[----:B------:R-:W-:Y:S01]  /*59a0*/  @!P6 FMUL R33, R33, 0.5 ;  /* 0x3f0000002121e820 */ /* 0x000fe20000400000 */
[----:B-1----:R-:W-:Y:S01]  /*59b0*/  @!P2 FMUL R161, R161, R161 ;  /* 0x000000a1a1a1a220 */ /* 0x002fe20000400000 */
[----:B------:R-:W-:Y:S01]  /*59c0*/  @!P5 FMUL R25, R25, 0.5 ;  /* 0x3f0000001919d820 */ /* 0x000fe20000400000 */
[----:B------:R-:W-:Y:S01]  /*59d0*/  FSETP.GEU.AND P2, PT, R163, -126, PT ;  /* 0xc2fc0000a300780b */ /* 0x000fe20003f4e000 */
[--C-:B--2---:R-:W-:Y:S01]  /*59e0*/  FFMA R29, R84, UR4, -R59.reuse ;  /* 0x00000004541d7c23 */ /* 0x104fe2000800083b */
[----:B------:R-:W-:Y:S01]  /*59f0*/  ULDC UR4, c[0x0][0x604] ;  /* 0x0001810000047ab9 */ /* 0x000fe20000000800 */
[----:B------:R-:W-:Y:S01]  /*5a00*/  @!P3 FMUL R37, R37, 0.5 ;  /* 0x3f0000002525b820 */ /* 0x000fe20000400000 */
[----:B------:R-:W1:Y:S01]  /*5a10*/  MUFU.EX2 R81, R25 ;  /* 0x0000001900517308 */ /* 0x000e620000000800 */
[--C-:B------:R-:W-:Y:S01]  /*5a20*/  FFMA R85, R85, UR4, -R59.reuse ;  /* 0x0000000455557c23 */ /* 0x100fe2000800083b */
[----:B------:R-:W-:Y:S01]  /*5a30*/  ULDC UR4, c[0x0][0x604] ;  /* 0x0001810000047ab9 */ /* 0x000fe20000000800 */
[----:B---3--:R-:W-:Y:S01]  /*5a40*/  @!P4 FMUL R76, R76, R76 ;  /* 0x0000004c4c4cc220 */ /* 0x008fe20000400000 */
[--C-:B------:R-:W-:Y:S01]  /*5a50*/  FFMA R167, R88, UR4, -R59.reuse ;  /* 0x0000000458a77c23 */ /* 0x100fe2000800083b */
[----:B------:R-:W-:Y:S01]  /*5a60*/  ULDC UR4, c[0x0][0x604] ;  /* 0x0001810000047ab9 */ /* 0x000fe20000000800 */
[----:B------:R-:W-:Y:S01]  /*5a70*/  FSETP.GEU.AND P4, PT, R29, -126, PT ;  /* 0xc2fc00001d00780b */ /* 0x000fe20003f8e000 */
[----:B------:R-:W-:Y:S01]  /*5a80*/  FFMA R89, R89, UR4, -R59 ;  /* 0x0000000459597c23 */ /* 0x000fe2000800083b */
[----:B------:R-:W2:Y:S01]  /*5a90*/  MUFU.EX2 R80, R33 ;  /* 0x0000002100507308 */ /* 0x000ea20000000800 */
[----:B------:R-:W-:Y:S01]  /*5aa0*/  @!P2 FMUL R163, R163, 0.5 ;  /* 0x3f000000a3a3a820 */ /* 0x000fe20000400000 */
[----:B----4-:R-:W-:Y:S01]  /*5ab0*/  @!P1 FMUL R77, R77, R77 ;  /* 0x0000004d4d4d9220 */ /* 0x010fe20000400000 */
[----:B------:R-:W-:Y:S01]  /*5ac0*/  FSETP.GEU.AND P1, PT, R85, -126, PT ;  /* 0xc2fc00005500780b */ /* 0x000fe20003f2e000 */
[----:B------:R-:W-:-:S02]  /*5ad0*/  ULDC UR4, c[0x0][0x604] ;  /* 0x0001810000047ab9 */ /* 0x000fc40000000800 */
[--C-:B------:R-:W-:Y:S01]  /*5ae0*/  FFMA R169, R92, UR4, -R59.reuse ;  /* 0x000000045ca97c23 */ /* 0x100fe2000800083b */
[----:B------:R-:W-:Y:S01]  /*5af0*/  ULDC UR4, c[0x0][0x604] ;  /* 0x0001810000047ab9 */ /* 0x000fe20000000800 */
[----:B------:R-:W3:Y:S01]  /*5b00*/  MUFU.EX2 R84, R37 ;  /* 0x0000002500547308 */ /* 0x000ee20000000800 */
[----:B-1----:R-:W-:Y:S01]  /*5b10*/  @!P5 FMUL R81, R81, R81 ;  /* 0x000000515151d220 */ /* 0x002fe20000400000 */
[----:B------:R-:W-:Y:S01]  /*5b20*/  FSETP.GEU.AND P5, PT, R89, -126, PT ;  /* 0xc2fc00005900780b */ /* 0x000fe20003fae000 */
[----:B------:R-:W-:Y:S01]  /*5b30*/  @!P4 FMUL R29, R29, 0.5 ;  /* 0x3f0000001d1dc820 */ /* 0x000fe20000400000 */
[--C-:B------:R-:W-:Y:S01]  /*5b40*/  FFMA R93, R93, UR4, -R59.reuse ;  /* 0x000000045d5d7c23 */ /* 0x100fe2000800083b */
[----:B------:R-:W-:Y:S02]  /*5b50*/  ULDC UR4, c[0x0][0x604] ;  /* 0x0001810000047ab9 */ /* 0x000fe40000000800 */
[----:B------:R-:W-:Y:S01]  /*5b60*/  FFMA R25, R96, UR4, -R59 ;  /* 0x0000000460197c23 */ /* 0x000fe2000800083b */
[----:B------:R-:W1:Y:S01]  /*5b70*/  MUFU.EX2 R163, R163 ;  /* 0x000000a300a37308 */ /* 0x000e620000000800 */
[----:B--2---:R-:W-:Y:S01]  /*5b80*/  @!P6 FMUL R80, R80, R80 ;  /* 0x000000505050e220 */ /* 0x004fe20000400000 */
[----:B------:R-:W-:Y:S01]  /*5b90*/  FSETP.GEU.AND P6, PT, R167, -126, PT ;  /* 0xc2fc0000a700780b */ /* 0x000fe20003fce000 */
[----:B------:R-:W-:Y:S01]  /*5ba0*/  @!P1 FMUL R85, R85, 0.5 ;  /* 0x3f00000055559820 */ /* 0x000fe20000400000 */
[----:B------:R-:W-:-:S02]  /*5bb0*/  ULDC UR4, c[0x0][0x604] ;  /* 0x0001810000047ab9 */ /* 0x000fc40000000800 */
[----:B------:R-:W-:Y:S01]  /*5bc0*/  F2FP.BF16.F32.PACK_AB R46, R81, R80 ;  /* 0x00000050512e723e */ /* 0x000fe200000010ff */
[----:B------:R-:W-:Y:S01]  /*5bd0*/  @!P5 FMUL R89, R89, 0.5 ;  /* 0x3f0000005959d820 */ /* 0x000fe20000400000 */
[----:B------:R2:W4:Y:S01]  /*5be0*/  MUFU.EX2 R88, R29 ;  /* 0x0000001d00587308 */ /* 0x0005220000000800 */
[----:B---3--:R-:W-:Y:S01]  /*5bf0*/  @!P3 FMUL R84, R84, R84 ;  /* 0x000000545454b220 */ /* 0x008fe20000400000 */
[----:B------:R-:W-:-:S05]  /*5c00*/  FSETP.GEU.AND P3, PT, R169, -126, PT ;  /* 0xc2fc0000a900780b */ /* 0x000fca0003f6e000 */
[----:B------:R-:W-:Y:S01]  /*5c10*/  @!P6 FMUL R167, R167, 0.5 ;  /* 0x3f000000a7a7e820 */ /* 0x000fe20000400000 */
[----:B------:R3:W5:Y:S01]  /*5c20*/  MUFU.EX2 R165, R85 ;  /* 0x0000005500a57308 */ /* 0x0007620000000800 */
[----:B-1----:R-:W-:Y:S01]  /*5c30*/  @!P2 FMUL R163, R163, R163 ;  /* 0x000000a3a3a3a220 */ /* 0x002fe20000400000 */
[----:B------:R-:W-:Y:S01]  /*5c40*/  FSETP.GEU.AND P2, PT, R93, -126, PT ;  /* 0xc2fc00005d00780b */ /* 0x000fe20003f4e000 */
[--C-:B--2---:R-:W-:Y:S01]  /*5c50*/  FFMA R29, R97, UR4, -R59.reuse ;  /* 0x00000004611d7c23 */ /* 0x104fe2000800083b */
[----:B------:R-:W-:Y:S02]  /*5c60*/  ULDC UR4, c[0x0][0x604] ;  /* 0x0001810000047ab9 */ /* 0x000fe40000000800 */
[--C-:B------:R-:W-:Y:S01]  /*5c70*/  FFMA R33, R100, UR4, -R59.reuse ;  /* 0x0000000464217c23 */ /* 0x100fe2000800083b */
[----:B------:R-:W-:Y:S01]  /*5c80*/  @!P3 FMUL R169, R169, 0.5 ;  /* 0x3f000000a9a9b820 */ /* 0x000fe20000400000 */
[----:B------:R-:W1:Y:S01]  /*5c90*/  MUFU.EX2 R92, R89 ;  /* 0x00000059005c7308 */ /* 0x000e620000000800 */
[----:B------:R-:W-:Y:S01]  /*5ca0*/  ULDC UR4, c[0x0][0x604] ;  /* 0x0001810000047ab9 */ /* 0x000fe20000000800 */
[----:B----4-:R-:W-:Y:S01]  /*5cb0*/  @!P4 FMUL R88, R88, R88 ;  /* 0x000000585858c220 */ /* 0x010fe20000400000 */
[--C-:B------:R-:W-:Y:S01]  /*5cc0*/  FFMA R37, R101, UR4, -R59.reuse ;  /* 0x0000000465257c23 */ /* 0x100fe2000800083b */
[----:B------:R-:W-:Y:S01]  /*5cd0*/  FSETP.GEU.AND P4, PT, R25, -126, PT ;  /* 0xc2fc00001900780b */ /* 0x000fe20003f8e000 */
[----:B------:R-:W-:Y:S01]  /*5ce0*/  ULDC UR4, c[0x0][0x604] ;  /* 0x0001810000047ab9 */ /* 0x000fe20000000800 */
[----:B---3--:R-:W-:Y:S01]  /*5cf0*/  FADD R85, R45, R140 ;  /* 0x0000008c2d557221 */ /* 0x008fe20000000000 */
[----:B------:R-:W-:Y:S01]  /*5d00*/  @!P2 FMUL R93, R93, 0.5 ;  /* 0x3f0000005d5da820 */ /* 0x000fe20000400000 */
[----:B------:R-:W2:Y:S01]  /*5d10*/  MUFU.EX2 R167, R167 ;  /* 0x000000a700a77308 */ /* 0x000ea20000000800 */
[----:B-----5:R-:W-:Y:S01]  /*5d20*/  @!P1 FMUL R165, R165, R165 ;  /* 0x000000a5a5a59220 */ /* 0x020fe20000400000 */
[----:B------:R-:W-:Y:S01]  /*5d30*/  FSETP.GEU.AND P1, PT, R29, -126, PT ;  /* 0xc2fc00001d00780b */ /* 0x000fe20003f2e000 */
[----:B------:R-:W-:Y:S01]  /*5d40*/  FFMA R41, R104, UR4, -R59 ;  /* 0x0000000468297c23 */ /* 0x000fe2000800083b */
[----:B------:R-:W-:Y:S01]  /*5d50*/  ULDC UR4, c[0x0][0x604] ;  /* 0x0001810000047ab9 */ /* 0x000fe20000000800 */
[----:B------:R-:W-:Y:S01]  /*5d60*/  FADD R45, R20, R87 ;  /* 0x00000057142d7221 */ /* 0x000fe20000000000 */
[----:B------:R-:W-:-:S02]  /*5d70*/  FADD R140, R50, R123 ;  /* 0x0000007b328c7221 */ /* 0x000fc40000000000 */
[----:B------:R-:W3:Y:S01]  /*5d80*/  MUFU.EX2 R169, R169 ;  /* 0x000000a900a97308 */ /* 0x000ee20000000800 */
[----:B-1----:R-:W-:Y:S01]  /*5d90*/  @!P5 FMUL R92, R92, R92 ;  /* 0x0000005c5c5cd220 */ /* 0x002fe20000400000 */
[----:B------:R-:W-:Y:S01]  /*5da0*/  FSETP.GEU.AND P5, PT, R37, -126, PT ;  /* 0xc2fc00002500780b */ /* 0x000fe20003fae000 */
[----:B------:R-:W-:Y:S01]  /*5db0*/  @!P4 FMUL R25, R25, 0.5 ;  /* 0x3f0000001919c820 */ /* 0x000fe20000400000 */
[----:B------:R-:W-:Y:S01]  /*5dc0*/  FADD R164, R45, R140 ;  /* 0x0000008c2da47221 */ /* 0x000fe20000000000 */
[----:B------:R-:W-:Y:S01]  /*5dd0*/  FADD R45, R17, R86 ;  /* 0x00000056112d7221 */ /* 0x000fe20000000000 */
[----:B------:R-:W-:Y:S01]  /*5de0*/  FADD R140, R54, R95 ;  /* 0x0000005f368c7221 */ /* 0x000fe20000000000 */
[----:B------:R-:W-:Y:S01]  /*5df0*/  @!P1 FMUL R29, R29, 0.5 ;  /* 0x3f0000001d1d9820 */ /* 0x000fe20000400000 */
[----:B------:R-:W1:Y:S01]  /*5e00*/  MUFU.EX2 R96, R93 ;  /* 0x0000005d00607308 */ /* 0x000e620000000800 */
[----:B--2---:R-:W-:Y:S01]  /*5e10*/  @!P6 FMUL R167, R167, R167 ;  /* 0x000000a7a7a7e220 */ /* 0x004fe20000400000 */
[----:B------:R-:W-:Y:S01]  /*5e20*/  FSETP.GEU.AND P6, PT, R33, -126, PT ;  /* 0xc2fc00002100780b */ /* 0x000fe20003fce000 */
[----:B------:R-:W-:Y:S01]  /*5e30*/  FADD R166, R45, R140 ;  /* 0x0000008c2da67221 */ /* 0x000fe20000000000 */
[----:B------:R-:W-:Y:S01]  /*5e40*/  FADD R164, R85, R164 ;  /* 0x000000a455a47221 */ /* 0x000fe20000000000 */
[----:B------:R-:W-:-:S02]  /*5e50*/  F2FP.BF16.F32.PACK_AB R85, R115, R106 ;  /* 0x0000006a7355723e */ /* 0x000fc400000010ff */
[----:B------:R-:W-:Y:S01]  /*5e60*/  @!P5 FMUL R37, R37, 0.5 ;  /* 0x3f0000002525d820 */ /* 0x000fe20000400000 */
[----:B------:R2:W4:Y:S01]  /*5e70*/  MUFU.EX2 R97, R25 ;  /* 0x0000001900617308 */ /* 0x0005220000000800 */
[----:B---3--:R-:W-:Y:S01]  /*5e80*/  @!P3 FMUL R169, R169, R169 ;  /* 0x000000a9a9a9b220 */ /* 0x008fe20000400000 */
[----:B------:R-:W-:Y:S02]  /*5e90*/  FSETP.GEU.AND P3, PT, R41, -126, PT ;  /* 0xc2fc00002900780b */ /* 0x000fe40003f6e000 */
[----:B------:R-:W-:-:S03]  /*5ea0*/  F2FP.BF16.F32.PACK_AB R54, R157, R118 ;  /* 0x000000769d36723e */ /* 0x000fc600000010ff */
[----:B------:R-:W-:Y:S01]  /*5eb0*/  @!P6 FMUL R33, R33, 0.5 ;  /* 0x3f0000002121e820 */ /* 0x000fe20000400000 */
[----:B------:R3:W5:Y:S01]  /*5ec0*/  MUFU.EX2 R100, R29 ;  /* 0x0000001d00647308 */ /* 0x0007620000000800 */
[----:B--2---:R-:W-:Y:S01]  /*5ed0*/  FFMA R25, R105, UR4, -R59 ;  /* 0x0000000469197c23 */ /* 0x004fe2000800083b */
[----:B------:R-:W-:Y:S01]  /*5ee0*/  ULDC UR4, c[0x0][0x604] ;  /* 0x0001810000047ab9 */ /* 0x000fe20000000800 */
[----:B-1----:R-:W-:-:S03]  /*5ef0*/  @!P2 FMUL R96, R96, R96 ;  /* 0x000000606060a220 */ /* 0x002fc60000400000 */
[----:B------:R-:W-:Y:S01]  /*5f00*/  FSETP.GEU.AND P2, PT, R25, -126, PT ;  /* 0xc2fc00001900780b */ /* 0x000fe20003f4e000 */
[----:B------:R-:W-:Y:S01]  /*5f10*/  @!P3 FMUL R41, R41, 0.5 ;  /* 0x3f0000002929b820 */ /* 0x000fe20000400000 */
[----:B------:R-:W1:Y:S01]  /*5f20*/  MUFU.EX2 R104, R37 ;  /* 0x0000002500687308 */ /* 0x000e620000000800 */
[----:B---3--:R-:W-:Y:S01]  /*5f30*/  FFMA R29, R108, UR4, -R59 ;  /* 0x000000046c1d7c23 */ /* 0x008fe2000800083b */
[----:B------:R-:W-:Y:S01]  /*5f40*/  ULDC UR4, c[0x0][0x604] ;  /* 0x0001810000047ab9 */ /* 0x000fe20000000800 */
[----:B----4-:R-:W-:-:S03]  /*5f50*/  @!P4 FMUL R97, R97, R97 ;  /* 0x000000616161c220 */ /* 0x010fc60000400000 */
[----:B------:R-:W-:Y:S02]  /*5f60*/  FSETP.GEU.AND P4, PT, R29, -126, PT ;  /* 0xc2fc00001d00780b */ /* 0x000fe40003f8e000 */
[----:B------:R2:W3:Y:S01]  /*5f70*/  MUFU.EX2 R101, R33 ;  /* 0x0000002100657308 */ /* 0x0004e20000000800 */
[----:B-----5:R-:W-:Y:S02]  /*5f80*/  @!P1 FMUL R100, R100, R100 ;  /* 0x0000006464649220 */ /* 0x020fe40000400000 */
[----:B------:R-:W-:-:S05]  /*5f90*/  @!P2 FMUL R25, R25, 0.5 ;  /* 0x3f0000001919a820 */ /* 0x000fca0000400000 */
[----:B------:R4:W5:Y:S01]  /*5fa0*/  MUFU.EX2 R105, R41 ;  /* 0x0000002900697308 */ /* 0x0009620000000800 */
[--C-:B--2---:R-:W-:Y:S01]  /*5fb0*/  FFMA R33, R109, UR4, -R59.reuse ;  /* 0x000000046d217c23 */ /* 0x104fe2000800083b */
[----:B------:R-:W-:Y:S01]  /*5fc0*/  ULDC UR4, c[0x0][0x604] ;  /* 0x0001810000047ab9 */ /* 0x000fe20000000800 */
[----:B-1----:R-:W-:Y:S01]  /*5fd0*/  @!P5 FMUL R104, R104, R104 ;  /* 0x000000686868d220 */ /* 0x002fe20000400000 */
[--C-:B------:R-:W-:Y:S01]  /*5fe0*/  FFMA R37, R112, UR4, -R59.reuse ;  /* 0x0000000470257c23 */ /* 0x100fe2000800083b */
[----:B------:R-:W-:Y:S01]  /*5ff0*/  ULDC UR4, c[0x0][0x604] ;  /* 0x0001810000047ab9 */ /* 0x000fe20000000800 */
[----:B------:R-:W-:Y:S01]  /*6000*/  FSETP.GEU.AND P1, PT, R33, -126, PT ;  /* 0xc2fc00002100780b */ /* 0x000fe20003f2e000 */
[----:B------:R-:W-:Y:S01]  /*6010*/  @!P4 FMUL R29, R29, 0.5 ;  /* 0x3f0000001d1dc820 */ /* 0x000fe20000400000 */
[----:B------:R1:W2:Y:S01]  /*6020*/  MUFU.EX2 R108, R25 ;  /* 0x00000019006c7308 */ /* 0x0002a20000000800 */
[----:B----4-:R-:W-:Y:S01]  /*6030*/  FFMA R41, R113, UR4, -R59 ;  /* 0x0000000471297c23 */ /* 0x010fe2000800083b */
[----:B------:R-:W-:Y:S01]  /*6040*/  ULDC UR4, c[0x0][0x604] ;  /* 0x0001810000047ab9 */ /* 0x000fe20000000800 */
[----:B---3--:R-:W-:Y:S01]  /*6050*/  @!P6 FMUL R101, R101, R101 ;  /* 0x000000656565e220 */ /* 0x008fe20000400000 */
[----:B------:R-:W-:-:S02]  /*6060*/  FSETP.GEU.AND P6, PT, R37, -126, PT ;  /* 0xc2fc00002500780b */ /* 0x000fc40003fce000 */
[----:B------:R-:W-:Y:S02]  /*6070*/  FSETP.GEU.AND P5, PT, R41, -126, PT ;  /* 0xc2fc00002900780b */ /* 0x000fe40003fae000 */
[----:B------:R-:W3:Y:S01]  /*6080*/  MUFU.EX2 R109, R29 ;  /* 0x0000001d006d7308 */ /* 0x000ee20000000800 */
[--C-:B-1----:R-:W-:Y:S01]  /*6090*/  FFMA R25, R116, UR4, -R59.reuse ;  /* 0x0000000474197c23 */ /* 0x102fe2000800083b */
[----:B-----5:R-:W-:Y:S01]  /*60a0*/  @!P3 FMUL R105, R105, R105 ;  /* 0x000000696969b220 */ /* 0x020fe20000400000 */
[----:B------:R-:W-:Y:S01]  /*60b0*/  @!P1 FMUL R33, R33, 0.5 ;  /* 0x3f00000021219820 */ /* 0x000fe20000400000 */
[----:B------:R-:W-:Y:S02]  /*60c0*/  ULDC UR4, c[0x0][0x604] ;  /* 0x0001810000047ab9 */ /* 0x000fe40000000800 */
[----:B------:R-:W-:Y:S01]  /*60d0*/  FSETP.GEU.AND P3, PT, R25, -126, PT ;  /* 0xc2fc00001900780b */ /* 0x000fe20003f6e000 */
[--C-:B------:R-:W-:Y:S01]  /*60e0*/  FFMA R171, R120, UR4, -R59.reuse ;  /* 0x0000000478ab7c23 */ /* 0x100fe2000800083b */
[----:B------:R-:W1:Y:S01]  /*60f0*/  MUFU.EX2 R112, R33 ;  /* 0x0000002100707308 */ /* 0x000e620000000800 */
[----:B------:R-:W-:Y:S01]  /*6100*/  ULDC UR4, c[0x0][0x604] ;  /* 0x0001810000047ab9 */ /* 0x000fe20000000800 */
[----:B--2---:R-:W-:Y:S01]  /*6110*/  @!P2 FMUL R108, R108, R108 ;  /* 0x0000006c6c6ca220 */ /* 0x004fe20000400000 */
[----:B------:R-:W-:Y:S01]  /*6120*/  @!P5 FMUL R41, R41, 0.5 ;  /* 0x3f0000002929d820 */ /* 0x000fe20000400000 */
[----:B------:R-:W-:Y:S01]  /*6130*/  FSETP.GEU.AND P2, PT, R171, -126, PT ;  /* 0xc2fc0000ab00780b */ /* 0x000fe20003f4e000 */
[--C-:B------:R-:W-:Y:S01]  /*6140*/  FFMA R120, R121, UR4, -R59.reuse ;  /* 0x0000000479787c23 */ /* 0x100fe2000800083b */
[----:B------:R-:W-:Y:S01]  /*6150*/  ULDC UR4, c[0x0][0x604] ;  /* 0x0001810000047ab9 */ /* 0x000fe20000000800 */
[----:B------:R-:W-:Y:S01]  /*6160*/  @!P6 FMUL R37, R37, 0.5 ;  /* 0x3f0000002525e820 */ /* 0x000fe20000400000 */
[----:B------:R2:W4:Y:S01]  /*6170*/  MUFU.EX2 R116, R41 ;  /* 0x0000002900747308 */ /* 0x0005220000000800 */
[--C-:B------:R-:W-:Y:S01]  /*6180*/  FFMA R124, R124, UR4, -R59.reuse ;  /* 0x000000047c7c7c23 */ /* 0x100fe2000800083b */
[----:B------:R-:W-:Y:S01]  /*6190*/  ULDC UR4, c[0x0][0x604] ;  /* 0x0001810000047ab9 */ /* 0x000fe20000000800 */
[----:B------:R-:W-:Y:S01]  /*61a0*/  @!P3 FMUL R25, R25, 0.5 ;  /* 0x3f0000001919b820 */ /* 0x000fe20000400000 */
[----:B------:R-:W-:Y:S01]  /*61b0*/  FFMA R122, R117, UR4, -R59 ;  /* 0x00000004757a7c23 */ /* 0x000fe2000800083b */
[----:B------:R-:W-:Y:S01]  /*61c0*/  ULDC UR4, c[0x0][0x604] ;  /* 0x0001810000047ab9 */ /* 0x000fe20000000800 */
[----:B---3--:R-:W-:Y:S01]  /*61d0*/  @!P4 FMUL R109, R109, R109 ;  /* 0x0000006d6d6dc220 */ /* 0x008fe20000400000 */
[----:B------:R-:W-:Y:S01]  /*61e0*/  FSETP.GEU.AND P4, PT, R120, -126, PT ;  /* 0xc2fc00007800780b */ /* 0x000fe20003f8e000 */
[----:B------:R3:W-:Y:S01]  /*61f0*/  MUFU.EX2 R121, R25 ;  /* 0x0000001900797308 */ /* 0x0007e20000000800 */
[----:B-1----:R-:W-:Y:S01]  /*6200*/  @!P1 FMUL R112, R112, R112 ;  /* 0x0000007070709220 */ /* 0x002fe20000400000 */
[----:B------:R-:W-:Y:S01]  /*6210*/  FSETP.GEU.AND P1, PT, R124, -126, PT ;  /* 0xc2fc00007c00780b */ /* 0x000fe20003f2e000 */
[----:B------:R-:W-:Y:S01]  /*6220*/  @!P2 FMUL R171, R171, 0.5 ;  /* 0x3f000000ababa820 */ /* 0x000fe20000400000 */
[----:B------:R-:W-:Y:S01]  /*6230*/  FADD R33, R23, R106 ;  /* 0x0000006a17217221 */ /* 0x000fe20000000000 */
[----:B------:R-:W-:Y:S01]  /*6240*/  FADD R29, R8, R39 ;  /* 0x00000027081d7221 */ /* 0x000fe20000000000 */
[----:B--2---:R-:W-:Y:S01]  /*6250*/  FADD R41, R42, R115 ;  /* 0x000000732a297221 */ /* 0x004fe20000000000 */
[----:B------:R-:W-:Y:S01]  /*6260*/  FADD R45, R40, R105 ;  /* 0x00000069282d7221 */ /* 0x000fe20000000000 */
[----:B------:R1:W2:Y:S01]  /*6270*/  MUFU.EX2 R113, R37 ;  /* 0x0000002500717308 */ /* 0x0002a20000000800 */
[--C-:B---3--:R-:W-:Y:S01]  /*6280*/  FFMA R25, R125, UR4, -R59.reuse ;  /* 0x000000047d197c23 */ /* 0x108fe2000800083b */
[----:B----4-:R-:W-:Y:S01]  /*6290*/  @!P5 FMUL R116, R116, R116 ;  /* 0x000000747474d220 */ /* 0x010fe20000400000 */
[--C-:B------:R-:W-:Y:S01]  /*62a0*/  FFMA R125, R128, UR5, -R59.reuse ;  /* 0x00000005807d7c23 */ /* 0x100fe2000800083b */
[----:B------:R-:W-:Y:S01]  /*62b0*/  @!P4 FMUL R120, R120, 0.5 ;  /* 0x3f0000007878c820 */ /* 0x000fe20000400000 */
[----:B------:R-:W-:Y:S01]  /*62c0*/  ULDC UR5, c[0x0][0x604] ;  /* 0x0001810000057ab9 */ /* 0x000fe20000000800 */
[----:B------:R-:W-:Y:S01]  /*62d0*/  FSETP.GEU.AND P5, PT, R25, -126, PT ;  /* 0xc2fc00001900780b */ /* 0x000fe20003fae000 */
[----:B------:R-:W-:Y:S01]  /*62e0*/  @!P1 FMUL R124, R124, 0.5 ;  /* 0x3f0000007c7c9820 */ /* 0x000fe20000400000 */
[----:B------:R-:W3:Y:S01]  /*62f0*/  MUFU.EX2 R171, R171 ;  /* 0x000000ab00ab7308 */ /* 0x000ee20000000800 */
[--C-:B------:R-:W-:Y:S01]  /*6300*/  FFMA R128, R137, UR5, -R59.reuse ;  /* 0x0000000589807c23 */ /* 0x100fe2000800083b */
[----:B------:R-:W-:Y:S01]  /*6310*/  ULDC UR4, c[0x0][0x604] ;  /* 0x0001810000047ab9 */ /* 0x000fe20000000800 */
[--C-:B------:R-:W-:Y:S01]  /*6320*/  FFMA R137, R144, UR6, -R59.reuse ;  /* 0x0000000690897c23 */ /* 0x100fe2000800083b */
[--C-:B-1----:R-:W-:Y:S01]  /*6330*/  FFMA R37, R132, UR4, -R59.reuse ;  /* 0x0000000484257c23 */ /* 0x102fe2000800083b */
[----:B------:R-:W-:Y:S01]  /*6340*/  FFMA R132, R145, UR23, -R59 ;  /* 0x0000001791847c23 */ /* 0x000fe2000800083b */
[----:B------:R-:W-:Y:S01]  /*6350*/  FADD R29, R29, R64 ;  /* 0x000000401d1d7221 */ /* 0x000fe20000000000 */
[----:B------:R-:W-:Y:S01]  /*6360*/  FADD R64, R16, R79 ;  /* 0x0000004f10407221 */ /* 0x000fe20000000000 */
[----:B------:R-:W1:Y:S01]  /*6370*/  MUFU.EX2 R120, R120 ;  /* 0x0000007800787308 */ /* 0x000e620000000800 */
[--C-:B------:R-:W-:Y:S01]  /*6380*/  FFMA R145, R148, UR26, -R59.reuse ;  /* 0x0000001a94917c23 */ /* 0x100fe2000800083b */
[----:B------:R-:W-:Y:S01]  /*6390*/  FFMA R59, R149, UR11, -R59 ;  /* 0x0000000b953b7c23 */ /* 0x000fe2000800083b */
[----:B------:R-:W-:Y:S01]  /*63a0*/  @!P5 FMUL R25, R25, 0.5 ;  /* 0x3f0000001919d820 */ /* 0x000fe20000400000 */
[----:B------:R-:W-:Y:S01]  /*63b0*/  FADD R64, R64, R41 ;  /* 0x0000002940407221 */ /* 0x000fe20000000000 */
[----:B------:R-:W-:Y:S01]  /*63c0*/  FADD R41, R10, R63 ;  /* 0x0000003f0a297221 */ /* 0x000fe20000000000 */
[----:B--2---:R-:W-:Y:S01]  /*63d0*/  @!P6 FMUL R113, R113, R113 ;  /* 0x000000717171e220 */ /* 0x004fe20000400000 */
[----:B------:R-:W-:Y:S01]  /*63e0*/  FSETP.GEU.AND P6, PT, R122, -126, PT ;  /* 0xc2fc00007a00780b */ /* 0x000fe20003fce000 */
[----:B------:R-:W2:Y:S01]  /*63f0*/  MUFU.EX2 R117, R124 ;  /* 0x0000007c00757308 */ /* 0x000ea20000000800 */
[----:B---3--:R-:W-:Y:S01]  /*6400*/  @!P2 FMUL R171, R171, R171 ;  /* 0x000000abababa220 */ /* 0x008fe20000400000 */
[----:B------:R-:W-:Y:S01]  /*6410*/  FSETP.GEU.AND P2, PT, R125, -126, PT ;  /* 0xc2fc00007d00780b */ /* 0x000fe20003f4e000 */
[----:B------:R-:W-:Y:S01]  /*6420*/  FADD R49, R151, R116 ;  /* 0x0000007497317221 */ /* 0x000fe20000000000 */
[----:B------:R-:W-:Y:S01]  /*6430*/  @!P3 FMUL R121, R121, R121 ;  /* 0x000000797979b220 */ /* 0x000fe20000400000 */
[----:B------:R-:W-:Y:S01]  /*6440*/  FADD R29, R29, R64 ;  /* 0x000000401d1d7221 */ /* 0x000fe20000000000 */
[----:B------:R-:W-:-:S02]  /*6450*/  F2FP.BF16.F32.PACK_AB R64, R143, R40 ;  /* 0x000000288f40723e */ /* 0x000fc400000010ff */
[----:B------:R3:W4:Y:S01]  /*6460*/  MUFU.EX2 R124, R25 ;  /* 0x00000019007c7308 */ /* 0x0007220000000800 */
[----:B-1----:R-:W-:Y:S01]  /*6470*/  @!P4 FMUL R120, R120, R120 ;  /* 0x000000787878c220 */ /* 0x002fe20000400000 */
[----:B------:R-:W-:Y:S01]  /*6480*/  FSETP.GEU.AND P4, PT, R126, -126, PT ;  /* 0xc2fc00007e00780b */ /* 0x000fe20003f8e000 */
[----:B------:R-:W-:Y:S01]  /*6490*/  FADD R29, R29, R164 ;  /* 0x000000a41d1d7221 */ /* 0x000fe20000000000 */
[----:B------:R-:W-:Y:S01]  /*64a0*/  @!P6 FMUL R122, R122, 0.5 ;  /* 0x3f0000007a7ae820 */ /* 0x000fe20000400000 */
[----:B------:R-:W-:Y:S02]  /*64b0*/  F2FP.BF16.F32.PACK_AB R40, R163, R84 ;  /* 0x00000054a328723e */ /* 0x000fe400000010ff */
[----:B------:R-:W-:Y:S01]  /*64c0*/  @!P2 FMUL R125, R125, 0.5 ;  /* 0x3f0000007d7da820 */ /* 0x000fe20000400000 */
[----:B--2---:R-:W-:Y:S01]  /*64d0*/  @!P1 FMUL R117, R117, R117 ;  /* 0x0000007575759220 */ /* 0x004fe20000400000 */
[----:B------:R-:W-:Y:S01]  /*64e0*/  FSETP.GEU.AND P1, PT, R129, -126, PT ;  /* 0xc2fc00008100780b */ /* 0x000fe20003f2e000 */
[----:B---3--:R-:W-:Y:S01]  /*64f0*/  FADD R25, R7, R58 ;  /* 0x0000003a07197221 */ /* 0x008fe20000000000 */
[----:B------:R-:W1:Y:S04]  /*6500*/  MUFU.EX2 R122, R122 ;  /* 0x0000007a007a7308 */ /* 0x000e680000000800 */
[----:B------:R-:W-:Y:S01]  /*6510*/  @!P4 FMUL R126, R126, 0.5 ;  /* 0x3f0000007e7ec820 */ /* 0x000fe20000400000 */
[----:B------:R-:W-:Y:S01]  /*6520*/  FADD R25, R25, R56 ;  /* 0x0000003819197221 */ /* 0x000fe20000000000 */
[----:B----4-:R-:W-:Y:S01]  /*6530*/  @!P5 FMUL R124, R124, R124 ;  /* 0x0000007c7c7cd220 */ /* 0x010fe20000400000 */
[----:B------:R-:W-:Y:S01]  /*6540*/  FSETP.GEU.AND P5, PT, R128, -126, PT ;  /* 0xc2fc00008000780b */ /* 0x000fe20003fae000 */
[----:B------:R-:W-:Y:S01]  /*6550*/  FADD R56, R11, R74 ;  /* 0x0000004a0b387221 */ /* 0x000fe20000000000 */
[----:B------:R-:W2:Y:S02]  /*6560*/  MUFU.EX2 R125, R125 ;  /* 0x0000007d007d7308 */ /* 0x000ea40000000800 */
[----:B------:R-:W-:Y:S01]  /*6570*/  @!P1 FMUL R129, R129, 0.5 ;  /* 0x3f00000081819820 */ /* 0x000fe20000400000 */
[----:B------:R-:W-:Y:S01]  /*6580*/  FADD R56, R56, R33 ;  /* 0x0000002138387221 */ /* 0x000fe20000000000 */
[----:B------:R-:W-:Y:S01]  /*6590*/  FADD R33, R27, R62 ;  /* 0x0000003e1b217221 */ /* 0x000fe20000000000 */
[----:B------:R-:W-:-:S03]  /*65a0*/  F2FP.BF16.F32.PACK_AB R27, R10, R27 ;  /* 0x0000001b0a1b723e */ /* 0x000fc600000010ff */
[----:B------:R-:W3:Y:S01]  /*65b0*/  MUFU.EX2 R126, R126 ;  /* 0x0000007e007e7308 */ /* 0x000ee20000000800 */
[----:B------:R-:W-:Y:S01]  /*65c0*/  FADD R33, R33, R136 ;  /* 0x0000008821217221 */ /* 0x000fe20000000000 */
[----:B------:R-:W-:Y:S01]  /*65d0*/  FADD R136, R30, R103 ;  /* 0x000000671e887221 */ /* 0x000fe20000000000 */
[----:B------:R-:W-:Y:S01]  /*65e0*/  @!P5 FMUL R128, R128, 0.5 ;  /* 0x3f0000008080d820 */ /* 0x000fe20000400000 */
[----:B-1----:R-:W-:Y:S01]  /*65f0*/  @!P6 FMUL R122, R122, R122 ;  /* 0x0000007a7a7ae220 */ /* 0x002fe20000400000 */
[----:B------:R-:W-:Y:S01]  /*6600*/  FADD R25, R25, R56 ;  /* 0x0000003819197221 */ /* 0x000fe20000000000 */
[----:B------:R-:W-:Y:S01]  /*6610*/  FADD R69, R41, R136 ;  /* 0x0000008829457221 */ /* 0x000fe20000000000 */
[----:B------:R-:W-:Y:S01]  /*6620*/  FADD R41, R9, R66 ;  /* 0x0000004209297221 */ /* 0x000fe20000000000 */
[----:B------:R-:W1:Y:S01]  /*6630*/  MUFU.EX2 R129, R129 ;  /* 0x0000008100817308 */ /* 0x000e620000000800 */
[----:B--2---:R-:W-:Y:S01]  /*6640*/  @!P2 FMUL R125, R125, R125 ;  /* 0x0000007d7d7da220 */ /* 0x004fe20000400000 */
[----:B------:R-:W-:Y:S01]  /*6650*/  FSETP.GEU.AND P2, PT, R133, -126, PT ;  /* 0xc2fc00008500780b */ /* 0x000fe20003f4e000 */
[----:B------:R-:W-:Y:S01]  /*6660*/  FADD R136, R21, R98 ;  /* 0x0000006215887221 */ /* 0x000fe20000000000 */
[----:B------:R-:W-:Y:S01]  /*6670*/  FADD R69, R69, R160 ;  /* 0x000000a045457221 */ /* 0x000fe20000000000 */
[----:B------:R-:W-:Y:S01]  /*6680*/  FADD R33, R33, R138 ;  /* 0x0000008a21217221 */ /* 0x000fe20000000000 */
[----:B------:R-:W-:Y:S01]  /*6690*/  F2FP.BF16.F32.PACK_AB R30, R139, R36 ;  /* 0x000000248b1e723e */ /* 0x000fe200000010ff */
[----:B------:R-:W-:Y:S01]  /*66a0*/  FADD R73, R41, R136 ;  /* 0x0000008829497221 */ /* 0x000fe20000000000 */
[----:B------:R-:W2:Y:S01]  /*66b0*/  MUFU.EX2 R128, R128 ;  /* 0x0000008000807308 */ /* 0x000ea20000000800 */
[----:B---3--:R-:W-:Y:S01]  /*66c0*/  @!P4 FMUL R126, R126, R126 ;  /* 0x0000007e7e7ec220 */ /* 0x008fe20000400000 */
[----:B------:R-:W-:Y:S01]  /*66d0*/  FSETP.GEU.AND P4, PT, R130, -126, PT ;  /* 0xc2fc00008200780b */ /* 0x000fe20003f8e000 */
[----:B------:R-:W-:Y:S01]  /*66e0*/  FADD R41, R31, R70 ;  /* 0x000000461f297221 */ /* 0x000fe20000000000 */
[----:B------:R-:W-:Y:S01]  /*66f0*/  FADD R136, R51, R102 ;  /* 0x0000006633887221 */ /* 0x000fe20000000000 */
[----:B------:R-:W-:Y:S01]  /*6700*/  FADD R162, R73, R162 ;  /* 0x000000a249a27221 */ /* 0x000fe20000000000 */
[----:B------:R-:W-:Y:S01]  /*6710*/  F2FP.BF16.F32.PACK_AB R56, R151, R48 ;  /* 0x000000309738723e */ /* 0x000fe200000010ff */
[----:B------:R-:W-:Y:S01]  /*6720*/  @!P2 FMUL R133, R133, 0.5 ;  /* 0x3f0000008585a820 */ /* 0x000fe20000400000 */
[----:B------:R-:W-:Y:S01]  /*6730*/  FADD R89, R41, R136 ;  /* 0x0000008829597221 */ /* 0x000fe20000000000 */
[----:B-1----:R-:W-:Y:S01]  /*6740*/  @!P1 FMUL R129, R129, R129 ;  /* 0x0000008181819220 */ /* 0x002fe20000400000 */
[----:B------:R-:W-:Y:S01]  /*6750*/  FSETP.GEU.AND P1, PT, R137, -126, PT ;  /* 0xc2fc00008900780b */ /* 0x000fe20003f2e000 */
[----:B------:R-:W-:Y:S01]  /*6760*/  FADD R41, R14, R75 ;  /* 0x0000004b0e297221 */ /* 0x000fe20000000000 */
[----:B------:R-:W-:Y:S01]  /*6770*/  FADD R136, R38, R111 ;  /* 0x0000006f26887221 */ /* 0x000fe20000000000 */
[----:B------:R-:W1:Y:S01]  /*6780*/  MUFU.EX2 R133, R133 ;  /* 0x0000008500857308 */ /* 0x000e620000000800 */
[----:B------:R-:W-:Y:S01]  /*6790*/  FADD R140, R76, R129 ;  /* 0x000000814c8c7221 */ /* 0x000fe20000000000 */
[----:B------:R-:W-:Y:S01]  /*67a0*/  @!P4 FMUL R130, R130, 0.5 ;  /* 0x3f0000008282c820 */ /* 0x000fe20000400000 */
[----:B------:R-:W-:Y:S01]  /*67b0*/  FADD R93, R41, R136 ;  /* 0x00000088295d7221 */ /* 0x000fe20000000000 */
[----:B--2---:R-:W-:Y:S01]  /*67c0*/  @!P5 FMUL R128, R128, R128 ;  /* 0x000000808080d220 */ /* 0x004fe20000400000 */
[----:B------:R-:W-:Y:S01]  /*67d0*/  FSETP.GEU.AND P5, PT, R132, -126, PT ;  /* 0xc2fc00008400780b */ /* 0x000fe20003fae000 */
[----:B------:R-:W-:Y:S01]  /*67e0*/  FADD R41, R24, R167 ;  /* 0x000000a718297221 */ /* 0x000fe20000000000 */
[----:B------:R-:W-:Y:S01]  /*67f0*/  FADD R136, R60, R171 ;  /* 0x000000ab3c887221 */ /* 0x000fe20000000000 */
[----:B------:R-:W2:Y:S01]  /*6800*/  MUFU.EX2 R130, R130 ;  /* 0x0000008200827308 */ /* 0x000ea20000000800 */
[----:B------:R-:W-:Y:S01]  /*6810*/  FADD R148, R45, R140 ;  /* 0x0000008c2d947221 */ /* 0x000fe20000000000 */
[----:B------:R-:W-:Y:S01]  /*6820*/  @!P1 FMUL R137, R137, 0.5 ;  /* 0x3f00000089899820 */ /* 0x000fe20000400000 */
[----:B------:R-:W-:Y:S01]  /*6830*/  FADD R53, R41, R136 ;  /* 0x0000008829357221 */ /* 0x000fe20000000000 */
[----:B------:R-:W-:Y:S01]  /*6840*/  FADD R136, R155, R120 ;  /* 0x000000789b887221 */ /* 0x000fe20000000000 */
[----:B------:R-:W-:Y:S01]  /*6850*/  FADD R45, R143, R108 ;  /* 0x0000006c8f2d7221 */ /* 0x000fe20000000000 */
[----:B------:R-:W-:Y:S01]  /*6860*/  FADD R142, R77, R128 ;  /* 0x000000804d8e7221 */ /* 0x000fe20000000000 */
[----:B------:R-:W-:Y:S01]  /*6870*/  FADD R41, R28, R169 ;  /* 0x000000a91c297221 */ /* 0x000fe20000000000 */
[----:B------:R-:W3:Y:S01]  /*6880*/  MUFU.EX2 R137, R137 ;  /* 0x0000008900897308 */ /* 0x000ee20000000800 */
[----:B-1----:R-:W-:Y:S01]  /*6890*/  @!P2 FMUL R133, R133, R133 ;  /* 0x000000858585a220 */ /* 0x002fe20000400000 */
[----:B------:R-:W-:Y:S01]  /*68a0*/  @!P5 FMUL R132, R132, 0.5 ;  /* 0x3f0000008484d820 */ /* 0x000fe20000400000 */
[----:B------:R-:W-:Y:S01]  /*68b0*/  FSETP.GEU.AND P2, PT, R37, -126, PT ;  /* 0xc2fc00002500780b */ /* 0x000fe20003f4e000 */
[----:B------:R-:W-:Y:S01]  /*68c0*/  FADD R140, R118, R117 ;  /* 0x00000075768c7221 */ /* 0x000fe20000000000 */
        /* <DEDUP_REMOVED lines=9> */
[----:B------:R-:W-:Y:S01]  /*6960*/  FADD R142, R81, R130 ;  /* 0x00000082518e7221 */ /* 0x000fe20000000000 */
[----:B------:R-:W-:Y:S01]  /*6970*/  FADD R53, R53, R148 ;  /* 0x0000009435357221 */ /* 0x000fe20000000000 */
[----:B------:R-:W-:Y:S01]  /*6980*/  @!P2 FMUL R37, R37, 0.5 ;  /* 0x3f0000002525a820 */ /* 0x000fe20000400000 */
[----:B---3--:R-:W-:Y:S01]  /*6990*/  @!P1 FMUL R137, R137, R137 ;  /* 0x0000008989899220 */ /* 0x008fe20000400000 */
[----:B------:R-:W-:Y:S01]  /*69a0*/  FSETP.GEU.AND P1, PT, R145, -126, PT ;  /* 0xc2fc00009100780b */ /* 0x000fe20003f2e000 */
[----:B------:R-:W-:Y:S01]  /*69b0*/  FADD R152, R41, R140 ;  /* 0x0000008c29987221 */ /* 0x000fe20000000000 */
[----:B------:R2:W3:Y:S01]  /*69c0*/  MUFU.EX2 R141, R37 ;  /* 0x00000025008d7308 */ /* 0x0004e20000000800 */
[----:B------:R-:W-:Y:S01]  /*69d0*/  FADD R154, R45, R142 ;  /* 0x0000008e2d9a7221 */ /* 0x000fe20000000000 */
[----:B------:R-:W-:Y:S01]  /*69e0*/  FADD R140, R68, R125 ;  /* 0x0000007d448c7221 */ /* 0x000fe20000000000 */
[----:B------:R-:W-:Y:S01]  /*69f0*/  @!P4 FMUL R134, R134, 0.5 ;  /* 0x3f0000008686c820 */ /* 0x000fe20000400000 */
[----:B------:R-:W-:Y:S01]  /*6a00*/  FADD R45, R48, R113 ;  /* 0x00000071302d7221 */ /* 0x000fe20000000000 */
[----:B-1----:R-:W-:Y:S01]  /*6a10*/  @!P5 FMUL R132, R132, R132 ;  /* 0x000000848484d220 */ /* 0x002fe20000400000 */
[----:B------:R-:W-:Y:S01]  /*6a20*/  FSETP.GEU.AND P5, PT, R59, -126, PT ;  /* 0xc2fc00003b00780b */ /* 0x000fe20003fae000 */
[----:B------:R-:W-:Y:S01]  /*6a30*/  FADD R144, R84, R137 ;  /* 0x0000008954907221 */ /* 0x000fe20000000000 */
[----:B------:R-:W-:Y:S01]  /*6a40*/  FADD R41, R135, R100 ;  /* 0x0000006487297221 */ /* 0x000fe20000000000 */
[----:B--2---:R-:W-:Y:S01]  /*6a50*/  FADD R37, R127, R92 ;  /* 0x0000005c7f257221 */ /* 0x004fe20000000000 */
[----:B------:R-:W1:Y:S01]  /*6a60*/  MUFU.EX2 R134, R134 ;  /* 0x0000008600867308 */ /* 0x000e620000000800 */
[----:B------:R-:W-:Y:S01]  /*6a70*/  @!P1 FMUL R145, R145, 0.5 ;  /* 0x3f00000091919820 */ /* 0x000fe20000400000 */
[----:B------:R-:W-:Y:S01]  /*6a80*/  FADD R142, R159, R126 ;  /* 0x0000007e9f8e7221 */ /* 0x000fe20000000000 */
[----:B------:R-:W-:Y:S01]  /*6a90*/  FADD R57, R37, R136 ;  /* 0x0000008825397221 */ /* 0x000fe20000000000 */
[----:B------:R-:W-:Y:S01]  /*6aa0*/  FADD R136, R157, R124 ;  /* 0x0000007c9d887221 */ /* 0x000fe20000000000 */
[----:B------:R-:W-:Y:S01]  /*6ab0*/  FADD R37, R131, R96 ;  /* 0x0000006083257221 */ /* 0x000fe20000000000 */
[----:B------:R-:W-:Y:S01]  /*6ac0*/  FADD R146, R163, R132 ;  /* 0x00000084a3927221 */ /* 0x000fe20000000000 */
[----:B---3--:R-:W-:Y:S01]  /*6ad0*/  @!P2 FMUL R141, R141, R141 ;  /* 0x0000008d8d8da220 */ /* 0x008fe20000400000 */
[----:B------:R-:W2:Y:S01]  /*6ae0*/  MUFU.EX2 R145, R145 ;  /* 0x0000009100917308 */ /* 0x000ea20000000800 */
[----:B------:R-:W-:Y:S01]  /*6af0*/  @!P5 FMUL R59, R59, 0.5 ;  /* 0x3f0000003b3bd820 */ /* 0x000fe20000400000 */
[----:B------:R-:W-:Y:S01]  /*6b00*/  FADD R65, R37, R136 ;  /* 0x0000008825417221 */ /* 0x000fe20000000000 */
[----:B------:R-:W-:Y:S01]  /*6b10*/  FADD R37, R32, R97 ;  /* 0x0000006120257221 */ /* 0x000fe20000000000 */
[----:B------:R-:W-:Y:S01]  /*6b20*/  FADD R156, R45, R144 ;  /* 0x000000902d9c7221 */ /* 0x000fe20000000000 */
[----:B------:R-:W-:Y:S01]  /*6b30*/  FADD R158, R49, R146 ;  /* 0x00000092319e7221 */ /* 0x000fe20000000000 */
[----:B------:R-:W-:Y:S01]  /*6b40*/  FADD R45, R52, R121 ;  /* 0x00000079342d7221 */ /* 0x000fe20000000000 */
[----:B------:R-:W-:Y:S01]  /*6b50*/  FADD R67, R37, R140 ;  /* 0x0000008c25437221 */ /* 0x000fe20000000000 */
[----:B------:R3:W4:Y:S01]  /*6b60*/  MUFU.EX2 R136, R59 ;  /* 0x0000003b00887308 */ /* 0x0007220000000800 */
[----:B-1----:R-:W-:Y:S01]  /*6b70*/  @!P4 FMUL R134, R134, R134 ;  /* 0x000000868686c220 */ /* 0x002fe20000400000 */
[----:B------:R-:W-:Y:S01]  /*6b80*/  FADD R37, R36, R101 ;  /* 0x0000006524257221 */ /* 0x000fe20000000000 */
[----:B------:R-:W-:Y:S01]  /*6b90*/  FADD R140, R72, R141 ;  /* 0x0000008d488c7221 */ /* 0x000fe20000000000 */
[----:B------:R-:W-:Y:S01]  /*6ba0*/  FADD R49, R153, R122 ;  /* 0x0000007a99317221 */ /* 0x000fe20000000000 */
[----:B------:R-:W-:Y:S01]  /*6bb0*/  FADD R57, R57, R150 ;  /* 0x0000009639397221 */ /* 0x000fe20000000000 */
[----:B------:R-:W-:Y:S01]  /*6bc0*/  FADD R61, R61, R152 ;  /* 0x000000983d3d7221 */ /* 0x000fe20000000000 */
[----:B------:R-:W-:Y:S01]  /*6bd0*/  FADD R37, R37, R140 ;  /* 0x0000008c25257221 */ /* 0x000fe20000000000 */
[----:B------:R-:W-:Y:S01]  /*6be0*/  FADD R65, R65, R154 ;  /* 0x0000009a41417221 */ /* 0x000fe20000000000 */
[----:B--2---:R-:W-:Y:S01]  /*6bf0*/  @!P1 FMUL R145, R145, R145 ;  /* 0x0000009191919220 */ /* 0x004fe20000400000 */
[----:B---3--:R-:W-:Y:S01]  /*6c00*/  FADD R59, R41, R142 ;  /* 0x0000008e293b7221 */ /* 0x008fe20000000000 */
[----:B------:R-:W-:Y:S01]  /*6c10*/  FADD R41, R139, R104 ;  /* 0x000000688b297221 */ /* 0x000fe20000000000 */
[----:B------:R-:W-:Y:S01]  /*6c20*/  FADD R142, R161, R134 ;  /* 0x00000086a18e7221 */ /* 0x000fe20000000000 */
[----:B------:R-:W-:Y:S01]  /*6c30*/  FADD R144, R88, R145 ;  /* 0x0000009158907221 */ /* 0x000fe20000000000 */
[----:B------:R-:W-:Y:S01]  /*6c40*/  FADD R156, R67, R156 ;  /* 0x0000009c439c7221 */ /* 0x000fe20000000000 */
[----:B------:R-:W-:Y:S01]  /*6c50*/  FADD R158, R59, R158 ;  /* 0x0000009e3b9e7221 */ /* 0x000fe20000000000 */
[----:B------:R-:W-:Y:S01]  /*6c60*/  FADD R41, R41, R142 ;  /* 0x0000008e29297221 */ /* 0x000fe20000000000 */
[----:B----4-:R-:W-:Y:S01]  /*6c70*/  @!P5 FMUL R136, R136, R136 ;  /* 0x000000888888d220 */ /* 0x010fe20000400000 */
[----:B------:R-:W-:Y:S01]  /*6c80*/  FADD R144, R45, R144 ;  /* 0x000000902d907221 */ /* 0x000fe20000000000 */
        /* <DEDUP_REMOVED lines=13> */
[----:B------:R-:W-:Y:S01]  /*6d60*/  MOV R29, UR10 ;  /* 0x0000000a001d7c02 */ /* 0x000fe20008000f00 */
[----:B------:R-:W-:Y:S01]  /*6d70*/  FADD R146, R65, R146 ;  /* 0x0000009241927221 */ /* 0x000fe20000000000 */
[----:B------:R-:W-:Y:S01]  /*6d80*/  FADD R25, R25, R166 ;  /* 0x000000a619197221 */ /* 0x000fe20000000000 */
[----:B------:R-:W-:Y:S01]  /*6d90*/  F2FP.BF16.F32.PACK_AB R37, R39, R58 ;  /* 0x0000003a2725723e */ /* 0x000fe200000010ff */
[----:B------:R1:W-:Y:S01]  /*6da0*/  SYNCS.ARRIVE.TRANS64.A1T0 RZ, [R29+UR18], RZ ;  /* 0x000000ff1dff79a7 */ /* 0x0003e20008100012 */
[----:B------:R-:W-:Y:S01]  /*6db0*/  FADD R146, R57, R146 ;  /* 0x0000009239927221 */ /* 0x000fe20000000000 */
[----:B------:R-:W-:Y:S01]  /*6dc0*/  F2FP.BF16.F32.PACK_AB R45, R42, R23 ;  /* 0x000000172a2d723e */ /* 0x000fe200000010ff */
[----:B------:R-:W-:Y:S01]  /*6dd0*/  FADD R187, R25, R168 ;  /* 0x000000a819bb7221 */ /* 0x000fe20000000000 */
[----:B------:R-:W-:Y:S01]  /*6de0*/  F2FP.BF16.F32.PACK_AB R41, R50, R35 ;  /* 0x000000233229723e */ /* 0x000fe200000010ff */
[----:B------:R-:W-:Y:S01]  /*6df0*/  FADD R188, R53, R146 ;  /* 0x0000009235bc7221 */ /* 0x000fe20000000000 */
[----:B------:R-:W-:-:S02]  /*6e00*/  F2FP.BF16.F32.PACK_AB R53, R26, R19 ;  /* 0x000000131a35723e */ /* 0x000fc400000010ff */
[----:B------:R-:W-:Y:S02]  /*6e10*/  F2FP.BF16.F32.PACK_AB R33, R71, R66 ;  /* 0x000000424721723e */ /* 0x000fe400000010ff */
[----:B------:R-:W-:Y:S02]  /*6e20*/  F2FP.BF16.F32.PACK_AB R26, R131, R28 ;  /* 0x0000001c831a723e */ /* 0x000fe400000010ff */
[----:B------:R-:W-:Y:S02]  /*6e30*/  F2FP.BF16.F32.PACK_AB R58, R153, R52 ;  /* 0x00000034993a723e */ /* 0x000fe400000010ff */
[----:B------:R-:W-:Y:S02]  /*6e40*/  F2FP.BF16.F32.PACK_AB R49, R34, R21 ;  /* 0x000000152231723e */ /* 0x000fe400000010ff */
[----:B------:R-:W-:Y:S02]  /*6e50*/  F2FP.BF16.F32.PACK_AB R51, R38, R51 ;  /* 0x000000332633723e */ /* 0x000fe400000010ff */
        /* <DEDUP_REMOVED lines=14> */
[----:B-1----:R-:W-:Y:S02]  /*6f40*/  F2FP.BF16.F32.PACK_AB R29, R12, R9 ;  /* 0x000000090c1d723e */ /* 0x002fe400000010ff */
        /* <DEDUP_REMOVED lines=26> */
[----:B------:R-:W-:Y:S01]  /*70f0*/  F2FP.BF16.F32.PACK_AB R94, R136, R145 ;  /* 0x00000091885e723e */ /* 0x000fe200000010ff */
[----:B------:R-:W-:Y:S06]  /*7100*/  @!P0 BRA `(.L_x_19) ;  /* 0x0000000000048947 */ /* 0x000fec0003800000 */
[----:B------:R-:W-:Y:S01]  /*7110*/  BPT.TRAP 0x1 ;  /* 0x000000040000795c */ /* 0x000fe20000300000 */
.L_x_19:
[----:B------:R-:W1:Y:S01]  /*7120*/  SYNCS.PHASECHK.TRANS64.TRYWAIT P1, [UR60+0xb0008], R5 ;  /* 0x0b000805ff0075a7 */ /* 0x000e62000802017c */
[----:B------:R-:W-:-:S06]  /*7130*/  ULOP3.LUT UR4, UR15, 0x8000000, URZ, 0xfc, !UPT ;  /* 0x080000000f047892 */ /* 0x000fcc000f8efc3f */
[----:B------:R-:W-:Y:S01]  /*7140*/  IMAD.U32 R189, RZ, RZ, UR4 ;  /* 0x00000004ffbd7e24 */ /* 0x000fe2000f8e00ff */
[----:B-1----:R-:W-:Y:S06]  /*7150*/  @!P1 BRA `(.L_x_20) ;  /* 0x0000016800b49947 */ /* 0x002fec0003800000 */
.L_x_116:
[----:B------:R-:W-:Y:S01]  /*7160*/  R2UR UR5, R189 ;  /* 0x00000000bd0572ca */ /* 0x000fe200000e0000 */
[----:B------:R-:W-:Y:S01]  /*7170*/  STL [R1+0x240], R198 ;  /* 0x000240c601007387 */ /* 0x000fe20000100800 */
[----:B------:R-:W-:Y:S01]  /*7180*/  UMOV UR7, 0x40000040 ;  /* 0x4000004000077882 */ /* 0x000fe20000000000 */
[----:B------:R-:W-:Y:S02]  /*7190*/  F2FP.BF16.F32.PACK_AB R95, R6, R95 ;  /* 0x0000005f065f723e */ /* 0x000fe400000010ff */
[----:B------:R-:W-:Y:S04]  /*71a0*/  STL.64 [R1+0x238], R196 ;  /* 0x000238c401007387 */ /* 0x000fe80000100a00 */
[----:B------:R-:W-:Y:S04]  /*71b0*/  STL.64 [R1+0x230], R194 ;  /* 0x000230c201007387 */ /* 0x000fe80000100a00 */
[----:B------:R-:W-:Y:S01]  /*71c0*/  STL.64 [R1+0x228], R192 ;  /* 0x000228c001007387 */ /* 0x000fe20000100a00 */
[----:B------:R-:W-:-:S03]  /*71d0*/  UIADD3 UR4, UR5, 0x2000, URZ ;  /* 0x0000200005047890 */ /* 0x000fc6000fffe03f */
[----:B------:R-:W-:Y:S04]  /*71e0*/  STL.64 [R1+0x220], R190 ;  /* 0x000220be01007387 */ /* 0x000fe80000100a00 */
[----:B------:R-:W-:Y:S01]  /*71f0*/  STL.64 [R1+0x218], R188 ;  /* 0x000218bc01007387 */ /* 0x000fe20000100a00 */
[----:B------:R-:W-:Y:S01]  /*7200*/  UMOV UR6, UR4 ;  /* 0x0000000400067c82 */ /* 0x000fe20008000000 */
[----:B------:R-:W-:Y:S02]  /*7210*/  UIADD3 UR4, UR5, 0x2080, URZ ;  /* 0x0000208005047890 */ /* 0x000fe4000fffe03f */
[----:B------:R-:W-:Y:S04]  /*7220*/  STL [R1+0x210], R187 ;  /* 0x000210bb01007387 */ /* 0x000fe80000100800 */
[----:B------:R2:W-:Y:S02]  /*7230*/  STL.64 [R1+0x208], R184 ;  /* 0x000208b801007387 */ /* 0x0005e40000100a00 */
[----:B--2---:R-:W-:-:S06]  /*7240*/  WARPGROUP.ARRIVE ;  /* 0x00000000000079c5 */ /* 0x004fcc0000000000 */
[----:B------:R-:W-:Y:S01]  /*7250*/  HGMMA.64x256x16.F32.BF16 R96, R24, gdesc[UR4].tnspB, RZ, !UPT, gsb0 ;  /* 0x43e0000418607df0 */ /* 0x000fe2000c0018ff */
[----:B------:R-:W-:Y:S01]  /*7260*/  UMOV UR6, UR4 ;  /* 0x0000000400067c82 */ /* 0x000fe20008000000 */
[----:B------:R-:W-:Y:S01]  /*7270*/  UMOV UR7, 0x40000040 ;  /* 0x4000004000077882 */ /* 0x000fe20000000000 */
[----:B------:R-:W-:Y:S01]  /*7280*/  UIADD3 UR4, UR5, 0x2100, URZ ;  /* 0x0000210005047890 */ /* 0x000fe2000fffe03f */
[----:B------:R-:W-:Y:S02]  /*7290*/  WARPGROUP.DEPBAR.LE gsb0, 0x0 ;  /* 0x00008000000079c5 */ /* 0x000fe40000010000 */
[----:B------:R-:W-:-:S15]  /*72a0*/  WARPGROUP.ARRIVE ;  /* 0x00000000000079c5 */ /* 0x000fde0000000000 */
[----:B------:R-:W-:-:S07]  /*72b0*/  NOP ;  /* 0x0000000000007918 */ /* 0x000fce0000000000 */
[----:B------:R-:W-:Y:S01]  /*72c0*/  HGMMA.64x256x16.F32.BF16 R96, R28, gdesc[UR4].tnspB, R96, gsb0 ;  /* 0x43e000041c607df0 */ /* 0x000fe20008001860 */
        /* <DEDUP_REMOVED lines=93> */
[----:B------:R-:W-:Y:S02]  /*78a0*/  WARPGROUP.DEPBAR.LE gsb0, 0x0 ;  /* 0x00008000000079c5 */ /* 0x000fe40000010000 */
[----:B------:R-:W-:-:S15]  /*78b0*/  WARPGROUP.ARRIVE ;  /* 0x00000000000079c5 */ /* 0x000fde0000000000 */
[----:B------:R-:W-:-:S08]  /*78c0*/  NOP ;  /* 0x0000000000007918 */ /* 0x000fd00000000000 */
[----:B------:R-:W-:Y:S03]  /*78d0*/  HGMMA.64x256x16.F32.BF16 R96, R92, gdesc[UR4].tnspB, R96, gsb0 ;  /* 0x43e000045c607df0 */ /* 0x000fe60008001860 */
[----:B------:R-:W-:Y:S02]  /*78e0*/  WARPGROUP.DEPBAR.LE gsb0, 0x0 ;  /* 0x00008000000079c5 */ /* 0x000fe40000010000 */
[----:B------:R-:W-:Y:S04]  /*78f0*/  STL.64 [R1], R96 ;  /* 0x0000006001007387 */ /* 0x000fe80000100a00 */
[----:B------:R-:W-:Y:S04]  /*7900*/  STL.64 [R1+0x8], R98 ;  /* 0x0000086201007387 */ /* 0x000fe80000100a00 */
        /* <DEDUP_REMOVED lines=49> */
[----:B------:R2:W-:Y:S04]  /*7c20*/  STL.64 [R1+0x198], R198 ;  /* 0x000198c601007387 */ /* 0x0005e80000100a00 */
        /* <DEDUP_REMOVED lines=12> */
[----:B--2---:R3:W5:Y:S04]  /*7cf0*/  LDL.LU R198, [R1+0x240] ;  /* 0x0002400001c67983 */ /* 0x0047680000300800 */
[----:B------:R3:W5:Y:S04]  /*7d00*/  LDL.LU.64 R196, [R1+0x238] ;  /* 0x0002380001c47983 */ /* 0x0007680000300a00 */
[----:B------:R3:W5:Y:S04]  /*7d10*/  LDL.LU.64 R194, [R1+0x230] ;  /* 0x0002300001c27983 */ /* 0x0007680000300a00 */
[----:B------:R3:W5:Y:S04]  /*7d20*/  LDL.LU.64 R192, [R1+0x228] ;  /* 0x0002280001c07983 */ /* 0x0007680000300a00 */
[----:B------:R3:W5:Y:S04]  /*7d30*/  LDL.LU.64 R190, [R1+0x220] ;  /* 0x0002200001be7983 */ /* 0x0007680000300a00 */
[----:B------:R3:W5:Y:S04]  /*7d40*/  LDL.LU.64 R188, [R1+0x218] ;  /* 0x0002180001bc7983 */ /* 0x0007680000300a00 */
[----:B------:R3:W5:Y:S04]  /*7d50*/  LDL.LU R187, [R1+0x210] ;  /* 0x0002100001bb7983 */ /* 0x0007680000300800 */
[----:B------:R3:W5:Y:S01]  /*7d60*/  LDL.LU.64 R184, [R1+0x208] ;  /* 0x0002080001b87983 */ /* 0x0007620000300a00 */
[----:B------:R-:W-:Y:S05]  /*7d70*/  @!P0 BRA `(.L_x_21) ;  /* 0x0000000000048947 */ /* 0x000fea0003800000 */
[----:B------:R-:W-:Y:S01]  /*7d80*/  BPT.TRAP 0x1 ;  /* 0x000000040000795c */ /* 0x000fe20000300000 */
.L_x_21:
[----:B------:R-:W-:Y:S01]  /*7d90*/  UISETP.GT.U32.AND UP0, UPT, UR14, 0x1, UPT ;  /* 0x000000010e00788c */ /* 0x000fe2000bf04070 */
[----:B-1----:R-:W-:Y:S01]  /*7da0*/  MOV R5, RZ ;  /* 0x000000ff00057202 */ /* 0x002fe20000000f00 */
[----:B------:R-:W-:-:S04]  /*7db0*/  UIADD3 UR4, UR60, 0xb0028, URZ ;  /* 0x000b00283c047890 */ /* 0x000fc8000fffe03f */
[----:B------:R-:W-:Y:S01]  /*7dc0*/  PLOP3.LUT P1, PT, PT, PT, UP0, 0x80, 0x0 ;  /* 0x000000000000781c */ /* 0x000fe20003f2f008 */
[----:B------:R-:W-:-:S09]  /*7dd0*/  UPRMT UR4, URZ, 0x654, UR4 ;  /* 0x000006543f047896 */ /* 0x000fd20008000004 */
[----:B------:R-:W-:Y:S03]  /*7de0*/  SYNCS.ARRIVE.TRANS64.RED.A1T0 RZ, [UR4], RZ ;  /* 0x000000ffffff79a7 */ /* 0x000fe60008100404 */
[----:B------:R-:W-:Y:S05]  /*7df0*/  @P1 BRA `(.L_x_22) ;  /* 0x0000000000041947 */ /* 0x000fea0003800000 */
[----:B------:R-:W-:Y:S01]  /*7e00*/  BPT.TRAP 0x1 ;  /* 0x000000040000795c */ /* 0x000fe20000300000 */
.L_x_22:
[C---:B-----5:R-:W-:Y:S01]  /*7e10*/  ISETP.GE.AND P2, PT, R185.reuse, 0x3, PT ;  /* 0x00000003b900780c */ /* 0x060fe20003f46270 */
[----:B------:R-:W-:Y:S01]  /*7e20*/  UMOV UR7, 0x1 ;  /* 0x0000000100077882 */ /* 0x000fe20000000000 */
[----:B------:R-:W-:Y:S01]  /*7e30*/  UMOV UR4, 0x2 ;  /* 0x0000000200047882 */ /* 0x000fe20000000000 */
[----:B------:R-:W-:Y:S01]  /*7e40*/  VIADD R2, R2, 0x100 ;  /* 0x0000010002027836 */ /* 0x000fe20000000000 */
[----:B------:R-:W-:-:S09]  /*7e50*/  IADD3 R185, R185, -0x1, RZ ;  /* 0xffffffffb9b97810 */ /* 0x000fd20007ffe0ff */
[----:B------:R-:W-:Y:S05]  /*7e60*/  @!P2 BRA `(.L_x_23) ;  /* 0x0000007000a8a947 */ /* 0x000fea0003800000 */
[----:B------:R-:W-:Y:S01]  /*7e70*/  IMAD.MOV.U32 R6, RZ, RZ, R184 ;  /* 0x000000ffff067224 */ /* 0x000fe200078e00b8 */
[----:B------:R-:W-:Y:S01]  /*7e80*/  MOV R18, R0 ;  /* 0x0000000000127202 */ /* 0x000fe20000000f00 */
[----:B------:R-:W-:Y:S01]  /*7e90*/  IMAD.MOV.U32 R5, RZ, RZ, RZ ;  /* 0x000000ffff057224 */ /* 0x000fe200078e00ff */
[----:B------:R-:W-:Y:S01]  /*7ea0*/  UMOV UR4, 0x2 ;  /* 0x0000000200047882 */ /* 0x000fe20000000000 */
[----:B------:R-:W-:Y:S01]  /*7eb0*/  UMOV UR7, 0x1 ;  /* 0x0000000100077882 */ /* 0x000fe20000000000 */
[----:B------:R-:W-:-:S05]  /*7ec0*/  ULDC UR5, c[0x0][0x604] ;  /* 0x0001810000057ab9 */ /* 0x000fca0000000800 */
.L_x_34:
[----:B------:R-:W-:-:S13]  /*7ed0*/  PLOP3.LUT P3, PT, PT, PT, UP1, 0x80, 0x0 ;  /* 0x000000000000781c */ /* 0x000fda0003f6f018 */
[----:B------:R-:W-:Y:S05]  /*7ee0*/  @!P3 BRA `(.L_x_24) ;  /* 0x000000000004b947 */ /* 0x000fea0003800000 */
[----:B------:R-:W-:Y:S01]  /*7ef0*/  BPT.TRAP 0x1 ;  /* 0x000000040000795c */ /* 0x000fe20000300000 */
.L_x_24:
[----:B------:R-:W-:Y:S01]  /*7f00*/  ULEA UR6, UR4, UR60, 0x3 ;  /* 0x0000003c04067291 */ /* 0x000fe2000f8e183f */
[----:B------:R-:W-:-:S08]  /*7f10*/  SHF.L.U32 R0, R5, 0x1f, RZ ;  /* 0x0000001f05007819 */ /* 0x000fd000000006ff */
[----:B------:R-:W1:Y:S02]  /*7f20*/  SYNCS.PHASECHK.TRANS64.TRYWAIT P2, [UR6+0xb0000], R0 ;  /* 0x0b000000ff0075a7 */ /* 0x000e640008040146 */
[----:B-1----:R-:W-:Y:S05]  /*7f30*/  @!P2 BRA `(.L_x_25) ;  /* 0x0000015c0054a947 */ /* 0x002fea0003800000 */
.L_x_117:
[----:B------:R-:W-:Y:S01]  /*7f40*/  MOV R11, UR45 ;  /* 0x0000002d000b7c02 */ /* 0x000fe20008000f00 */
[----:B------:R-:W-:Y:S01]  /*7f50*/  ULEA UR6, UR4, UR61, 0xd ;  /* 0x0000003d04067291 */ /* 0x000fe2000f8e683f */
[----:B------:R-:W-:Y:S01]  /*7f60*/  MOV R10, UR44 ;  /* 0x0000002c000a7c02 */ /* 0x000fe20008000f00 */
[----:B------:R-:W-:Y:S01]  /*7f70*/  WARPGROUP.ARRIVE ;  /* 0x00000000000079c5 */ /* 0x000fe20000000000 */
[----:B------:R-:W-:Y:S01]  /*7f80*/  R2UR UR44, R196 ;  /* 0x00000000c42c72ca */ /* 0x000fe200000e0000 */
[----:B------:R-:W-:Y:S01]  /*7f90*/  UMOV UR47, 0x40000040 ;  /* 0x40000040002f7882 */ /* 0x000fe20000000000 */
[----:B------:R-:W-:Y:S01]  /*7fa0*/  R2UR UR45, R197 ;  /* 0x00000000c52d72ca */ /* 0x000fe200000e0000 */
[----:B------:R-:W-:Y:S01]  /*7fb0*/  UIADD3 UR10, UR6, 0x2, URZ ;  /* 0x00000002060a7890 */ /* 0x000fe2000fffe03f */
[----:B------:R-:W-:Y:S01]  /*7fc0*/  MOV R9, UR49 ;  /* 0x0000003100097c02 */ /* 0x000fe20008000f00 */
[----:B------:R-:W-:Y:S01]  /*7fd0*/  UMOV UR46, UR6 ;  /* 0x00000006002e7c82 */ /* 0x000fe20008000000 */
[----:B------:R-:W-:Y:S01]  /*7fe0*/  MOV R8, UR48 ;  /* 0x0000003000087c02 */ /* 0x000fe20008000f00 */
[----:B------:R-:W-:Y:S01]  /*7ff0*/  UMOV UR51, 0x40000040 ;  /* 0x4000004000337882 */ /* 0x000fe20000000000 */
[----:B------:R-:W-:Y:S01]  /*8000*/  R2UR UR48, R194 ;  /* 0x00000000c23072ca */ /* 0x000fe200000e0000 */
[----:B------:R-:W-:Y:S01]  /*8010*/  UMOV UR59, 0x40000040 ;  /* 0x40000040003b7882 */ /* 0x000fe20000000000 */
[----:B------:R-:W-:Y:S01]  /*8020*/  R2UR UR49, R195 ;  /* 0x00000000c33172ca */ /* 0x000fe200000e0000 */
[----:B------:R-:W-:Y:S01]  /*8030*/  UMOV UR50, UR10 ;  /* 0x0000000a00327c82 */ /* 0x000fe20008000000 */
[----:B-1----:R-:W-:Y:S01]  /*8040*/  MOV R7, UR57 ;  /* 0x0000003900077c02 */ /* 0x002fe20008000f00 */
[----:B------:R-:W-:Y:S01]  /*8050*/  UIADD3 UR10, UR6, 0x4, URZ ;  /* 0x00000004060a7890 */ /* 0x000fe2000fffe03f */
[----:B------:R-:W-:Y:S01]  /*8060*/  MOV R0, UR56 ;  /* 0x0000003800007c02 */ /* 0x000fe20008000f00 */
[----:B------:R-:W-:Y:S01]  /*8070*/  HGMMA.64x256x16.F32.BF16 R24, gdesc[UR44], RZ, !UPT, gsb0 ;  /* 0x03e000002c1879f0 */ /* 0x000fe2000c0018ff */
[----:B------:R-:W-:Y:S01]  /*8080*/  R2UR UR56, R192 ;  /* 0x00000000c03872ca */ /* 0x000fe200000e0000 */
[----:B------:R-:W-:Y:S01]  /*8090*/  UMOV UR55, 0x40000040 ;  /* 0x4000004000377882 */ /* 0x000fe20000000000 */
[----:B------:R-:W-:Y:S01]  /*80a0*/  R2UR UR57, R193 ;  /* 0x00000000c13972ca */ /* 0x000fe200000e0000 */
[----:B------:R-:W-:Y:S01]  /*80b0*/  UMOV UR11, 0x40000040 ;  /* 0x40000040000b7882 */ /* 0x000fe20000000000 */
[----:B------:R-:W-:Y:S01]  /*80c0*/  UMOV UR58, UR10 ;  /* 0x0000000a003a7c82 */ /* 0x000fe20008000000 */
[----:B------:R-:W-:Y:S01]  /*80d0*/  R2UR UR52, R190 ;  /* 0x00000000be3472ca */ /* 0x000fe200000e0000 */
[----:B------:R-:W-:Y:S01]  /*80e0*/  UIADD3 UR10, UR6, 0x6, URZ ;  /* 0x00000006060a7890 */ /* 0x000fe2000fffe03f */
[----:B------:R-:W-:Y:S01]  /*80f0*/  R2UR UR53, R191 ;  /* 0x00000000bf3572ca */ /* 0x000fe200000e0000 */
[----:B------:R-:W-:Y:S01]  /*8100*/  UIADD3 UR14, UR6, 0x802, URZ ;  /* 0x00000802060e7890 */ /* 0x000fe2000fffe03f */
[----:B------:R-:W-:Y:S01]  /*8110*/  R2UR UR45, R11 ;  /* 0x000000000b2d72ca */ /* 0x000fe200000e0000 */
[----:B------:R-:W-:Y:S01]  /*8120*/  UMOV UR15, 0x40000040 ;  /* 0x40000040000f7882 */ /* 0x000fe20000000000 */
[----:B------:R-:W-:Y:S01]  /*8130*/  UIADD3 UR18, UR6, 0x804, URZ ;  /* 0x0000080406127890 */ /* 0x000fe2000fffe03f */
[----:B------:R-:W-:Y:S01]  /*8140*/  R2UR UR44, R10 ;  /* 0x000000000a2c72ca */ /* 0x000fe200000e0000 */
[----:B------:R-:W-:Y:S01]  /*8150*/  UMOV UR54, UR10 ;  /* 0x0000000a00367c82 */ /* 0x000fe20008000000 */
        /* <DEDUP_REMOVED lines=16> */
[----:B------:R-:W-:-:S04]  /*8260*/  UIADD3 UR4, UR4, 0x1, URZ ;  /* 0x0000000104047890 */ /* 0x000fc8000fffe03f */
[----:B------:R-:W-:-:S04]  /*8270*/  UISETP.NE.AND UP0, UPT, UR4, 0x5, UPT ;  /* 0x000000050400788c */ /* 0x000fc8000bf05270 */
[----:B------:R-:W-:Y:S01]  /*8280*/  USEL UR4, UR4, URZ, UP0 ;  /* 0x0000003f04047287 */ /* 0x000fe20008000000 */
[----:B------:R-:W-:Y:S02]  /*8290*/  WARPGROUP.DEPBAR.LE gsb0, 0x0 ;  /* 0x00008000000079c5 */ /* 0x000fe40000010000 */
[----:B------:R-:W-:-:S06]  /*82a0*/  WARPGROUP.ARRIVE ;  /* 0x00000000000079c5 */ /* 0x000fcc0000000000 */
[----:B------:R-:W-:Y:S01]  /*82b0*/  HGMMA.64x256x16.F32.BF16 R24, gdesc[UR48], R24, gsb0 ;  /* 0x03e00000301879f0 */ /* 0x000fe20008001818 */
[----:B------:R-:W-:Y:S01]  /*82c0*/  R2UR UR49, R9 ;  /* 0x00000000093172ca */ /* 0x000fe200000e0000 */
[----:B------:R-:W-:Y:S01]  /*82d0*/  UIADD3 UR50, UR6, 0x1804, URZ ;  /* 0x0000180406327890 */ /* 0x000fe2000fffe03f */
[----:B------:R-:W-:Y:S01]  /*82e0*/  R2UR UR48, R8 ;  /* 0x00000000083072ca */ /* 0x000fe200000e0000 */
[----:B------:R-:W-:Y:S01]  /*82f0*/  UMOV UR51, 0x40000040 ;  /* 0x4000004000337882 */ /* 0x000fe20000000000 */
[----:B------:R-:W-:Y:S02]  /*8300*/  WARPGROUP.DEPBAR.LE gsb0, 0x0 ;  /* 0x00008000000079c5 */ /* 0x000fe40000010000 */
[----:B------:R-:W-:-:S15]  /*8310*/  WARPGROUP.ARRIVE ;  /* 0x00000000000079c5 */ /* 0x000fde0000000000 */
[----:B------:R-:W-:-:S06]  /*8320*/  NOP ;  /* 0x0000000000007918 */ /* 0x000fcc0000000000 */
[----:B------:R-:W-:Y:S01]  /*8330*/  HGMMA.64x256x16.F32.BF16 R24, gdesc[UR56], R24, gsb0 ;  /* 0x03e00000381879f0 */ /* 0x000fe20008001818 */
[----:B------:R-:W-:Y:S01]  /*8340*/  R2UR UR57, R7 ;  /* 0x00000000073972ca */ /* 0x000fe200000e0000 */
[----:B------:R-:W-:Y:S01]  /*8350*/  UIADD3 UR58, UR6, 0x1806, URZ ;  /* 0x00001806063a7890 */ /* 0x000fe2000fffe03f */
[----:B------:R-:W-:Y:S01]  /*8360*/  R2UR UR56, R0 ;  /* 0x00000000003872ca */ /* 0x000fe200000e0000 */
[----:B------:R-:W-:Y:S01]  /*8370*/  UMOV UR59, 0x40000040 ;  /* 0x40000040003b7882 */ /* 0x000fe20000000000 */
[----:B------:R-:W-:-:S06]  /*8380*/  USEL UR6, URZ, 0x1, UP0 ;  /* 0x000000013f067887 */ /* 0x000fcc0008000000 */
[----:B------:R-:W-:Y:S01]  /*8390*/  LOP3.LUT R186, R5, UR6, RZ, 0x3c, !PT ;  /* 0x0000000605ba7c12 */ /* 0x000fe2000f8e3cff */
[----:B------:R-:W-:Y:S02]  /*83a0*/  WARPGROUP.DEPBAR.LE gsb0, 0x0 ;  /* 0x00008000000079c5 */ /* 0x000fe40000010000 */
[----:B------:R-:W-:-:S14]  /*83b0*/  WARPGROUP.ARRIVE ;  /* 0x00000000000079c5 */ /* 0x000fdc0000000000 */
[----:B------:R-:W-:Y:S03]  /*83c0*/  HGMMA.64x256x16.F32.BF16 R24, gdesc[UR52], R24, gsb0 ;  /* 0x03e00000341879f0 */ /* 0x000fe60008001818 */
[----:B------:R-:W-:Y:S02]  /*83d0*/  WARPGROUP.DEPBAR.LE gsb0, 0x0 ;  /* 0x00008000000079c5 */ /* 0x000fe40000010000 */
[----:B------:R-:W-:-:S15]  /*83e0*/  WARPGROUP.ARRIVE ;  /* 0x00000000000079c5 */ /* 0x000fde0000000000 */
[----:B------:R-:W-:-:S08]  /*83f0*/  NOP ;  /* 0x0000000000007918 */ /* 0x000fd00000000000 */
        /* <DEDUP_REMOVED lines=46> */
[----:B------:R-:W-:Y:S05]  /*86e0*/  @!P3 BRA `(.L_x_26) ;  /* 0x000000000004b947 */ /* 0x000fea0003800000 */
[----:B------:R-:W-:Y:S01]  /*86f0*/  BPT.TRAP 0x1 ;  /* 0x000000040000795c */ /* 0x000fe20000300000 */
.L_x_26:
[----:B------:R1:W-:Y:S04]  /*8700*/  STL [R1+0x244], R188 ;  /* 0x000244bc01007387 */ /* 0x0003e80000100800 */
[----:B-1----:R-:W2:Y:S04]  /*8710*/  LDL.LU R188, [R1+0x24] ;  /* 0x0000240001bc7983 */ /* 0x002ea80000300800 */
[----:B--2---:R1:W-:Y:S04]  /*8720*/  STL [R1+0x248], R188 ;  /* 0x000248bc01007387 */ /* 0x0043e80000100800 */
[----:B-1----:R-:W2:Y:S01]  /*8730*/  LDL.LU R188, [R1+0x20] ;  /* 0x0000200001bc7983 */ /* 0x002ea20000300800 */
[----:B------:R-:W-:-:S04]  /*8740*/  FMNMX R0, R24, R6, !PT ;  /* 0x0000000618007209 */ /* 0x000fc80007800000 */
        /* <DEDUP_REMOVED lines=26> */
[----:B------:R-:W-:Y:S01]  /*88f0*/  FMNMX R0, R77, R0, !PT ;  /* 0x000000004d007209 */ /* 0x000fe20007800000 */
        /* <DEDUP_REMOVED lines=37> */
[----:B------:R-:W-:-:S05]  /*8b50*/  FMNMX R0, R149, R0, !PT ;  /* 0x0000000095007209 */ /* 0x000fca0007800000 */
[----:B------:R-:W1:Y:S02]  /*8b60*/  SHFL.BFLY PT, R5, R0, 0x1, 0x1f ;  /* 0x0c201f0000057f89 */ /* 0x000e6400000e0000 */
[----:B-1----:R-:W-:-:S05]  /*8b70*/  FMNMX R0, R0, R5, !PT ;  /* 0x0000000500007209 */ /* 0x002fca0007800000 */
[----:B------:R-:W1:Y:S02]  /*8b80*/  SHFL.BFLY PT, R5, R0, 0x2, 0x1f ;  /* 0x0c401f0000057f89 */ /* 0x000e6400000e0000 */
[----:B-1----:R-:W-:-:S04]  /*8b90*/  FMNMX R184, R0, R5, !PT ;  /* 0x0000000500b87209 */ /* 0x002fc80007800000 */
[C---:B------:R-:W-:Y:S01]  /*8ba0*/  FSETP.NEU.AND P2, PT, R184.reuse, -INF , PT ;  /* 0xff800000b800780b */ /* 0x040fe20003f4d000 */
[----:B--2---:R1:W-:Y:S04]  /*8bb0*/  STL [R1+0x250], R188 ;  /* 0x000250bc01007387 */ /* 0x0043e80000100800 */
[----:B-1----:R-:W2:Y:S01]  /*8bc0*/  LDL.LU R188, [R1+0x10] ;  /* 0x0000100001bc7983 */ /* 0x002ea20000300800 */
[----:B------:R-:W-:-:S05]  /*8bd0*/  FSEL R5, R184, RZ, P2 ;  /* 0x000000ffb8057208 */ /* 0x000fca0001000000 */
[----:B------:R-:W-:-:S04]  /*8be0*/  FMUL R0, R5, UR5 ;  /* 0x0000000505007c20 */ /* 0x000fc80008400000 */
[--C-:B------:R-:W-:Y:S01]  /*8bf0*/  FFMA R24, R24, UR5, -R0.reuse ;  /* 0x0000000518187c23 */ /* 0x100fe20008000800 */
[--C-:B------:R-:W-:Y:S01]  /*8c00*/  FFMA R25, R25, UR5, -R0.reuse ;  /* 0x0000000519197c23 */ /* 0x100fe20008000800 */
[--C-:B------:R-:W-:Y:S01]  /*8c10*/  FFMA R28, R28, UR5, -R0.reuse ;  /* 0x000000051c1c7c23 */ /* 0x100fe20008000800 */
[----:B------:R-:W-:Y:S02]  /*8c20*/  FFMA R29, R29, UR5, -R0 ;  /* 0x000000051d1d7c23 */ /* 0x000fe40008000800 */
[----:B------:R-:W-:Y:S02]  /*8c30*/  FSETP.GEU.AND P5, PT, R24, -126, PT ;  /* 0xc2fc00001800780b */ /* 0x000fe40003fae000 */
[----:B------:R-:W-:Y:S02]  /*8c40*/  FSETP.GEU.AND P4, PT, R25, -126, PT ;  /* 0xc2fc00001900780b */ /* 0x000fe40003f8e000 */
[----:B------:R-:W-:Y:S02]  /*8c50*/  FSETP.GEU.AND P3, PT, R28, -126, PT ;  /* 0xc2fc00001c00780b */ /* 0x000fe40003f6e000 */
[----:B------:R-:W-:-:S07]  /*8c60*/  FSETP.GEU.AND P2, PT, R29, -126, PT ;  /* 0xc2fc00001d00780b */ /* 0x000fce0003f4e000 */
[----:B------:R-:W-:Y:S02]  /*8c70*/  @!P5 FMUL R24, R24, 0.5 ;  /* 0x3f0000001818d820 */ /* 0x000fe40000400000 */
[----:B------:R-:W-:Y:S02]  /*8c80*/  @!P4 FMUL R25, R25, 0.5 ;  /* 0x3f0000001919c820 */ /* 0x000fe40000400000 */
[----:B------:R-:W1:Y:S01]  /*8c90*/  MUFU.EX2 R172, R24 ;  /* 0x0000001800ac7308 */ /* 0x000e620000000800 */
[----:B------:R-:W-:Y:S01]  /*8ca0*/  @!P3 FMUL R28, R28, 0.5 ;  /* 0x3f0000001c1cb820 */ /* 0x000fe20000400000 */
[----:B------:R-:W-:-:S06]  /*8cb0*/  @!P2 FMUL R29, R29, 0.5 ;  /* 0x3f0000001d1da820 */ /* 0x000fcc0000400000 */
[----:B------:R-:W4:Y:S08]  /*8cc0*/  MUFU.EX2 R169, R25 ;  /* 0x0000001900a97308 */ /* 0x000f300000000800 */
[----:B------:R-:W3:Y:S08]  /*8cd0*/  MUFU.EX2 R168, R28 ;  /* 0x0000001c00a87308 */ /* 0x000ef00000000800 */
[----:B------:R-:W3:Y:S01]  /*8ce0*/  MUFU.EX2 R166, R29 ;  /* 0x0000001d00a67308 */ /* 0x000ee20000000800 */
[--C-:B------:R-:W-:Y:S01]  /*8cf0*/  FFMA R32, R32, UR5, -R0.reuse ;  /* 0x0000000520207c23 */ /* 0x100fe20008000800 */
[--C-:B------:R-:W-:Y:S01]  /*8d00*/  FFMA R33, R33, UR5, -R0.reuse ;  /* 0x0000000521217c23 */ /* 0x100fe20008000800 */
[--C-:B------:R-:W-:Y:S01]  /*8d10*/  FFMA R36, R36, UR5, -R0.reuse ;  /* 0x0000000524247c23 */ /* 0x100fe20008000800 */
[----:B-1----:R-:W-:Y:S01]  /*8d20*/  @!P5 FMUL R172, R172, R172 ;  /* 0x000000acacacd220 */ /* 0x002fe20000400000 */
[----:B----4-:R-:W-:Y:S01]  /*8d30*/  @!P4 FMUL R169, R169, R169 ;  /* 0x000000a9a9a9c220 */ /* 0x010fe20000400000 */
[----:B------:R-:W-:Y:S01]  /*8d40*/  FSETP.GEU.AND P6, PT, R32, -126, PT ;  /* 0xc2fc00002000780b */ /* 0x000fe20003fce000 */
[--C-:B------:R-:W-:Y:S01]  /*8d50*/  FFMA R37, R37, UR5, -R0.reuse ;  /* 0x0000000525257c23 */ /* 0x100fe20008000800 */
[----:B------:R-:W-:Y:S01]  /*8d60*/  FSETP.GEU.AND P5, PT, R33, -126, PT ;  /* 0xc2fc00002100780b */ /* 0x000fe20003fae000 */
[----:B------:R-:W-:Y:S01]  /*8d70*/  FFMA R40, R40, UR5, -R0 ;  /* 0x0000000528287c23 */ /* 0x000fe20008000800 */
[----:B------:R-:W-:Y:S01]  /*8d80*/  FSETP.GEU.AND P4, PT, R36, -126, PT ;  /* 0xc2fc00002400780b */ /* 0x000fe20003f8e000 */
[----:B---3--:R-:W-:Y:S01]  /*8d90*/  @!P3 FMUL R168, R168, R168 ;  /* 0x000000a8a8a8b220 */ /* 0x008fe20000400000 */
[----:B------:R-:W-:Y:S01]  /*8da0*/  FSETP.GEU.AND P3, PT, R37, -126, PT ;  /* 0xc2fc00002500780b */ /* 0x000fe20003f6e000 */
[----:B------:R-:W-:Y:S01]  /*8db0*/  @!P2 FMUL R166, R166, R166 ;  /* 0x000000a6a6a6a220 */ /* 0x000fe20000400000 */
[----:B------:R-:W-:-:S05]  /*8dc0*/  FSETP.GEU.AND P2, PT, R40, -126, PT ;  /* 0xc2fc00002800780b */ /* 0x000fca0003f4e000 */
[----:B------:R-:W-:Y:S02]  /*8dd0*/  @!P6 FMUL R32, R32, 0.5 ;  /* 0x3f0000002020e820 */ /* 0x000fe40000400000 */
[----:B------:R-:W-:Y:S02]  /*8de0*/  @!P5 FMUL R33, R33, 0.5 ;  /* 0x3f0000002121d820 */ /* 0x000fe40000400000 */
[----:B------:R-:W-:Y:S01]  /*8df0*/  @!P4 FMUL R36, R36, 0.5 ;  /* 0x3f0000002424c820 */ /* 0x000fe20000400000 */
[----:B------:R-:W1:Y:S01]  /*8e00*/  MUFU.EX2 R183, R32 ;  /* 0x0000002000b77308 */ /* 0x000e620000000800 */
[----:B------:R-:W-:Y:S02]  /*8e10*/  @!P3 FMUL R37, R37, 0.5 ;  /* 0x3f0000002525b820 */ /* 0x000fe40000400000 */
[----:B------:R-:W-:-:S05]  /*8e20*/  @!P2 FMUL R40, R40, 0.5 ;  /* 0x3f0000002828a820 */ /* 0x000fca0000400000 */
[----:B------:R-:W3:Y:S08]  /*8e30*/  MUFU.EX2 R182, R33 ;  /* 0x0000002100b67308 */ /* 0x000ef00000000800 */
[----:B------:R-:W4:Y:S08]  /*8e40*/  MUFU.EX2 R181, R36 ;  /* 0x0000002400b57308 */ /* 0x000f300000000800 */
[----:B------:R-:W4:Y:S08]  /*8e50*/  MUFU.EX2 R180, R37 ;  /* 0x0000002500b47308 */ /* 0x000f300000000800 */
[----:B------:R-:W4:Y:S01]  /*8e60*/  MUFU.EX2 R179, R40 ;  /* 0x0000002800b37308 */ /* 0x000f220000000800 */
[--C-:B------:R-:W-:Y:S01]  /*8e70*/  FFMA R41, R41, UR5, -R0.reuse ;  /* 0x0000000529297c23 */ /* 0x100fe20008000800 */
[--C-:B------:R-:W-:Y:S01]  /*8e80*/  FFMA R44, R44, UR5, -R0.reuse ;  /* 0x000000052c2c7c23 */ /* 0x100fe20008000800 */
[--C-:B------:R-:W-:Y:S01]  /*8e90*/  FFMA R45, R45, UR5, -R0.reuse ;  /* 0x000000052d2d7c23 */ /* 0x100fe20008000800 */
[----:B-1----:R-:W-:Y:S01]  /*8ea0*/  @!P6 FMUL R183, R183, R183 ;  /* 0x000000b7b7b7e220 */ /* 0x002fe20000400000 */
[----:B---3--:R-:W-:Y:S01]  /*8eb0*/  @!P5 FMUL R182, R182, R182 ;  /* 0x000000b6b6b6d220 */ /* 0x008fe20000400000 */
[----:B----4-:R-:W-:Y:S01]  /*8ec0*/  @!P4 FMUL R181, R181, R181 ;  /* 0x000000b5b5b5c220 */ /* 0x010fe20000400000 */
[----:B------:R-:W-:Y:S01]  /*8ed0*/  FSETP.GEU.AND P6, PT, R41, -126, PT ;  /* 0xc2fc00002900780b */ /* 0x000fe20003fce000 */
[--C-:B------:R-:W-:Y:S01]  /*8ee0*/  FFMA R48, R48, UR5, -R0.reuse ;  /* 0x0000000530307c23 */ /* 0x100fe20008000800 */
[----:B------:R-:W-:Y:S01]  /*8ef0*/  FSETP.GEU.AND P5, PT, R44, -126, PT ;  /* 0xc2fc00002c00780b */ /* 0x000fe20003fae000 */
[----:B------:R-:W-:Y:S01]  /*8f00*/  FFMA R49, R49, UR5, -R0 ;  /* 0x0000000531317c23 */ /* 0x000fe20008000800 */
[----:B------:R-:W-:Y:S01]  /*8f10*/  FSETP.GEU.AND P4, PT, R45, -126, PT ;  /* 0xc2fc00002d00780b */ /* 0x000fe20003f8e000 */
[----:B------:R-:W-:Y:S01]  /*8f20*/  @!P3 FMUL R180, R180, R180 ;  /* 0x000000b4b4b4b220 */ /* 0x000fe20000400000 */
        /* <DEDUP_REMOVED lines=61> */
[----:B------:R-:W2:Y:S08]  /*9300*/  MUFU.EX2 R163, R68 ;  /* 0x0000004400a37308 */ /* 0x000eb00000000800 */
[----:B------:R-:W2:Y:S01]  /*9310*/  MUFU.EX2 R162, R69 ;  /* 0x0000004500a27308 */ /* 0x000ea20000000800 */
        /* <DEDUP_REMOVED lines=11> */
[----:B--2---:R-:W-:Y:S01]  /*93d0*/  @!P3 FMUL R163, R163, R163 ;  /* 0x000000a3a3a3b220 */ /* 0x004fe20000400000 */
[----:B------:R-:W-:Y:S01]  /*93e0*/  FSETP.GEU.AND P3, PT, R77, -126, PT ;  /* 0xc2fc00004d00780b */ /* 0x000fe20003f6e000 */
[----:B------:R-:W-:Y:S01]  /*93f0*/  @!P2 FMUL R162, R162, R162 ;  /* 0x000000a2a2a2a220 */ /* 0x000fe20000400000 */
[----:B------:R-:W-:Y:S01]  /*9400*/  FSETP.GEU.AND P2, PT, R80, -126, PT ;  /* 0xc2fc00005000780b */ /* 0x000fe20003f4e000 */
[----:B------:R1:W-:Y:S04]  /*9410*/  STL [R1+0x254], R188 ;  /* 0x000254bc01007387 */ /* 0x0003e80000100800 */
[----:B------:R-:W-:-:S02]  /*9420*/  @!P6 FMUL R72, R72, 0.5 ;  /* 0x3f0000004848e820 */ /* 0x000fc40000400000 */
[----:B------:R-:W-:Y:S02]  /*9430*/  @!P5 FMUL R73, R73, 0.5 ;  /* 0x3f0000004949d820 */ /* 0x000fe40000400000 */
[----:B------:R-:W-:Y:S01]  /*9440*/  @!P4 FMUL R76, R76, 0.5 ;  /* 0x3f0000004c4cc820 */ /* 0x000fe20000400000 */
[----:B------:R-:W2:Y:S01]  /*9450*/  MUFU.EX2 R161, R72 ;  /* 0x0000004800a17308 */ /* 0x000ea20000000800 */
[----:B-1----:R-:W3:Y:S01]  /*9460*/  LDL.LU R188, [R1+0x4] ;  /* 0x0000040001bc7983 */ /* 0x002ee20000300800 */
[----:B------:R-:W-:Y:S01]  /*9470*/  @!P3 FMUL R77, R77, 0.5 ;  /* 0x3f0000004d4db820 */ /* 0x000fe20000400000 */
[----:B------:R-:W-:-:S05]  /*9480*/  @!P2 FMUL R80, R80, 0.5 ;  /* 0x3f0000005050a820 */ /* 0x000fca0000400000 */
[----:B------:R-:W1:Y:S08]  /*9490*/  MUFU.EX2 R44, R73 ;  /* 0x00000049002c7308 */ /* 0x000e700000000800 */
[----:B------:R-:W4:Y:S08]  /*94a0*/  MUFU.EX2 R160, R76 ;  /* 0x0000004c00a07308 */ /* 0x000f300000000800 */
[----:B------:R-:W4:Y:S08]  /*94b0*/  MUFU.EX2 R154, R77 ;  /* 0x0000004d009a7308 */ /* 0x000f300000000800 */
[----:B------:R-:W4:Y:S01]  /*94c0*/  MUFU.EX2 R158, R80 ;  /* 0x00000050009e7308 */ /* 0x000f220000000800 */
[--C-:B------:R-:W-:Y:S01]  /*94d0*/  FFMA R40, R81, UR5, -R0.reuse ;  /* 0x0000000551287c23 */ /* 0x100fe20008000800 */
[--C-:B------:R-:W-:Y:S01]  /*94e0*/  FFMA R84, R84, UR5, -R0.reuse ;  /* 0x0000000554547c23 */ /* 0x100fe20008000800 */
[--C-:B------:R-:W-:Y:S01]  /*94f0*/  FFMA R88, R88, UR5, -R0.reuse ;  /* 0x0000000558587c23 */ /* 0x100fe20008000800 */
[----:B--2---:R-:W-:Y:S01]  /*9500*/  @!P6 FMUL R161, R161, R161 ;  /* 0x000000a1a1a1e220 */ /* 0x004fe20000400000 */
[----:B-1----:R-:W-:Y:S01]  /*9510*/  @!P5 FMUL R44, R44, R44 ;  /* 0x0000002c2c2cd220 */ /* 0x002fe20000400000 */
        /* <DEDUP_REMOVED lines=12> */
[----:B------:R-:W-:Y:S02]  /*95e0*/  @!P4 FMUL R88, R88, 0.5 ;  /* 0x3f0000005858c820 */ /* 0x000fe40000400000 */
[----:B------:R-:W1:Y:S01]  /*95f0*/  MUFU.EX2 R157, R84 ;  /* 0x00000054009d7308 */ /* 0x000e620000000800 */
[----:B------:R-:W-:Y:S01]  /*9600*/  @!P3 FMUL R89, R89, 0.5 ;  /* 0x3f0000005959b820 */ /* 0x000fe20000400000 */
[----:B------:R-:W-:-:S06]  /*9610*/  @!P2 FMUL R92, R92, 0.5 ;  /* 0x3f0000005c5ca820 */ /* 0x000fcc0000400000 */
[----:B------:R-:W2:Y:S08]  /*9620*/  MUFU.EX2 R159, R88 ;  /* 0x00000058009f7308 */ /* 0x000eb00000000800 */
[----:B------:R-:W4:Y:S08]  /*9630*/  MUFU.EX2 R40, R40 ;  /* 0x0000002800287308 */ /* 0x000f300000000800 */
[----:B------:R-:W4:Y:S08]  /*9640*/  MUFU.EX2 R156, R89 ;  /* 0x00000059009c7308 */ /* 0x000f300000000800 */
[----:B------:R-:W4:Y:S01]  /*9650*/  MUFU.EX2 R155, R92 ;  /* 0x0000005c009b7308 */ /* 0x000f220000000800 */
[--C-:B------:R-:W-:Y:S01]  /*9660*/  FFMA R96, R96, UR5, -R0.reuse ;  /* 0x0000000560607c23 */ /* 0x100fe20008000800 */
[--C-:B------:R-:W-:Y:S01]  /*9670*/  FFMA R8, R97, UR5, -R0.reuse ;  /* 0x0000000561087c23 */ /* 0x100fe20008000800 */
[--C-:B------:R-:W-:Y:S01]  /*9680*/  FFMA R93, R93, UR5, -R0.reuse ;  /* 0x000000055d5d7c23 */ /* 0x100fe20008000800 */
[----:B-1----:R-:W-:Y:S01]  /*9690*/  @!P5 FMUL R157, R157, R157 ;  /* 0x0000009d9d9dd220 */ /* 0x002fe20000400000 */
[----:B--2---:R-:W-:Y:S01]  /*96a0*/  @!P4 FMUL R159, R159, R159 ;  /* 0x0000009f9f9fc220 */ /* 0x004fe20000400000 */
[----:B------:R-:W-:Y:S01]  /*96b0*/  FSETP.GEU.AND P5, PT, R96, -126, PT ;  /* 0xc2fc00006000780b */ /* 0x000fe20003fae000 */
[--C-:B------:R-:W-:Y:S01]  /*96c0*/  FFMA R104, R104, UR5, -R0.reuse ;  /* 0x0000000568687c23 */ /* 0x100fe20008000800 */
[----:B------:R-:W-:Y:S01]  /*96d0*/  FSETP.GEU.AND P4, PT, R8, -126, PT ;  /* 0xc2fc00000800780b */ /* 0x000fe20003f8e000 */
[----:B------:R-:W-:Y:S01]  /*96e0*/  FFMA R120, R120, UR5, -R0 ;  /* 0x0000000578787c23 */ /* 0x000fe20008000800 */
[----:B----4-:R-:W-:Y:S01]  /*96f0*/  @!P6 FMUL R40, R40, R40 ;  /* 0x000000282828e220 */ /* 0x010fe20000400000 */
[----:B------:R-:W-:Y:S01]  /*9700*/  FSETP.GEU.AND P6, PT, R93, -126, PT ;  /* 0xc2fc00005d00780b */ /* 0x000fe20003fce000 */
[----:B------:R-:W-:-:S02]  /*9710*/  @!P3 FMUL R156, R156, R156 ;  /* 0x0000009c9c9cb220 */ /* 0x000fc40000400000 */
[----:B------:R-:W-:Y:S01]  /*9720*/  FSETP.GEU.AND P3, PT, R120, -126, PT ;  /* 0xc2fc00007800780b */ /* 0x000fe20003f6e000 */
[----:B------:R-:W-:Y:S01]  /*9730*/  @!P2 FMUL R155, R155, R155 ;  /* 0x0000009b9b9ba220 */ /* 0x000fe20000400000 */
[----:B------:R-:W-:-:S03]  /*9740*/  FSETP.GEU.AND P2, PT, R104, -126, PT ;  /* 0xc2fc00006800780b */ /* 0x000fc60003f4e000 */
[----:B------:R-:W-:Y:S02]  /*9750*/  @!P5 FMUL R96, R96, 0.5 ;  /* 0x3f0000006060d820 */ /* 0x000fe40000400000 */
[----:B------:R-:W-:Y:S01]  /*9760*/  @!P4 FMUL R8, R8, 0.5 ;  /* 0x3f0000000808c820 */ /* 0x000fe20000400000 */
[----:B------:R-:W-:Y:S02]  /*9770*/  FFMA R92, R113, UR5, -R0 ;  /* 0x00000005715c7c23 */ /* 0x000fe40008000800 */
[----:B------:R-:W-:Y:S01]  /*9780*/  @!P6 FMUL R93, R93, 0.5 ;  /* 0x3f0000005d5de820 */ /* 0x000fe20000400000 */
[----:B------:R-:W1:Y:S02]  /*9790*/  MUFU.EX2 R152, R96 ;  /* 0x0000006000987308 */ /* 0x000e640000000800 */
[----:B------:R-:W-:Y:S02]  /*97a0*/  @!P3 FMUL R120, R120, 0.5 ;  /* 0x3f0000007878b820 */ /* 0x000fe40000400000 */
[----:B------:R-:W-:-:S04]  /*97b0*/  @!P2 FMUL R104, R104, 0.5 ;  /* 0x3f0000006868a820 */ /* 0x000fc80000400000 */
[----:B------:R2:W4:Y:S08]  /*97c0*/  MUFU.EX2 R113, R8 ;  /* 0x0000000800717308 */ /* 0x0005300000000800 */
[----:B------:R-:W4:Y:S01]  /*97d0*/  MUFU.EX2 R153, R93 ;  /* 0x0000005d00997308 */ /* 0x000f220000000800 */
[----:B--2---:R-:W-:-:S07]  /*97e0*/  FFMA R8, R136, UR5, -R0 ;  /* 0x0000000588087c23 */ /* 0x004fce0008000800 */
[----:B------:R2:W2:Y:S01]  /*97f0*/  MUFU.EX2 R136, R120 ;  /* 0x0000007800887308 */ /* 0x0004a20000000800 */
[----:B------:R-:W-:Y:S01]  /*9800*/  FADD R19, -R5, R6 ;  /* 0x0000000605137221 */ /* 0x000fe20000000100 */
[----:B------:R-:W-:-:S06]  /*9810*/  FFMA R5, R100, UR5, -R0 ;  /* 0x0000000564057c23 */ /* 0x000fcc0008000800 */
[----:B------:R-:W2:Y:S01]  /*9820*/  MUFU.EX2 R104, R104 ;  /* 0x0000006800687308 */ /* 0x000ea20000000800 */
[--C-:B------:R-:W-:Y:S01]  /*9830*/  FFMA R60, R105, UR5, -R0.reuse ;  /* 0x00000005693c7c23 */ /* 0x100fe20008000800 */
[--C-:B------:R-:W-:Y:S01]  /*9840*/  FFMA R6, R101, UR5, -R0.reuse ;  /* 0x0000000565067c23 */ /* 0x100fe20008000800 */
[----:B-1----:R-:W-:Y:S01]  /*9850*/  @!P5 FMUL R152, R152, R152 ;  /* 0x000000989898d220 */ /* 0x002fe20000400000 */
[----:B----4-:R-:W-:Y:S01]  /*9860*/  @!P4 FMUL R113, R113, R113 ;  /* 0x000000717171c220 */ /* 0x010fe20000400000 */
[--C-:B------:R-:W-:Y:S01]  /*9870*/  FFMA R101, R121, UR5, -R0.reuse ;  /* 0x0000000579657c23 */ /* 0x100fe20008000800 */
[----:B------:R-:W-:Y:S01]  /*9880*/  FSETP.GEU.AND P5, PT, R5, -126, PT ;  /* 0xc2fc00000500780b */ /* 0x000fe20003fae000 */
[----:B------:R-:W-:Y:S01]  /*9890*/  @!P6 FMUL R153, R153, R153 ;  /* 0x000000999999e220 */ /* 0x000fe20000400000 */
[----:B------:R-:W-:Y:S01]  /*98a0*/  FSETP.GEU.AND P4, PT, R60, -126, PT ;  /* 0xc2fc00003c00780b */ /* 0x000fe20003f8e000 */
[----:B--2---:R-:W-:Y:S01]  /*98b0*/  FFMA R120, R137, UR5, -R0 ;  /* 0x0000000589787c23 */ /* 0x004fe20008000800 */
        /* <DEDUP_REMOVED lines=8> */
[--C-:B------:R-:W-:Y:S01]  /*9940*/  FFMA R100, R116, UR5, -R0.reuse ;  /* 0x0000000574647c23 */ /* 0x100fe20008000800 */
[----:B------:R-:W-:Y:S01]  /*9950*/  FFMA R116, R133, UR5, -R0 ;  /* 0x0000000585747c23 */ /* 0x000fe20008000800 */
[----:B------:R-:W-:Y:S01]  /*9960*/  @!P3 FMUL R101, R101, 0.5 ;  /* 0x3f0000006565b820 */ /* 0x000fe20000400000 */
[----:B------:R-:W1:Y:S01]  /*9970*/  MUFU.EX2 R133, R8 ;  /* 0x0000000800857308 */ /* 0x000e620000000800 */
[----:B------:R-:W-:-:S07]  /*9980*/  @!P2 FMUL R120, R120, 0.5 ;  /* 0x3f0000007878a820 */ /* 0x000fce0000400000 */
[----:B------:R-:W-:Y:S08]  /*9990*/  MUFU.EX2 R5, R5 ;  /* 0x0000000500057308 */ /* 0x000ff00000000800 */
[----:B------:R-:W2:Y:S01]  /*99a0*/  MUFU.EX2 R60, R60 ;  /* 0x0000003c003c7308 */ /* 0x000ea20000000800 */
[----:B------:R-:W-:-:S07]  /*99b0*/  FFMA R88, R108, UR5, -R0 ;  /* 0x000000056c587c23 */ /* 0x000fce0008000800 */
[----:B------:R-:W4:Y:S01]  /*99c0*/  MUFU.EX2 R101, R101 ;  /* 0x0000006500657308 */ /* 0x000f220000000800 */
[--C-:B------:R-:W-:Y:S01]  /*99d0*/  FFMA R108, R124, UR5, -R0.reuse ;  /* 0x000000057c6c7c23 */ /* 0x100fe20008000800 */
[----:B------:R-:W-:-:S06]  /*99e0*/  FFMA R105, R125, UR5, -R0 ;  /* 0x000000057d697c23 */ /* 0x000fcc0008000800 */
[----:B------:R-:W4:Y:S01]  /*99f0*/  MUFU.EX2 R120, R120 ;  /* 0x0000007800787308 */ /* 0x000f220000000800 */
[----:B-1----:R-:W-:Y:S01]  /*9a00*/  @!P6 FMUL R133, R133, R133 ;  /* 0x000000858585e220 */ /* 0x002fe20000400000 */
[----:B--2---:R-:W-:Y:S01]  /*9a10*/  @!P4 FMUL R60, R60, R60 ;  /* 0x0000003c3c3cc220 */ /* 0x004fe20000400000 */
[----:B------:R-:W-:Y:S01]  /*9a20*/  @!P5 FMUL R5, R5, R5 ;  /* 0x000000050505d220 */ /* 0x000fe20000400000 */
[--C-:B------:R-:W-:Y:S01]  /*9a30*/  FFMA R124, R140, UR5, -R0.reuse ;  /* 0x000000058c7c7c23 */ /* 0x100fe20008000800 */
[----:B------:R-:W-:Y:S02]  /*9a40*/  FSETP.GEU.AND P6, PT, R108, -126, PT ;  /* 0xc2fc00006c00780b */ /* 0x000fe40003fce000 */
[----:B------:R-:W-:Y:S02]  /*9a50*/  FSETP.GEU.AND P4, PT, R88, -126, PT ;  /* 0xc2fc00005800780b */ /* 0x000fe40003f8e000 */
[----:B------:R-:W-:Y:S01]  /*9a60*/  FSETP.GEU.AND P5, PT, R105, -126, PT ;  /* 0xc2fc00006900780b */ /* 0x000fe20003fae000 */
[----:B------:R-:W-:Y:S01]  /*9a70*/  FFMA R84, R109, UR5, -R0 ;  /* 0x000000056d547c23 */ /* 0x000fe20008000800 */
[----:B----4-:R-:W-:Y:S01]  /*9a80*/  @!P3 FMUL R101, R101, R101 ;  /* 0x000000656565b220 */ /* 0x010fe20000400000 */
[----:B------:R-:W-:Y:S01]  /*9a90*/  FSETP.GEU.AND P3, PT, R124, -126, PT ;  /* 0xc2fc00007c00780b */ /* 0x000fe20003f6e000 */
[----:B------:R-:W-:-:S02]  /*9aa0*/  @!P2 FMUL R120, R120, R120 ;  /* 0x000000787878a220 */ /* 0x000fc40000400000 */
[----:B------:R-:W-:-:S03]  /*9ab0*/  FSETP.GEU.AND P2, PT, R84, -126, PT ;  /* 0xc2fc00005400780b */ /* 0x000fc60003f4e000 */
[----:B------:R-:W-:Y:S02]  /*9ac0*/  @!P6 FMUL R108, R108, 0.5 ;  /* 0x3f0000006c6ce820 */ /* 0x000fe40000400000 */
[----:B------:R-:W-:Y:S02]  /*9ad0*/  @!P4 FMUL R88, R88, 0.5 ;  /* 0x3f0000005858c820 */ /* 0x000fe40000400000 */
[----:B------:R-:W-:-:S03]  /*9ae0*/  @!P5 FMUL R105, R105, 0.5 ;  /* 0x3f0000006969d820 */ /* 0x000fc60000400000 */
[----:B------:R-:W-:Y:S01]  /*9af0*/  @!P3 FMUL R124, R124, 0.5 ;  /* 0x3f0000007c7cb820 */ /* 0x000fe20000400000 */
[----:B------:R-:W1:Y:S02]  /*9b00*/  MUFU.EX2 R108, R108 ;  /* 0x0000006c006c7308 */ /* 0x000e640000000800 */
[----:B------:R-:W-:-:S06]  /*9b10*/  @!P2 FMUL R84, R84, 0.5 ;  /* 0x3f0000005454a820 */ /* 0x000fcc0000400000 */
[----:B------:R-:W2:Y:S08]  /*9b20*/  MUFU.EX2 R88, R88 ;  /* 0x0000005800587308 */ /* 0x000eb00000000800 */
[----:B------:R-:W4:Y:S01]  /*9b30*/  MUFU.EX2 R105, R105 ;  /* 0x0000006900697308 */ /* 0x000f220000000800 */
[----:B------:R-:W-:-:S07]  /*9b40*/  FFMA R96, R112, UR5, -R0 ;  /* 0x0000000570607c23 */ /* 0x000fce0008000800 */
[----:B------:R-:W4:Y:S01]  /*9b50*/  MUFU.EX2 R124, R124 ;  /* 0x0000007c007c7308 */ /* 0x000f220000000800 */
[--C-:B------:R-:W-:Y:S01]  /*9b60*/  FFMA R112, R128, UR5, -R0.reuse ;  /* 0x0000000580707c23 */ /* 0x100fe20008000800 */
[----:B------:R-:W-:-:S06]  /*9b70*/  FFMA R121, R141, UR5, -R0 ;  /* 0x000000058d797c23 */ /* 0x000fcc0008000800 */
[----:B------:R-:W3:Y:S01]  /*9b80*/  MUFU.EX2 R84, R84 ;  /* 0x0000005400547308 */ /* 0x000ee20000000800 */
[----:B-1----:R-:W-:Y:S01]  /*9b90*/  @!P6 FMUL R108, R108, R108 ;  /* 0x0000006c6c6ce220 */ /* 0x002fe20000400000 */
[----:B--2---:R-:W-:Y:S01]  /*9ba0*/  @!P4 FMUL R88, R88, R88 ;  /* 0x000000585858c220 */ /* 0x004fe20000400000 */
[----:B----4-:R-:W-:Y:S01]  /*9bb0*/  @!P5 FMUL R105, R105, R105 ;  /* 0x000000696969d220 */ /* 0x010fe20000400000 */
[----:B------:R-:W-:Y:S02]  /*9bc0*/  FSETP.GEU.AND P6, PT, R96, -126, PT ;  /* 0xc2fc00006000780b */ /* 0x000fe40003fce000 */
[----:B------:R-:W-:Y:S02]  /*9bd0*/  FSETP.GEU.AND P4, PT, R121, -126, PT ;  /* 0xc2fc00007900780b */ /* 0x000fe40003f8e000 */
[----:B------:R-:W-:Y:S01]  /*9be0*/  FSETP.GEU.AND P5, PT, R112, -126, PT ;  /* 0xc2fc00007000780b */ /* 0x000fe20003fae000 */
[----:B------:R-:W-:Y:S01]  /*9bf0*/  @!P3 FMUL R124, R124, R124 ;  /* 0x0000007c7c7cb220 */ /* 0x000fe20000400000 */
[----:B------:R-:W-:Y:S01]  /*9c00*/  FSETP.GEU.AND P3, PT, R92, -126, PT ;  /* 0xc2fc00005c00780b */ /* 0x000fe20003f6e000 */
[----:B---3--:R-:W-:Y:S01]  /*9c10*/  @!P2 FMUL R84, R84, R84 ;  /* 0x000000545454a220 */ /* 0x008fe20000400000 */
[----:B------:R-:W-:-:S05]  /*9c20*/  FSETP.GEU.AND P2, PT, R100, -126, PT ;  /* 0xc2fc00006400780b */ /* 0x000fca0003f4e000 */
[----:B------:R-:W-:Y:S02]  /*9c30*/  @!P6 FMUL R96, R96, 0.5 ;  /* 0x3f0000006060e820 */ /* 0x000fe40000400000 */
[----:B------:R-:W-:Y:S02]  /*9c40*/  @!P4 FMUL R121, R121, 0.5 ;  /* 0x3f0000007979c820 */ /* 0x000fe40000400000 */
[----:B------:R-:W-:Y:S02]  /*9c50*/  @!P5 FMUL R112, R112, 0.5 ;  /* 0x3f0000007070d820 */ /* 0x000fe40000400000 */
[----:B------:R-:W-:Y:S01]  /*9c60*/  @!P3 FMUL R92, R92, 0.5 ;  /* 0x3f0000005c5cb820 */ /* 0x000fe20000400000 */
[----:B------:R-:W-:Y:S01]  /*9c70*/  FADD R9, R172, R159 ;  /* 0x0000009fac097221 */ /* 0x000fe20000000000 */
[----:B------:R-:W1:Y:S01]  /*9c80*/  MUFU.EX2 R96, R96 ;  /* 0x0000006000607308 */ /* 0x000e620000000800 */
[----:B------:R-:W-:Y:S01]  /*9c90*/  FADD R8, R170, R136 ;  /* 0x00000088aa087221 */ /* 0x000fe20000000000 */
[----:B------:R-:W-:-:S06]  /*9ca0*/  @!P2 FMUL R100, R100, 0.5 ;  /* 0x3f0000006464a820 */ /* 0x000fcc0000400000 */
[----:B------:R-:W2:Y:S01]  /*9cb0*/  MUFU.EX2 R121, R121 ;  /* 0x0000007900797308 */ /* 0x000ea20000000800 */
[----:B------:R-:W-:Y:S01]  /*9cc0*/  FADD R10, R9, R8 ;  /* 0x00000008090a7221 */ /* 0x000fe20000000000 */
[----:B------:R-:W-:Y:S01]  /*9cd0*/  FADD R9, R179, R104 ;  /* 0x00000068b3097221 */ /* 0x000fe20000000000 */
[----:B------:R-:W-:Y:S01]  /*9ce0*/  FFMA R7, R85, UR5, -R0 ;  /* 0x0000000555077c23 */ /* 0x000fe20008000800 */
[----:B------:R3:W-:Y:S04]  /*9cf0*/  STL [R1+0x258], R188 ;  /* 0x000258bc01007387 */ /* 0x0007e80000100800 */
[----:B------:R-:W4:Y:S01]  /*9d00*/  MUFU.EX2 R112, R112 ;  /* 0x0000007000707308 */ /* 0x000f220000000800 */
[----:B------:R-:W-:-:S07]  /*9d10*/  FADD R8, R161, R133 ;  /* 0x00000085a1087221 */ /* 0x000fce0000000000 */
[----:B------:R-:W3:Y:S01]  /*9d20*/  MUFU.EX2 R92, R92 ;  /* 0x0000005c005c7308 */ /* 0x000ee20000000800 */
[----:B------:R-:W-:Y:S01]  /*9d30*/  FADD R8, R9, R8 ;  /* 0x0000000809087221 */ /* 0x000fe20000000000 */
[----:B------:R-:W-:-:S06]  /*9d40*/  FFMA R109, R129, UR5, -R0 ;  /* 0x00000005816d7c23 */ /* 0x000fcc0008000800 */
[----:B------:R-:W3:Y:S01]  /*9d50*/  MUFU.EX2 R100, R100 ;  /* 0x0000006400647308 */ /* 0x000ee20000000800 */
[--C-:B------:R-:W-:Y:S01]  /*9d60*/  FFMA R129, R144, UR5, -R0.reuse ;  /* 0x0000000590817c23 */ /* 0x100fe20008000800 */
[----:B------:R-:W-:Y:S01]  /*9d70*/  FFMA R128, R145, UR5, -R0 ;  /* 0x0000000591807c23 */ /* 0x000fe20008000800 */
[----:B------:R-:W-:Y:S01]  /*9d80*/  FADD R13, R10, R8 ;  /* 0x000000080a0d7221 */ /* 0x000fe20000000000 */
[----:B------:R-:W-:Y:S01]  /*9d90*/  FADD R9, R169, R156 ;  /* 0x0000009ca9097221 */ /* 0x000fe20000000000 */
[----:B------:R-:W-:Y:S01]  /*9da0*/  FADD R8, R52, R101 ;  /* 0x0000006534087221 */ /* 0x000fe20000000000 */
[--C-:B------:R-:W-:Y:S01]  /*9db0*/  FFMA R97, R117, UR5, -R0.reuse ;  /* 0x0000000575617c23 */ /* 0x100fe20008000800 */
[----:B-1----:R-:W-:Y:S01]  /*9dc0*/  @!P6 FMUL R96, R96, R96 ;  /* 0x000000606060e220 */ /* 0x002fe20000400000 */
[----:B--2---:R-:W-:Y:S01]  /*9dd0*/  @!P4 FMUL R121, R121, R121 ;  /* 0x000000797979c220 */ /* 0x004fe20000400000 */
[----:B----4-:R-:W-:Y:S01]  /*9de0*/  @!P5 FMUL R112, R112, R112 ;  /* 0x000000707070d220 */ /* 0x010fe20000400000 */
[----:B------:R-:W-:Y:S01]  /*9df0*/  FFMA R117, R132, UR5, -R0 ;  /* 0x0000000584757c23 */ /* 0x000fe20008000800 */
[----:B------:R-:W-:Y:S01]  /*9e00*/  FSETP.GEU.AND P6, PT, R129, -126, PT ;  /* 0xc2fc00008100780b */ /* 0x000fe20003fce000 */
[----:B------:R-:W-:Y:S01]  /*9e10*/  FADD R12, R9, R8 ;  /* 0x00000008090c7221 */ /* 0x000fe20000000000 */
[----:B------:R-:W-:Y:S01]  /*9e20*/  FSETP.GEU.AND P4, PT, R109, -126, PT ;  /* 0xc2fc00006d00780b */ /* 0x000fe20003f8e000 */
[----:B---3--:R-:W2:Y:S01]  /*9e30*/  LDL.LU R188, [R1] ;  /* 0x0000000001bc7983 */ /* 0x008ea20000300800 */
[----:B------:R-:W-:Y:S01]  /*9e40*/  FSETP.GEU.AND P5, PT, R128, -126, PT ;  /* 0xc2fc00008000780b */ /* 0x000fe20003fae000 */
[----:B------:R-:W-:Y:S01]  /*9e50*/  FFMA R132, R148, UR5, -R0 ;  /* 0x0000000594847c23 */ /* 0x000fe20008000800 */
[----:B------:R-:W-:Y:S01]  /*9e60*/  FADD R9, R178, R60 ;  /* 0x0000003cb2097221 */ /* 0x000fe20000000000 */
[----:B------:R-:W-:Y:S01]  /*9e70*/  FADD R8, R44, R120 ;  /* 0x000000782c087221 */ /* 0x000fe20000000000 */
[----:B------:R-:W-:Y:S01]  /*9e80*/  @!P3 FMUL R92, R92, R92 ;  /* 0x0000005c5c5cb220 */ /* 0x000fe20000400000 */
[----:B------:R-:W-:Y:S01]  /*9e90*/  FSETP.GEU.AND P3, PT, R117, -126, PT ;  /* 0xc2fc00007500780b */ /* 0x000fe20003f6e000 */
[----:B------:R-:W-:Y:S01]  /*9ea0*/  @!P2 FMUL R100, R100, R100 ;  /* 0x000000646464a220 */ /* 0x000fe20000400000 */
[----:B------:R-:W-:Y:S01]  /*9eb0*/  FADD R11, R9, R8 ;  /* 0x00000008090b7221 */ /* 0x000fe20000000000 */
[----:B------:R-:W-:Y:S01]  /*9ec0*/  FADD R9, R168, R155 ;  /* 0x0000009ba8097221 */ /* 0x000fe20000000000 */
[----:B------:R-:W-:Y:S01]  /*9ed0*/  FADD R8, R167, R108 ;  /* 0x0000006ca7087221 */ /* 0x000fe20000000000 */
[----:B------:R-:W-:Y:S01]  /*9ee0*/  FSETP.GEU.AND P2, PT, R132, -126, PT ;  /* 0xc2fc00008400780b */ /* 0x000fe20003f4e000 */
[----:B------:R-:W-:Y:S01]  /*9ef0*/  @!P6 FMUL R129, R129, 0.5 ;  /* 0x3f0000008181e820 */ /* 0x000fe20000400000 */
[----:B------:R-:W-:Y:S01]  /*9f00*/  @!P4 FMUL R109, R109, 0.5 ;  /* 0x3f0000006d6dc820 */ /* 0x000fe20000400000 */
[----:B------:R-:W-:Y:S01]  /*9f10*/  FADD R10, R9, R8 ;  /* 0x00000008090a7221 */ /* 0x000fe20000000000 */
[----:B------:R-:W-:Y:S01]  /*9f20*/  FADD R9, R177, R88 ;  /* 0x00000058b1097221 */ /* 0x000fe20000000000 */
[----:B------:R-:W-:Y:S01]  /*9f30*/  FADD R8, R160, R124 ;  /* 0x0000007ca0087221 */ /* 0x000fe20000000000 */
[----:B------:R-:W-:Y:S01]  /*9f40*/  @!P5 FMUL R128, R128, 0.5 ;  /* 0x3f0000008080d820 */ /* 0x000fe20000400000 */
[----:B------:R1:W-:Y:S02]  /*9f50*/  STL [R1+0x240], R187 ;  /* 0x000240bb01007387 */ /* 0x0003e40000100800 */
[----:B------:R-:W-:Y:S01]  /*9f60*/  FADD R8, R9, R8 ;  /* 0x0000000809087221 */ /* 0x000fe20000000000 */
[----:B------:R-:W-:Y:S01]  /*9f70*/  @!P3 FMUL R117, R117, 0.5 ;  /* 0x3f0000007575b820 */ /* 0x000fe20000400000 */
[----:B------:R-:W3:Y:S01]  /*9f80*/  MUFU.EX2 R129, R129 ;  /* 0x0000008100817308 */ /* 0x000ee20000000800 */
[----:B------:R-:W-:Y:S01]  /*9f90*/  FADD R9, R166, R153 ;  /* 0x00000099a6097221 */ /* 0x000fe20000000000 */
[----:B------:R-:W-:Y:S01]  /*9fa0*/  FADD R17, R10, R8 ;  /* 0x000000080a117221 */ /* 0x000fe20000000000 */
[----:B------:R-:W-:Y:S01]  /*9fb0*/  @!P2 FMUL R132, R132, 0.5 ;  /* 0x3f0000008484a820 */ /* 0x000fe20000400000 */
[----:B------:R-:W-:Y:S01]  /*9fc0*/  FADD R8, R165, R105 ;  /* 0x00000069a5087221 */ /* 0x000fe20000000000 */
[----:B------:R-:W-:Y:S01]  /*9fd0*/  FFMA R0, R149, UR5, -R0 ;  /* 0x0000000595007c23 */ /* 0x000fe20008000800 */
[----:B------:R-:W-:Y:S01]  /*9fe0*/  FADD R12, R12, R11 ;  /* 0x0000000b0c0c7221 */ /* 0x000fe20000000000 */
[----:B-1----:R-:W4:Y:S01]  /*9ff0*/  LDL.LU R187, [R1+0x30] ;  /* 0x0000300001bb7983 */ /* 0x002f220000300800 */
[----:B------:R-:W1:Y:S01]  /*a000*/  MUFU.EX2 R109, R109 ;  /* 0x0000006d006d7308 */ /* 0x000e620000000800 */
[----:B------:R-:W-:-:S07]  /*a010*/  FADD R10, R9, R8 ;  /* 0x00000008090a7221 */ /* 0x000fce0000000000 */
[----:B------:R-:W1:Y:S01]  /*a020*/  MUFU.EX2 R128, R128 ;  /* 0x0000008000807308 */ /* 0x000e620000000800 */
[----:B------:R-:W-:Y:S01]  /*a030*/  FADD R9, R176, R84 ;  /* 0x00000054b0097221 */ /* 0x000fe20000000000 */
[----:B------:R-:W-:-:S06]  /*a040*/  FADD R8, R154, R121 ;  /* 0x000000799a087221 */ /* 0x000fcc0000000000 */
[----:B------:R-:W1:Y:S01]  /*a050*/  MUFU.EX2 R117, R117 ;  /* 0x0000007500757308 */ /* 0x000e620000000800 */
[----:B------:R-:W-:-:S07]  /*a060*/  FADD R8, R9, R8 ;  /* 0x0000000809087221 */ /* 0x000fce0000000000 */
[----:B------:R-:W1:Y:S01]  /*a070*/  MUFU.EX2 R132, R132 ;  /* 0x0000008400847308 */ /* 0x000e620000000800 */
[----:B------:R-:W-:Y:S01]  /*a080*/  FADD R16, R10, R8 ;  /* 0x000000080a107221 */ /* 0x000fe20000000000 */
[----:B------:R-:W-:Y:S01]  /*a090*/  FADD R9, R183, R152 ;  /* 0x00000098b7097221 */ /* 0x000fe20000000000 */
[----:B------:R-:W-:Y:S01]  /*a0a0*/  FADD R8, R164, R112 ;  /* 0x00000070a4087221 */ /* 0x000fe20000000000 */
[----:B---3--:R-:W-:Y:S01]  /*a0b0*/  @!P6 FMUL R129, R129, R129 ;  /* 0x000000818181e220 */ /* 0x008fe20000400000 */
[----:B-1----:R-:W-:Y:S01]  /*a0c0*/  @!P4 FMUL R109, R109, R109 ;  /* 0x0000006d6d6dc220 */ /* 0x002fe20000400000 */
[----:B------:R-:W-:Y:S01]  /*a0d0*/  @!P5 FMUL R128, R128, R128 ;  /* 0x000000808080d220 */ /* 0x000fe20000400000 */
[----:B------:R-:W-:Y:S01]  /*a0e0*/  FSETP.GEU.AND P4, PT, R6, -126, PT ;  /* 0xc2fc00000600780b */ /* 0x000fe20003f8e000 */
[----:B------:R1:W-:Y:S01]  /*a0f0*/  STL [R1+0x23c], R186 ;  /* 0x00023cba01007387 */ /* 0x0003e20000100800 */
[----:B------:R-:W-:Y:S01]  /*a100*/  FSETP.GEU.AND P5, PT, R116, -126, PT ;  /* 0xc2fc00007400780b */ /* 0x000fe20003fae000 */
[----:B------:R-:W-:Y:S01]  /*a110*/  FADD R10, R9, R8 ;  /* 0x00000008090a7221 */ /* 0x000fe20000000000 */
[----:B------:R-:W-:Y:S01]  /*a120*/  FADD R9, R175, R96 ;  /* 0x00000060af097221 */ /* 0x000fe20000000000 */
[----:B------:R-:W-:Y:S01]  /*a130*/  FADD R8, R158, R129 ;  /* 0x000000819e087221 */ /* 0x000fe20000000000 */
[----:B------:R-:W-:Y:S01]  /*a140*/  @!P3 FMUL R117, R117, R117 ;  /* 0x000000757575b220 */ /* 0x000fe20000400000 */
[----:B------:R-:W-:-:S02]  /*a150*/  FSETP.GEU.AND P6, PT, R7, -126, PT ;  /* 0xc2fc00000700780b */ /* 0x000fc40003fce000 */
[----:B------:R-:W-:Y:S01]  /*a160*/  FSETP.GEU.AND P3, PT, R97, -126, PT ;  /* 0xc2fc00006100780b */ /* 0x000fe20003f6e000 */
[----:B------:R-:W-:Y:S01]  /*a170*/  @!P2 FMUL R132, R132, R132 ;  /* 0x000000848484a220 */ /* 0x000fe20000400000 */
[----:B------:R-:W-:Y:S01]  /*a180*/  FADD R8, R9, R8 ;  /* 0x0000000809087221 */ /* 0x000fe20000000000 */
[----:B------:R-:W-:Y:S01]  /*a190*/  FSETP.GEU.AND P2, PT, R0, -126, PT ;  /* 0xc2fc00000000780b */ /* 0x000fe20003f4e000 */
[----:B------:R-:W-:Y:S01]  /*a1a0*/  FADD R9, R182, R113 ;  /* 0x00000071b6097221 */ /* 0x000fe20000000000 */
[----:B------:R-:W-:Y:S01]  /*a1b0*/  @!P4 FMUL R6, R6, 0.5 ;  /* 0x3f0000000606c820 */ /* 0x000fe20000400000 */
[----:B------:R-:W-:Y:S01]  /*a1c0*/  FADD R11, R10, R8 ;  /* 0x000000080a0b7221 */ /* 0x000fe20000000000 */
[----:B------:R-:W-:Y:S01]  /*a1d0*/  FADD R8, R48, R109 ;  /* 0x0000006d30087221 */ /* 0x000fe20000000000 */
[----:B------:R-:W-:Y:S01]  /*a1e0*/  @!P5 FMUL R116, R116, 0.5 ;  /* 0x3f0000007474d820 */ /* 0x000fe20000400000 */
[----:B-1----:R-:W3:Y:S02]  /*a1f0*/  LDL.LU R186, [R1+0x34] ;  /* 0x0000340001ba7983 */ /* 0x002ee40000300800 */
[----:B------:R-:W-:Y:S01]  /*a200*/  FADD R10, R9, R8 ;  /* 0x00000008090a7221 */ /* 0x000fe20000000000 */
[----:B------:R-:W-:Y:S01]  /*a210*/  FADD R9, R174, R92 ;  /* 0x0000005cae097221 */ /* 0x000fe20000000000 */
[----:B------:R-:W-:Y:S01]  /*a220*/  FADD R8, R40, R128 ;  /* 0x0000008028087221 */ /* 0x000fe20000000000 */
[----:B------:R-:W-:Y:S01]  /*a230*/  @!P6 FMUL R7, R7, 0.5 ;  /* 0x3f0000000707e820 */ /* 0x000fe20000400000 */
[----:B------:R-:W-:Y:S01]  /*a240*/  @!P3 FMUL R97, R97, 0.5 ;  /* 0x3f0000006161b820 */ /* 0x000fe20000400000 */
[----:B------:R-:W1:Y:S01]  /*a250*/  MUFU.EX2 R6, R6 ;  /* 0x0000000600067308 */ /* 0x000e620000000800 */
[----:B------:R-:W-:Y:S01]  /*a260*/  @!P2 FMUL R0, R0, 0.5 ;  /* 0x3f0000000000a820 */ /* 0x000fe20000400000 */
[----:B------:R-:W-:-:S06]  /*a270*/  FADD R8, R9, R8 ;  /* 0x0000000809087221 */ /* 0x000fcc0000000000 */
[----:B------:R-:W1:Y:S01]  /*a280*/  MUFU.EX2 R116, R116 ;  /* 0x0000007400747308 */ /* 0x000e620000000800 */
[----:B------:R-:W-:Y:S01]  /*a290*/  FADD R10, R10, R8 ;  /* 0x000000080a0a7221 */ /* 0x000fe20000000000 */
[----:B------:R-:W-:Y:S01]  /*a2a0*/  FADD R9, R181, R5 ;  /* 0x00000005b5097221 */ /* 0x000fe20000000000 */
[----:B------:R-:W-:Y:S01]  /*a2b0*/  FADD R8, R163, R117 ;  /* 0x00000075a3087221 */ /* 0x000fe20000000000 */
[----:B------:R1:W-:Y:S04]  /*a2c0*/  STL [R1+0x238], R198 ;  /* 0x000238c601007387 */ /* 0x0003e80000100800 */
[----:B------:R-:W1:Y:S01]  /*a2d0*/  MUFU.EX2 R7, R7 ;  /* 0x0000000700077308 */ /* 0x000e620000000800 */
[----:B------:R-:W-:-:S07]  /*a2e0*/  FADD R9, R9, R8 ;  /* 0x0000000809097221 */ /* 0x000fce0000000000 */
[----:B------:R-:W1:Y:S01]  /*a2f0*/  MUFU.EX2 R97, R97 ;  /* 0x0000006100617308 */ /* 0x000e620000000800 */
[----:B------:R-:W-:-:S07]  /*a300*/  FADD R8, R173, R100 ;  /* 0x00000064ad087221 */ /* 0x000fce0000000000 */
[----:B------:R1:W1:Y:S02]  /*a310*/  MUFU.EX2 R125, R0 ;  /* 0x00000000007d7308 */ /* 0x0002640000000800 */
[----:B-1----:R-:W-:Y:S01]  /*a320*/  @!P4 FMUL R6, R6, R6 ;  /* 0x000000060606c220 */ /* 0x002fe20000400000 */
[----:B------:R-:W-:Y:S01]  /*a330*/  @!P5 FMUL R116, R116, R116 ;  /* 0x000000747474d220 */ /* 0x000fe20000400000 */
[----:B------:R-:W3:Y:S01]  /*a340*/  LDL.LU R198, [R1+0x40] ;  /* 0x0000400001c67983 */ /* 0x000ee20000300800 */
[----:B------:R-:W-:-:S03]  /*a350*/  @!P6 FMUL R7, R7, R7 ;  /* 0x000000070707e220 */ /* 0x000fc60000400000 */
[----:B------:R1:W-:Y:S01]  /*a360*/  STL [R1+0x234], R197 ;  /* 0x000234c501007387 */ /* 0x0003e20000100800 */
[----:B------:R-:W-:-:S04]  /*a370*/  FADD R0, R157, R132 ;  /* 0x000000849d007221 */ /* 0x000fc80000000000 */
[----:B------:R-:W-:Y:S01]  /*a380*/  FADD R0, R8, R0 ;  /* 0x0000000008007221 */ /* 0x000fe20000000000 */
[----:B------:R-:W-:Y:S01]  /*a390*/  FADD R8, R180, R6 ;  /* 0x00000006b4087221 */ /* 0x000fe20000000000 */
[----:B------:R-:W-:Y:S02]  /*a3a0*/  @!P3 FMUL R97, R97, R97 ;  /* 0x000000616161b220 */ /* 0x000fe40000400000 */
[----:B------:R-:W-:Y:S01]  /*a3b0*/  FADD R15, R9, R0 ;  /* 0x00000000090f7221 */ /* 0x000fe20000000000 */
[----:B------:R-:W-:Y:S01]  /*a3c0*/  FADD R0, R162, R116 ;  /* 0x00000074a2007221 */ /* 0x000fe20000000000 */
[----:B------:R-:W-:Y:S01]  /*a3d0*/  @!P2 FMUL R125, R125, R125 ;  /* 0x0000007d7d7da220 */ /* 0x000fe20000400000 */
[----:B-1----:R-:W3:Y:S02]  /*a3e0*/  LDL.LU R197, [R1+0x44] ;  /* 0x0000440001c57983 */ /* 0x002ee40000300800 */
[----:B------:R-:W-:Y:S01]  /*a3f0*/  FADD R9, R8, R0 ;  /* 0x0000000008097221 */ /* 0x000fe20000000000 */
[----:B------:R-:W-:Y:S01]  /*a400*/  FADD R8, R171, R97 ;  /* 0x00000061ab087221 */ /* 0x000fe20000000000 */
[----:B------:R-:W-:Y:S01]  /*a410*/  FADD R0, R7, R125 ;  /* 0x0000007d07007221 */ /* 0x000fe20000000000 */
[----:B------:R1:W-:Y:S03]  /*a420*/  STL [R1+0x230], R196 ;  /* 0x000230c401007387 */ /* 0x0003e60000100800 */
[----:B------:R-:W-:-:S04]  /*a430*/  FADD R0, R8, R0 ;  /* 0x0000000008007221 */ /* 0x000fc80000000000 */
[----:B------:R-:W-:Y:S01]  /*a440*/  FADD R14, R9, R0 ;  /* 0x00000000090e7221 */ /* 0x000fe20000000000 */
[----:B------:R-:W-:Y:S01]  /*a450*/  FMNMX R0, R26, R18, !PT ;  /* 0x000000121a007209 */ /* 0x000fe20007800000 */
[----:B-1----:R-:W3:Y:S03]  /*a460*/  LDL.LU R196, [R1+0x50] ;  /* 0x0000500001c47983 */ /* 0x002ee60000300800 */
[----:B------:R-:W-:Y:S01]  /*a470*/  FMNMX R0, R27, R0, !PT ;  /* 0x000000001b007209 */ /* 0x000fe20007800000 */
[----:B------:R1:W-:Y:S03]  /*a480*/  STL [R1+0x22c], R195 ;  /* 0x00022cc301007387 */ /* 0x0003e60000100800 */
[----:B------:R-:W-:-:S04]  /*a490*/  FMNMX R0, R30, R0, !PT ;  /* 0x000000001e007209 */ /* 0x000fc80007800000 */
[----:B------:R-:W-:-:S04]  /*a4a0*/  FMNMX R0, R31, R0, !PT ;  /* 0x000000001f007209 */ /* 0x000fc80007800000 */
[----:B------:R-:W-:Y:S01]  /*a4b0*/  FMNMX R0, R34, R0, !PT ;  /* 0x0000000022007209 */ /* 0x000fe20007800000 */
[----:B-1----:R-:W3:Y:S03]  /*a4c0*/  LDL.LU R195, [R1+0x54] ;  /* 0x0000540001c37983 */ /* 0x002ee60000300800 */
[----:B------:R-:W-:Y:S01]  /*a4d0*/  FMNMX R0, R35, R0, !PT ;  /* 0x0000000023007209 */ /* 0x000fe20007800000 */
[----:B------:R1:W-:Y:S03]  /*a4e0*/  STL [R1+0x228], R194 ;  /* 0x000228c201007387 */ /* 0x0003e60000100800 */
[----:B------:R-:W-:-:S04]  /*a4f0*/  FMNMX R0, R38, R0, !PT ;  /* 0x0000000026007209 */ /* 0x000fc80007800000 */
        /* <DEDUP_REMOVED lines=53> */
[----:B------:R-:W3:Y:S03]  /*a850*/  LDL.LU R23, [R1+0x1e0] ;  /* 0x0001e00001177983 */ /* 0x000ee60000300800 */
        /* <DEDUP_REMOVED lines=43> */
[----:B------:R-:W3:Y:S04]  /*ab10*/  LDL.LU R217, [R1+0x16c] ;  /* 0x00016c0001d97983 */ /* 0x000ee80000300800 */
[----:B------:R-:W3:Y:S01]  /*ab20*/  LDL.LU R216, [R1+0x178] ;  /* 0x0001780001d87983 */ /* 0x000ee20000300800 */
[----:B------:R-:W-:-:S03]  /*ab30*/  FMNMX R0, R151, R0, !PT ;  /* 0x0000000097007209 */ /* 0x000fc60007800000 */
[----:B------:R-:W3:Y:S04]  /*ab40*/  LDL.LU R215, [R1+0x17c] ;  /* 0x00017c0001d77983 */ /* 0x000ee80000300800 */
[----:B------:R-:W3:Y:S04]  /*ab50*/  LDL.LU R214, [R1+0x188] ;  /* 0x0001880001d67983 */ /* 0x000ee80000300800 */
[----:B------:R-:W3:Y:S04]  /*ab60*/  LDL.LU R213, [R1+0x18c] ;  /* 0x00018c0001d57983 */ /* 0x000ee80000300800 */
[----:B------:R-:W3:Y:S04]  /*ab70*/  LDL.LU R212, [R1+0x198] ;  /* 0x0001980001d47983 */ /* 0x000ee80000300800 */
[----:B------:R-:W3:Y:S04]  /*ab80*/  LDL.LU R211, [R1+0x19c] ;  /* 0x00019c0001d37983 */ /* 0x000ee80000300800 */
[----:B------:R-:W3:Y:S04]  /*ab90*/  LDL.LU R210, [R1+0x1a8] ;  /* 0x0001a80001d27983 */ /* 0x000ee80000300800 */
[----:B------:R-:W3:Y:S04]  /*aba0*/  LDL.LU R209, [R1+0x1ac] ;  /* 0x0001ac0001d17983 */ /* 0x000ee80000300800 */
[----:B------:R-:W1:Y:S04]  /*abb0*/  SHFL.BFLY PT, R9, R0, 0x1, 0x1f ;  /* 0x0c201f0000097f89 */ /* 0x000e6800000e0000 */
[----:B------:R-:W3:Y:S01]  /*abc0*/  LDL.LU R208, [R1+0x1b8] ;  /* 0x0001b80001d07983 */ /* 0x000ee20000300800 */
[----:B------:R-:W-:-:S03]  /*abd0*/  FMUL R8, R19, UR5 ;  /* 0x0000000513087c20 */ /* 0x000fc60008400000 */
[----:B------:R-:W3:Y:S04]  /*abe0*/  LDL.LU R207, [R1+0x1bc] ;  /* 0x0001bc0001cf7983 */ /* 0x000ee80000300800 */
[----:B------:R-:W3:Y:S04]  /*abf0*/  LDL.LU R206, [R1+0x1c8] ;  /* 0x0001c80001ce7983 */ /* 0x000ee80000300800 */
[----:B------:R-:W3:Y:S04]  /*ac00*/  LDL.LU R205, [R1+0x1cc] ;  /* 0x0001cc0001cd7983 */ /* 0x000ee80000300800 */
[----:B------:R-:W3:Y:S04]  /*ac10*/  LDL.LU R204, [R1+0x1d8] ;  /* 0x0001d80001cc7983 */ /* 0x000ee80000300800 */
[----:B------:R-:W3:Y:S01]  /*ac20*/  LDL.LU R203, [R1+0x1dc] ;  /* 0x0001dc0001cb7983 */ /* 0x000ee20000300800 */
[----:B------:R-:W-:-:S03]  /*ac30*/  FSETP.GEU.AND P2, PT, R8, -126, PT ;  /* 0xc2fc00000800780b */ /* 0x000fc60003f4e000 */
[----:B------:R-:W3:Y:S04]  /*ac40*/  LDL.LU R202, [R1+0x1e8] ;  /* 0x0001e80001ca7983 */ /* 0x000ee80000300800 */
        /* <DEDUP_REMOVED lines=11> */
[----:B------:R-:W3:Y:S01]  /*ad00*/  LDL.LU R41, [R1+0x194] ;  /* 0x0001940001297983 */ /* 0x000ee20000300800 */
[----:B------:R-:W-:-:S03]  /*ad10*/  @!P2 FMUL R8, R8, 0.5 ;  /* 0x3f0000000808a820 */ /* 0x000fc60000400000 */
[----:B------:R-:W3:Y:S01]  /*ad20*/  LDL.LU R45, [R1+0x190] ;  /* 0x00019000012d7983 */ /* 0x000ee20000300800 */
[----:B-1----:R-:W-:-:S03]  /*ad30*/  FMNMX R0, R0, R9, !PT ;  /* 0x0000000900007209 */ /* 0x002fc60007800000 */
[----:B------:R-:W3:Y:S04]  /*ad40*/  LDL.LU R49, [R1+0x184] ;  /* 0x0001840001317983 */ /* 0x000ee80000300800 */
[----:B------:R-:W3:Y:S04]  /*ad50*/  LDL.LU R53, [R1+0x180] ;  /* 0x0001800001357983 */ /* 0x000ee80000300800 */
[----:B------:R-:W3:Y:S04]  /*ad60*/  LDL.LU R56, [R1+0x174] ;  /* 0x0001740001387983 */ /* 0x000ee80000300800 */
[----:B------:R-:W3:Y:S01]  /*ad70*/  LDL.LU R57, [R1+0x170] ;  /* 0x0001700001397983 */ /* 0x000ee20000300800 */
[----:B------:R-:W-:-:S03]  /*ad80*/  FADD R13, R13, R11 ;  /* 0x0000000b0d0d7221 */ /* 0x000fc60000000000 */
[----:B------:R-:W3:Y:S01]  /*ad90*/  LDL.LU R61, [R1+0x164] ;  /* 0x00016400013d7983 */ /* 0x000ee20000300800 */
[----:B------:R-:W1:Y:S03]  /*ada0*/  MUFU.EX2 R8, R8 ;  /* 0x0000000800087308 */ /* 0x000e660000000800 */
[----:B------:R-:W3:Y:S04]  /*adb0*/  LDL.LU R64, [R1+0x160] ;  /* 0x0001600001407983 */ /* 0x000ee80000300800 */
[----:B------:R-:W3:Y:S04]  /*adc0*/  LDL.LU R65, [R1+0x154] ;  /* 0x0001540001417983 */ /* 0x000ee80000300800 */
[----:B------:R-:W3:Y:S04]  /*add0*/  LDL.LU R68, [R1+0x150] ;  /* 0x0001500001447983 */ /* 0x000ee80000300800 */
[----:B------:R-:W3:Y:S04]  /*ade0*/  LDL.LU R69, [R1+0x144] ;  /* 0x0001440001457983 */ /* 0x000ee80000300800 */
[----:B------:R-:W4:Y:S04]  /*adf0*/  SHFL.BFLY PT, R11, R0, 0x2, 0x1f ;  /* 0x0c401f00000b7f89 */ /* 0x000f2800000e0000 */
        /* <DEDUP_REMOVED lines=9> */
[----:B------:R-:W-:-:S03]  /*ae90*/  FADD R12, R12, R10 ;  /* 0x0000000a0c0c7221 */ /* 0x000fc60000000000 */
[----:B------:R-:W3:Y:S01]  /*aea0*/  LDL.LU R137, [R1+0xf4] ;  /* 0x0000f40001897983 */ /* 0x000ee20000300800 */
[----:B------:R-:W-:-:S03]  /*aeb0*/  FADD R10, R17, R15 ;  /* 0x0000000f110a7221 */ /* 0x000fc60000000000 */
[----:B------:R-:W3:Y:S01]  /*aec0*/  LDL.LU R140, [R1+0xd8] ;  /* 0x0000d800018c7983 */ /* 0x000ee20000300800 */
[----:B------:R-:W-:-:S03]  /*aed0*/  FADD R9, R16, R14 ;  /* 0x0000000e10097221 */ /* 0x000fc60000000000 */
[----:B------:R-:W3:Y:S04]  /*aee0*/  LDL.LU R141, [R1+0xcc] ;  /* 0x0000cc00018d7983 */ /* 0x000ee80000300800 */
[----:B------:R-:W3:Y:S01]  /*aef0*/  LDL.LU R144, [R1+0xc8] ;  /* 0x0000c80001907983 */ /* 0x000ee20000300800 */
[----:B-1----:R-:W-:-:S03]  /*af00*/  @!P2 FMUL R8, R8, R8 ;  /* 0x000000080808a220 */ /* 0x002fc60000400000 */
[----:B------:R-:W3:Y:S01]  /*af10*/  LDL.LU R145, [R1+0xbc] ;  /* 0x0000bc0001917983 */ /* 0x000ee20000300800 */
[----:B------:R-:W-:-:S03]  /*af20*/  FADD R10, R13, R10 ;  /* 0x0000000a0d0a7221 */ /* 0x000fc60000000000 */
[----:B------:R-:W3:Y:S01]  /*af30*/  LDL.LU R148, [R1+0xb8] ;  /* 0x0000b80001947983 */ /* 0x000ee20000300800 */
[----:B------:R-:W-:-:S03]  /*af40*/  FADD R9, R12, R9 ;  /* 0x000000090c097221 */ /* 0x000fc60000000000 */
[----:B------:R-:W3:Y:S04]  /*af50*/  LDL.LU R149, [R1+0xac] ;  /* 0x0000ac0001957983 */ /* 0x000ee80000300800 */
[----:B------:R-:W3:Y:S01]  /*af60*/  LDL.LU R19, [R1+0xf0] ;  /* 0x0000f00001137983 */ /* 0x000ee20000300800 */
[----:B--2---:R-:W-:-:S03]  /*af70*/  FMUL R188, R188, R8 ;  /* 0x00000008bcbc7220 */ /* 0x004fc60000400000 */
[----:B------:R-:W2:Y:S04]  /*af80*/  LDL.LU R16, [R1+0xe0] ;  /* 0x0000e00001107983 */ /* 0x000ea80000300800 */
[----:B------:R-:W2:Y:S01]  /*af90*/  LDL.LU R14, [R1+0xe4] ;  /* 0x0000e400010e7983 */ /* 0x000ea20000300800 */
[----:B------:R-:W-:-:S03]  /*afa0*/  FADD R9, R10, R9 ;  /* 0x000000090a097221 */ /* 0x000fc60000000000 */
[----:B------:R-:W2:Y:S01]  /*afb0*/  LDL.LU R17, [R1+0xd0] ;  /* 0x0000d00001117983 */ /* 0x000ea20000300800 */
[----:B----4-:R-:W-:-:S03]  /*afc0*/  FMNMX R0, R0, R11, !PT ;  /* 0x0000000b00007209 */ /* 0x010fc60007800000 */
[----:B------:R-:W4:Y:S04]  /*afd0*/  LDL.LU R15, [R1+0xd4] ;  /* 0x0000d400010f7983 */ /* 0x000f280000300800 */
[----:B------:R-:W2:Y:S04]  /*afe0*/  LDL.LU R12, [R1+0xc4] ;  /* 0x0000c400010c7983 */ /* 0x000ea80000300800 */
[----:B------:R-:W4:Y:S04]  /*aff0*/  LDL.LU R13, [R1+0xc0] ;  /* 0x0000c000010d7983 */ /* 0x000f280000300800 */
[----:B------:R-:W2:Y:S04]  /*b000*/  LDL.LU R10, [R1+0xb4] ;  /* 0x0000b400010a7983 */ /* 0x000ea80000300800 */
[----:B------:R-:W4:Y:S04]  /*b010*/  LDL.LU R11, [R1+0xb0] ;  /* 0x0000b000010b7983 */ /* 0x000f280000300800 */
[----:B------:R1:W-:Y:S04]  /*b020*/  STL [R1], R188 ;  /* 0x000000bc01007387 */ /* 0x0003e80000100800 */
[----:B-1----:R-:W3:Y:S02]  /*b030*/  LDL.LU R188, [R1+0x258] ;  /* 0x0002580001bc7983 */ /* 0x002ee40000300800 */
[----:B---3--:R-:W-:-:S05]  /*b040*/  FMUL R188, R188, R8 ;  /* 0x00000008bcbc7220 */ /* 0x008fca0000400000 */
[----:B------:R1:W-:Y:S04]  /*b050*/  STL [R1+0x4], R188 ;  /* 0x000004bc01007387 */ /* 0x0003e80000100800 */
        /* <DEDUP_REMOVED lines=9> */
[----:B-1----:R-:W3:Y:S01]  /*b0f0*/  LDL.LU R188, [R1+0x248] ;  /* 0x0002480001bc7983 */ /* 0x002ee20000300800 */
[-C--:B------:R-:W-:Y:S01]  /*b100*/  FMUL R187, R187, R8.reuse ;  /* 0x00000008bbbb7220 */ /* 0x080fe20000400000 */
[-C--:B------:R-:W-:Y:S01]  /*b110*/  FMUL R186, R186, R8.reuse ;  /* 0x00000008baba7220 */ /* 0x080fe20000400000 */
[-C--:B------:R-:W-:Y:S01]  /*b120*/  FMUL R198, R198, R8.reuse ;  /* 0x00000008c6c67220 */ /* 0x080fe20000400000 */
[-C--:B------:R-:W-:Y:S01]  /*b130*/  FMUL R197, R197, R8.reuse ;  /* 0x00000008c5c57220 */ /* 0x080fe20000400000 */
[-C--:B------:R-:W-:Y:S01]  /*b140*/  FMUL R196, R196, R8.reuse ;  /* 0x00000008c4c47220 */ /* 0x080fe20000400000 */
[-C--:B------:R-:W-:Y:S01]  /*b150*/  FMUL R195, R195, R8.reuse ;  /* 0x00000008c3c37220 */ /* 0x080fe20000400000 */
[-C--:B------:R-:W-:Y:S01]  /*b160*/  FMUL R194, R194, R8.reuse ;  /* 0x00000008c2c27220 */ /* 0x080fe20000400000 */
[-C--:B------:R-:W-:Y:S01]  /*b170*/  FMUL R193, R193, R8.reuse ;  /* 0x00000008c1c17220 */ /* 0x080fe20000400000 */
[----:B---3--:R-:W-:-:S05]  /*b180*/  FMUL R188, R188, R8 ;  /* 0x00000008bcbc7220 */ /* 0x008fca0000400000 */
[----:B------:R1:W-:Y:S04]  /*b190*/  STL [R1+0x24], R188 ;  /* 0x000024bc01007387 */ /* 0x0003e80000100800 */
[----:B-1----:R-:W3:Y:S04]  /*b1a0*/  LDL.LU R188, [R1+0x244] ;  /* 0x0002440001bc7983 */ /* 0x002ee80000300800 */
[----:B------:R1:W-:Y:S04]  /*b1b0*/  STL [R1+0x30], R187 ;  /* 0x000030bb01007387 */ /* 0x0003e80000100800 */
[----:B-1----:R-:W3:Y:S04]  /*b1c0*/  LDL.LU R187, [R1+0x240] ;  /* 0x0002400001bb7983 */ /* 0x002ee80000300800 */
[----:B------:R1:W-:Y:S01]  /*b1d0*/  STL [R1+0x34], R186 ;  /* 0x000034ba01007387 */ /* 0x0003e20000100800 */
[----:B------:R-:W-:-:S03]  /*b1e0*/  FMUL R192, R192, R8 ;  /* 0x00000008c0c07220 */ /* 0x000fc60000400000 */
[----:B-1----:R-:W3:Y:S04]  /*b1f0*/  LDL.LU R186, [R1+0x23c] ;  /* 0x00023c0001ba7983 */ /* 0x002ee80000300800 */
[----:B------:R1:W-:Y:S01]  /*b200*/  STL [R1+0x40], R198 ;  /* 0x000040c601007387 */ /* 0x0003e20000100800 */
[----:B------:R-:W-:-:S03]  /*b210*/  FMUL R191, R191, R8 ;  /* 0x00000008bfbf7220 */ /* 0x000fc60000400000 */
[----:B-1----:R1:W5:Y:S04]  /*b220*/  LDL.LU R198, [R1+0x238] ;  /* 0x0002380001c67983 */ /* 0x0023680000300800 */
[----:B------:R2:W-:Y:S01]  /*b230*/  STL [R1+0x44], R197 ;  /* 0x000044c501007387 */ /* 0x0005e20000100800 */
[----:B------:R-:W-:-:S03]  /*b240*/  FMUL R190, R190, R8 ;  /* 0x00000008bebe7220 */ /* 0x000fc60000400000 */
[----:B--2---:R1:W5:Y:S04]  /*b250*/  LDL.LU R197, [R1+0x234] ;  /* 0x0002340001c57983 */ /* 0x0043680000300800 */
        /* <DEDUP_REMOVED lines=10> */
[----:B------:R-:W-:Y:S01]  /*b300*/  FSETP.NEU.AND P2, PT, R0, -INF , PT ;  /* 0xff8000000000780b */ /* 0x000fe20003f4d000 */
[-C--:B------:R-:W-:Y:S02]  /*b310*/  FMUL R3, R3, R8.reuse ;  /* 0x0000000803037220 */ /* 0x080fe40000400000 */
[----:B--2---:R1:W5:Y:S04]  /*b320*/  LDL.LU R193, [R1+0x224] ;  /* 0x0002240001c17983 */ /* 0x0043680000300800 */
[----:B------:R2:W-:Y:S01]  /*b330*/  STL [R1+0x70], R192 ;  /* 0x000070c001007387 */ /* 0x0005e20000100800 */
[----:B------:R-:W-:-:S03]  /*b340*/  FMUL R2, R2, R8 ;  /* 0x0000000802027220 */ /* 0x000fc60000400000 */
[----:B--2---:R1:W5:Y:S04]  /*b350*/  LDL.LU R192, [R1+0x220] ;  /* 0x0002200001c07983 */ /* 0x0043680000300800 */
[----:B------:R2:W-:Y:S01]  /*b360*/  STL [R1+0x74], R191 ;  /* 0x000074bf01007387 */ /* 0x0005e20000100800 */
[----:B----4-:R-:W-:-:S03]  /*b370*/  FMUL R11, R11, R8 ;  /* 0x000000080b0b7220 */ /* 0x010fc60000400000 */
[----:B--2---:R1:W5:Y:S04]  /*b380*/  LDL.LU R191, [R1+0x21c] ;  /* 0x00021c0001bf7983 */ /* 0x0043680000300800 */
[----:B------:R2:W-:Y:S01]  /*b390*/  STL [R1+0x80], R190 ;  /* 0x000080be01007387 */ /* 0x0005e20000100800 */
[-C--:B------:R-:W-:Y:S01]  /*b3a0*/  FMUL R10, R10, R8.reuse ;  /* 0x000000080a0a7220 */ /* 0x080fe20000400000 */
[-C--:B------:R-:W-:Y:S02]  /*b3b0*/  FMUL R13, R13, R8.reuse ;  /* 0x000000080d0d7220 */ /* 0x080fe40000400000 */
[----:B--2---:R1:W5:Y:S04]  /*b3c0*/  LDL.LU R190, [R1+0x218] ;  /* 0x0002180001be7983 */ /* 0x0043680000300800 */
[----:B------:R2:W-:Y:S01]  /*b3d0*/  STL [R1+0x84], R189 ;  /* 0x000084bd01007387 */ /* 0x0005e20000100800 */
[-C--:B------:R-:W-:Y:S01]  /*b3e0*/  FMUL R12, R12, R8.reuse ;  /* 0x000000080c0c7220 */ /* 0x080fe20000400000 */
[-C--:B------:R-:W-:Y:S01]  /*b3f0*/  FMUL R17, R17, R8.reuse ;  /* 0x0000000811117220 */ /* 0x080fe20000400000 */
[-C--:B------:R-:W-:Y:S01]  /*b400*/  FMUL R15, R15, R8.reuse ;  /* 0x000000080f0f7220 */ /* 0x080fe20000400000 */
[----:B--2---:R1:W5:Y:S04]  /*b410*/  LDL.LU R189, [R1+0x214] ;  /* 0x0002140001bd7983 */ /* 0x0043680000300800 */
[----:B------:R2:W-:Y:S01]  /*b420*/  STL [R1+0x90], R185 ;  /* 0x000090b901007387 */ /* 0x0005e20000100800 */
[-C--:B------:R-:W-:Y:S01]  /*b430*/  FMUL R16, R16, R8.reuse ;  /* 0x0000000810107220 */ /* 0x080fe20000400000 */
[-C--:B------:R-:W-:Y:S01]  /*b440*/  FMUL R14, R14, R8.reuse ;  /* 0x000000080e0e7220 */ /* 0x080fe20000400000 */
        /* <DEDUP_REMOVED lines=10> */
[-C--:B------:R-:W-:Y:S01]  /*b4f0*/  FMUL R76, R76, R8.reuse ;  /* 0x000000084c4c7220 */ /* 0x080fe20000400000 */
[-C--:B------:R-:W-:Y:S01]  /*b500*/  FMUL R73, R73, R8.reuse ;  /* 0x0000000849497220 */ /* 0x080fe20000400000 */
[----:B--2---:R1:W5:Y:S01]  /*b510*/  LDL.LU R4, [R1+0x20c] ;  /* 0x00020c0001047983 */ /* 0x0043620000300800 */
[-C--:B------:R-:W-:Y:S01]  /*b520*/  FMUL R72, R72, R8.reuse ;  /* 0x0000000848487220 */ /* 0x080fe20000400000 */
[----:B------:R-:W-:-:S02]  /*b530*/  FMUL R69, R69, R8 ;  /* 0x0000000845457220 */ /* 0x000fc40000400000 */
        /* <DEDUP_REMOVED lines=12> */
[-C--:B------:R-:W-:Y:S01]  /*b600*/  FMUL R37, R37, R8.reuse ;  /* 0x0000000825257220 */ /* 0x080fe20000400000 */
[-C--:B------:R-:W-:Y:S01]  /*b610*/  FMUL R36, R36, R8.reuse ;  /* 0x0000000824247220 */ /* 0x080fe20000400000 */
        /* <DEDUP_REMOVED lines=10> */
[----:B------:R-:W-:Y:S01]  /*b6c0*/  FMUL R20, R20, R8 ;  /* 0x0000000814147220 */ /* 0x000fe20000400000 */
[----:B--2---:R1:W5:Y:S04]  /*b6d0*/  LDL.LU R2, [R1+0x204] ;  /* 0x0002040001027983 */ /* 0x0043680000300800 */
[----:B------:R-:W-:Y:S04]  /*b6e0*/  STL [R1+0xb0], R11 ;  /* 0x0000b00b01007387 */ /* 0x000fe80000100800 */
        /* <DEDUP_REMOVED lines=8> */
[----:B------:R2:W-:Y:S04]  /*b770*/  STL [R1+0xf4], R137 ;  /* 0x0000f48901007387 */ /* 0x0005e80000100800 */
[----:B------:R-:W-:Y:S04]  /*b780*/  STL [R1+0x100], R93 ;  /* 0x0001005d01007387 */ /* 0x000fe80000100800 */
[----:B------:R-:W-:Y:S04]  /*b790*/  STL [R1+0x104], R85 ;  /* 0x0001045501007387 */ /* 0x000fe80000100800 */
[----:B------:R-:W-:Y:S04]  /*b7a0*/  STL [R1+0x110], R89 ;  /* 0x0001105901007387 */ /* 0x000fe80000100800 */
[----:B------:R-:W-:Y:S04]  /*b7b0*/  STL [R1+0x114], R80 ;  /* 0x0001145001007387 */ /* 0x000fe80000100800 */
[----:B------:R-:W-:Y:S04]  /*b7c0*/  STL [R1+0x120], R77 ;  /* 0x0001204d01007387 */ /* 0x000fe80000100800 */
[----:B------:R-:W-:Y:S04]  /*b7d0*/  STL [R1+0x124], R81 ;  /* 0x0001245101007387 */ /* 0x000fe80000100800 */
[----:B------:R-:W-:Y:S04]  /*b7e0*/  STL [R1+0x130], R76 ;  /* 0x0001304c01007387 */ /* 0x000fe80000100800 */
[----:B------:R-:W-:Y:S01]  /*b7f0*/  STL [R1+0x134], R73 ;  /* 0x0001344901007387 */ /* 0x000fe20000100800 */
[----:B---3--:R-:W-:Y:S01]  /*b800*/  FFMA R188, R8, R188, R9 ;  /* 0x000000bc08bc7223 */ /* 0x008fe20000000009 */
[----:B------:R-:W-:-:S02]  /*b810*/  FSEL R9, R0, RZ, P2 ;  /* 0x000000ff00097208 */ /* 0x000fc40001000000 */
[----:B------:R-:W-:Y:S03]  /*b820*/  STL [R1+0x140], R72 ;  /* 0x0001404801007387 */ /* 0x000fe60000100800 */
[C---:B------:R-:W-:Y:S01]  /*b830*/  FMUL R8, R9.reuse, UR5 ;  /* 0x0000000509087c20 */ /* 0x040fe20008400000 */
[----:B------:R-:W-:Y:S01]  /*b840*/  STL [R1+0x144], R69 ;  /* 0x0001444501007387 */ /* 0x000fe20000100800 */
[----:B--2---:R-:W-:Y:S02]  /*b850*/  FADD R137, -R9, R18 ;  /* 0x0000001209897221 */ /* 0x004fe40000000100 */
[--C-:B------:R-:W-:Y:S01]  /*b860*/  FFMA R10, R27, UR5, -R8.reuse ;  /* 0x000000051b0a7c23 */ /* 0x100fe20008000808 */
[--C-:B------:R-:W-:Y:S01]  /*b870*/  FFMA R27, R30, UR5, -R8.reuse ;  /* 0x000000051e1b7c23 */ /* 0x100fe20008000808 */
[----:B------:R-:W-:Y:S01]  /*b880*/  STL [R1+0x150], R68 ;  /* 0x0001504401007387 */ /* 0x000fe20000100800 */
[--C-:B------:R-:W-:Y:S01]  /*b890*/  FFMA R19, R31, UR5, -R8.reuse ;  /* 0x000000051f137c23 */ /* 0x100fe20008000808 */
[--C-:B------:R-:W-:Y:S01]  /*b8a0*/  FFMA R50, R50, UR5, -R8.reuse ;  /* 0x0000000532327c23 */ /* 0x100fe20008000808 */
[----:B------:R-:W-:Y:S01]  /*b8b0*/  FSETP.GEU.AND P3, PT, R10, -126, PT ;  /* 0xc2fc00000a00780b */ /* 0x000fe20003f6e000 */
[----:B------:R-:W-:Y:S01]  /*b8c0*/  STL [R1+0x154], R65 ;  /* 0x0001544101007387 */ /* 0x000fe20000100800 */
[----:B------:R-:W-:Y:S01]  /*b8d0*/  FSETP.GEU.AND P4, PT, R27, -126, PT ;  /* 0xc2fc00001b00780b */ /* 0x000fe20003f8e000 */
[--C-:B------:R-:W-:Y:S01]  /*b8e0*/  FFMA R31, R38, UR5, -R8.reuse ;  /* 0x00000005261f7c23 */ /* 0x100fe20008000808 */
[----:B------:R-:W-:Y:S01]  /*b8f0*/  FSETP.GEU.AND P5, PT, R19, -126, PT ;  /* 0xc2fc00001300780b */ /* 0x000fe20003fae000 */
[----:B------:R-:W-:Y:S01]  /*b900*/  STL [R1+0x160], R64 ;  /* 0x0001604001007387 */ /* 0x000fe20000100800 */
[--C-:B------:R-:W-:Y:S01]  /*b910*/  FFMA R42, R42, UR5, -R8.reuse ;  /* 0x000000052a2a7c23 */ /* 0x100fe20008000808 */
[--C-:B------:R-:W-:Y:S01]  /*b920*/  FFMA R9, R62, UR5, -R8.reuse ;  /* 0x000000053e097c23 */ /* 0x100fe20008000808 */
[--C-:B------:R-:W-:Y:S01]  /*b930*/  FFMA R18, R46, UR5, -R8.reuse ;  /* 0x000000052e127c23 */ /* 0x100fe20008000808 */
[----:B------:R-:W-:Y:S01]  /*b940*/  STL [R1+0x164], R61 ;  /* 0x0001643d01007387 */ /* 0x000fe20000100800 */
[--C-:B------:R-:W-:Y:S01]  /*b950*/  FFMA R54, R54, UR5, -R8.reuse ;  /* 0x0000000536367c23 */ /* 0x100fe20008000808 */
[--C-:B------:R-:W-:Y:S01]  /*b960*/  FFMA R14, R71, UR5, -R8.reuse ;  /* 0x00000005470e7c23 */ /* 0x100fe20008000808 */
[--C-:B------:R-:W-:Y:S01]  /*b970*/  FFMA R11, R59, UR5, -R8.reuse ;  /* 0x000000053b0b7c23 */ /* 0x100fe20008000808 */
[----:B------:R-:W-:Y:S01]  /*b980*/  STL [R1+0x170], R57 ;  /* 0x0001703901007387 */ /* 0x000fe20000100800 */
[----:B------:R-:W-:Y:S01]  /*b990*/  @!P3 FMUL R10, R10, 0.5 ;  /* 0x3f0000000a0ab820 */ /* 0x000fe20000400000 */
[----:B------:R-:W-:Y:S01]  /*b9a0*/  @!P4 FMUL R27, R27, 0.5 ;  /* 0x3f0000001b1bc820 */ /* 0x000fe20000400000 */
[--C-:B------:R-:W-:Y:S01]  /*b9b0*/  FFMA R12, R63, UR5, -R8.reuse ;  /* 0x000000053f0c7c23 */ /* 0x100fe20008000808 */
[----:B------:R-:W-:Y:S01]  /*b9c0*/  STL [R1+0x174], R56 ;  /* 0x0001743801007387 */ /* 0x000fe20000100800 */
[----:B------:R-:W-:Y:S01]  /*b9d0*/  @!P5 FMUL R19, R19, 0.5 ;  /* 0x3f0000001313d820 */ /* 0x000fe20000400000 */
[--C-:B------:R-:W-:Y:S01]  /*b9e0*/  FFMA R13, R67, UR5, -R8.reuse ;  /* 0x00000005430d7c23 */ /* 0x100fe20008000808 */
[----:B------:R-:W2:Y:S01]  /*b9f0*/  MUFU.EX2 R10, R10 ;  /* 0x0000000a000a7308 */ /* 0x000ea20000000800 */
[----:B------:R3:W-:Y:S04]  /*ba00*/  STL [R1+0x180], R53 ;  /* 0x0001803501007387 */ /* 0x0007e80000100800 */
[----:B------:R4:W-:Y:S03]  /*ba10*/  STL [R1+0x184], R49 ;  /* 0x0001843101007387 */ /* 0x0009e60000100800 */
[----:B------:R-:W1:Y:S01]  /*ba20*/  MUFU.EX2 R27, R27 ;  /* 0x0000001b001b7308 */ /* 0x000e620000000800 */
[----:B------:R-:W-:Y:S01]  /*ba30*/  STL [R1+0x190], R45 ;  /* 0x0001902d01007387 */ /* 0x000fe20000100800 */
[----:B---3--:R-:W-:-:S03]  /*ba40*/  FFMA R53, R58, UR5, -R8 ;  /* 0x000000053a357c23 */ /* 0x008fc60008000808 */
[----:B------:R-:W-:Y:S01]  /*ba50*/  STL [R1+0x194], R41 ;  /* 0x0001942901007387 */ /* 0x000fe20000100800 */
[----:B----4-:R-:W-:Y:S02]  /*ba60*/  FFMA R49, R66, UR5, -R8 ;  /* 0x0000000542317c23 */ /* 0x010fe40008000808 */
[----:B------:R-:W3:Y:S01]  /*ba70*/  MUFU.EX2 R19, R19 ;  /* 0x0000001300137308 */ /* 0x000ee20000000800 */
[----:B------:R-:W-:Y:S01]  /*ba80*/  STL [R1+0x1a0], R37 ;  /* 0x0001a02501007387 */ /* 0x000fe20000100800 */
[----:B--2---:R-:W-:Y:S01]  /*ba90*/  @!P3 FMUL R10, R10, R10 ;  /* 0x0000000a0a0ab220 */ /* 0x004fe20000400000 */
[----:B------:R-:W-:Y:S02]  /*baa0*/  FSETP.GEU.AND P3, PT, R31, -126, PT ;  /* 0xc2fc00001f00780b */ /* 0x000fe40003f6e000 */
[----:B------:R-:W-:Y:S04]  /*bab0*/  STL [R1+0x1a4], R36 ;  /* 0x0001a42401007387 */ /* 0x000fe80000100800 */
[----:B------:R-:W-:Y:S01]  /*bac0*/  STL [R1+0x1b0], R33 ;  /* 0x0001b02101007387 */ /* 0x000fe20000100800 */
[----:B-1----:R-:W-:-:S03]  /*bad0*/  @!P4 FMUL R27, R27, R27 ;  /* 0x0000001b1b1bc220 */ /* 0x002fc60000400000 */
[----:B------:R1:W-:Y:S03]  /*bae0*/  STL [R1+0x1b4], R32 ;  /* 0x0001b42001007387 */ /* 0x0003e60000100800 */
[----:B------:R-:W-:Y:S01]  /*baf0*/  @!P3 FMUL R31, R31, 0.5 ;  /* 0x3f0000001f1fb820 */ /* 0x000fe20000400000 */
[----:B------:R2:W-:Y:S01]  /*bb00*/  STL [R1+0x1c0], R29 ;  /* 0x0001c01d01007387 */ /* 0x0005e20000100800 */
[----:B---3--:R-:W-:Y:S01]  /*bb10*/  @!P5 FMUL R19, R19, R19 ;  /* 0x000000131313d220 */ /* 0x008fe20000400000 */
[----:B------:R-:W-:Y:S02]  /*bb20*/  FSETP.GEU.AND P5, PT, R42, -126, PT ;  /* 0xc2fc00002a00780b */ /* 0x000fe40003fae000 */
[----:B------:R-:W-:Y:S01]  /*bb30*/  STL [R1+0x1c4], R28 ;  /* 0x0001c41c01007387 */ /* 0x000fe20000100800 */
[----:B------:R-:W3:Y:S01]  /*bb40*/  MUFU.EX2 R31, R31 ;  /* 0x0000001f001f7308 */ /* 0x000ee20000000800 */
[----:B-1----:R-:W-:-:S02]  /*bb50*/  FFMA R32, R51, UR5, -R8 ;  /* 0x0000000533207c23 */ /* 0x002fc40008000808 */
[----:B------:R1:W-:Y:S01]  /*bb60*/  STL [R1+0x1d0], R25 ;  /* 0x0001d01901007387 */ /* 0x0003e20000100800 */
[----:B--2---:R-:W-:-:S03]  /*bb70*/  FFMA R29, R34, UR5, -R8 ;  /* 0x00000005221d7c23 */ /* 0x004fc60008000808 */
[----:B------:R-:W-:Y:S02]  /*bb80*/  STL [R1+0x1d4], R24 ;  /* 0x0001d41801007387 */ /* 0x000fe40000100800 */
[----:B------:R-:W-:Y:S02]  /*bb90*/  FSETP.GEU.AND P6, PT, R29, -126, PT ;  /* 0xc2fc00001d00780b */ /* 0x000fe40003fce000 */
[----:B------:R2:W-:Y:S01]  /*bba0*/  STL [R1+0x1e0], R23 ;  /* 0x0001e01701007387 */ /* 0x0005e20000100800 */
[----:B------:R-:W-:Y:S01]  /*bbb0*/  @!P5 FMUL R42, R42, 0.5 ;  /* 0x3f0000002a2ad820 */ /* 0x000fe20000400000 */
[--C-:B-1----:R-:W-:Y:S02]  /*bbc0*/  FFMA R25, R26, UR5, -R8.reuse ;  /* 0x000000051a197c23 */ /* 0x102fe40008000808 */
[----:B------:R1:W-:Y:S01]  /*bbd0*/  STL [R1+0x1e4], R22 ;  /* 0x0001e41601007387 */ /* 0x0003e20000100800 */
[----:B------:R-:W4:Y:S01]  /*bbe0*/  MUFU.EX2 R65, R42 ;  /* 0x0000002a00417308 */ /* 0x000f220000000800 */
[----:B---3--:R-:W-:Y:S01]  /*bbf0*/  @!P3 FMUL R31, R31, R31 ;  /* 0x0000001f1f1fb220 */ /* 0x008fe20000400000 */
[----:B------:R-:W-:Y:S01]  /*bc00*/  FSETP.GEU.AND P2, PT, R25, -126, PT ;  /* 0xc2fc00001900780b */ /* 0x000fe20003f4e000 */
[----:B------:R3:W-:Y:S01]  /*bc10*/  STL [R1+0x1f0], R21 ;  /* 0x0001f01501007387 */ /* 0x0007e20000100800 */
[----:B--2---:R-:W-:-:S02]  /*bc20*/  FFMA R23, R47, UR5, -R8 ;  /* 0x000000052f177c23 */ /* 0x004fc40008000808 */
[----:B------:R-:W-:Y:S01]  /*bc30*/  @!P6 FMUL R29, R29, 0.5 ;  /* 0x3f0000001d1de820 */ /* 0x000fe20000400000 */
[----:B------:R2:W-:Y:S01]  /*bc40*/  STL [R1+0x1f4], R20 ;  /* 0x0001f41401007387 */ /* 0x0005e20000100800 */
[--C-:B-1----:R-:W-:Y:S01]  /*bc50*/  FFMA R22, R43, UR5, -R8.reuse ;  /* 0x000000052b167c23 */ /* 0x102fe20008000808 */
[----:B------:R-:W-:Y:S01]  /*bc60*/  FSETP.GEU.AND P3, PT, R23, -126, PT ;  /* 0xc2fc00001700780b */ /* 0x000fe20003f6e000 */
[--C-:B------:R-:W-:Y:S01]  /*bc70*/  FFMA R41, R82, UR5, -R8.reuse ;  /* 0x0000000552297c23 */ /* 0x100fe20008000808 */
[--C-:B------:R-:W-:Y:S01]  /*bc80*/  FFMA R51, R70, UR5, -R8.reuse ;  /* 0x0000000546337c23 */ /* 0x100fe20008000808 */
[--C-:B---3--:R-:W-:Y:S01]  /*bc90*/  FFMA R21, R39, UR5, -R8.reuse ;  /* 0x0000000527157c23 */ /* 0x108fe20008000808 */
[----:B------:R-:W1:Y:S02]  /*bca0*/  MUFU.EX2 R29, R29 ;  /* 0x0000001d001d7308 */ /* 0x000e640000000800 */
[----:B------:R-:W-:Y:S01]  /*bcb0*/  @!P2 FMUL R25, R25, 0.5 ;  /* 0x3f0000001919a820 */ /* 0x000fe20000400000 */
[--C-:B------:R-:W-:Y:S01]  /*bcc0*/  FFMA R15, R75, UR5, -R8.reuse ;  /* 0x000000054b0f7c23 */ /* 0x100fe20008000808 */
[----:B----4-:R-:W-:Y:S01]  /*bcd0*/  @!P5 FMUL R65, R65, R65 ;  /* 0x000000414141d220 */ /* 0x010fe20000400000 */
[----:B------:R-:W-:Y:S01]  /*bce0*/  FSETP.GEU.AND P4, PT, R21, -126, PT ;  /* 0xc2fc00001500780b */ /* 0x000fe20003f8e000 */
[----:B--2---:R-:W-:Y:S01]  /*bcf0*/  FFMA R20, R35, UR5, -R8 ;  /* 0x0000000523147c23 */ /* 0x004fe20008000808 */
[----:B------:R-:W-:Y:S01]  /*bd00*/  FSETP.GEU.AND P5, PT, R32, -126, PT ;  /* 0xc2fc00002000780b */ /* 0x000fe20003fae000 */
[----:B------:R-:W2:Y:S01]  /*bd10*/  LDL.LU R67, [R1+0xa8] ;  /* 0x0000a80001437983 */ /* 0x000ea20000300800 */
[----:B------:R-:W3:Y:S01]  /*bd20*/  MUFU.EX2 R25, R25 ;  /* 0x0000001900197308 */ /* 0x000ee20000000800 */
[----:B------:R-:W-:-:S07]  /*bd30*/  @!P3 FMUL R23, R23, 0.5 ;  /* 0x3f0000001717b820 */ /* 0x000fce0000400000 */
[----:B------:R-:W4:Y:S01]  /*bd40*/  MUFU.EX2 R23, R23 ;  /* 0x0000001700177308 */ /* 0x000f220000000800 */
[----:B------:R-:W-:Y:S01]  /*bd50*/  @!P4 FMUL R21, R21, 0.5 ;  /* 0x3f0000001515c820 */ /* 0x000fe20000400000 */
[----:B-1----:R-:W-:Y:S01]  /*bd60*/  @!P6 FMUL R29, R29, R29 ;  /* 0x0000001d1d1de220 */ /* 0x002fe20000400000 */
[----:B------:R-:W-:Y:S01]  /*bd70*/  FSETP.GEU.AND P6, PT, R22, -126, PT ;  /* 0xc2fc00001600780b */ /* 0x000fe20003fce000 */
[----:B------:R-:W-:-:S04]  /*bd80*/  @!P5 FMUL R32, R32, 0.5 ;  /* 0x3f0000002020d820 */ /* 0x000fc80000400000 */
[----:B------:R-:W1:Y:S01]  /*bd90*/  MUFU.EX2 R21, R21 ;  /* 0x0000001500157308 */ /* 0x000e620000000800 */
[----:B---3--:R-:W-:Y:S01]  /*bda0*/  @!P2 FMUL R25, R25, R25 ;  /* 0x000000191919a220 */ /* 0x008fe20000400000 */
[----:B------:R-:W-:-:S06]  /*bdb0*/  FSETP.GEU.AND P2, PT, R20, -126, PT ;  /* 0xc2fc00001400780b */ /* 0x000fcc0003f4e000 */
[----:B------:R-:W-:Y:S01]  /*bdc0*/  @!P6 FMUL R22, R22, 0.5 ;  /* 0x3f0000001616e820 */ /* 0x000fe20000400000 */
[----:B----4-:R-:W-:Y:S01]  /*bdd0*/  @!P3 FMUL R23, R23, R23 ;  /* 0x000000171717b220 */ /* 0x010fe20000400000 */
[----:B------:R-:W-:Y:S01]  /*bde0*/  FSETP.GEU.AND P3, PT, R11, -126, PT ;  /* 0xc2fc00000b00780b */ /* 0x000fe20003f6e000 */
[----:B------:R-:W3:Y:S04]  /*bdf0*/  MUFU.EX2 R32, R32 ;  /* 0x0000002000207308 */ /* 0x000ee80000000800 */
[----:B------:R-:W-:Y:S01]  /*be00*/  @!P2 FMUL R20, R20, 0.5 ;  /* 0x3f0000001414a820 */ /* 0x000fe20000400000 */
[----:B-1----:R-:W-:Y:S01]  /*be10*/  @!P4 FMUL R21, R21, R21 ;  /* 0x000000151515c220 */ /* 0x002fe20000400000 */
[----:B------:R-:W-:Y:S02]  /*be20*/  FSETP.GEU.AND P4, PT, R50, -126, PT ;  /* 0xc2fc00003200780b */ /* 0x000fe40003f8e000 */
[----:B------:R-:W1:Y:S04]  /*be30*/  MUFU.EX2 R22, R22 ;  /* 0x0000001600167308 */ /* 0x000e680000000800 */
[----:B------:R-:W-:-:S04]  /*be40*/  @!P3 FMUL R11, R11, 0.5 ;  /* 0x3f0000000b0bb820 */ /* 0x000fc80000400000 */
[----:B------:R-:W4:Y:S01]  /*be50*/  MUFU.EX2 R20, R20 ;  /* 0x0000001400147308 */ /* 0x000f220000000800 */
[----:B---3--:R-:W-:Y:S01]  /*be60*/  @!P5 FMUL R32, R32, R32 ;  /* 0x000000202020d220 */ /* 0x008fe20000400000 */
[----:B------:R-:W-:Y:S01]  /*be70*/  FSETP.GEU.AND P5, PT, R12, -126, PT ;  /* 0xc2fc00000c00780b */ /* 0x000fe20003fae000 */
[----:B------:R-:W-:-:S05]  /*be80*/  @!P4 FMUL R50, R50, 0.5 ;  /* 0x3f0000003232c820 */ /* 0x000fca0000400000 */
[----:B------:R-:W3:Y:S01]  /*be90*/  MUFU.EX2 R57, R50 ;  /* 0x0000003200397308 */ /* 0x000ee20000000800 */
[----:B-1----:R-:W-:Y:S01]  /*bea0*/  @!P6 FMUL R22, R22, R22 ;  /* 0x000000161616e220 */ /* 0x002fe20000400000 */
[----:B------:R-:W-:-:S06]  /*beb0*/  FSETP.GEU.AND P6, PT, R54, -126, PT ;  /* 0xc2fc00003600780b */ /* 0x000fcc0003fce000 */
[----:B------:R-:W-:Y:S01]  /*bec0*/  MUFU.EX2 R11, R11 ;  /* 0x0000000b000b7308 */ /* 0x000fe20000000800 */
[----:B----4-:R-:W-:Y:S01]  /*bed0*/  @!P2 FMUL R20, R20, R20 ;  /* 0x000000141414a220 */ /* 0x010fe20000400000 */
[----:B------:R-:W-:-:S05]  /*bee0*/  FSETP.GEU.AND P2, PT, R18, -126, PT ;  /* 0xc2fc00001200780b */ /* 0x000fca0003f4e000 */
[----:B------:R-:W-:Y:S01]  /*bef0*/  @!P6 FMUL R54, R54, 0.5 ;  /* 0x3f0000003636e820 */ /* 0x000fe20000400000 */
[----:B---3--:R-:W-:Y:S01]  /*bf00*/  @!P4 FMUL R57, R57, R57 ;  /* 0x000000393939c220 */ /* 0x008fe20000400000 */
[----:B------:R-:W-:Y:S02]  /*bf10*/  FSETP.GEU.AND P4, PT, R9, -126, PT ;  /* 0xc2fc00000900780b */ /* 0x000fe40003f8e000 */
[----:B------:R-:W1:Y:S04]  /*bf20*/  MUFU.EX2 R59, R54 ;  /* 0x00000036003b7308 */ /* 0x000e680000000800 */
[----:B------:R-:W-:-:S06]  /*bf30*/  @!P2 FMUL R18, R18, 0.5 ;  /* 0x3f0000001212a820 */ /* 0x000fcc0000400000 */
[----:B------:R-:W3:Y:S01]  /*bf40*/  MUFU.EX2 R18, R18 ;  /* 0x0000001200127308 */ /* 0x000ee20000000800 */
[----:B------:R-:W-:Y:S01]  /*bf50*/  @!P4 FMUL R9, R9, 0.5 ;  /* 0x3f0000000909c820 */ /* 0x000fe20000400000 */
[----:B-1----:R-:W-:-:S06]  /*bf60*/  @!P6 FMUL R59, R59, R59 ;  /* 0x0000003b3b3be220 */ /* 0x002fcc0000400000 */
[----:B------:R-:W1:Y:S01]  /*bf70*/  MUFU.EX2 R9, R9 ;  /* 0x0000000900097308 */ /* 0x000e620000000800 */
[----:B------:R-:W-:Y:S01]  /*bf80*/  FSETP.GEU.AND P6, PT, R49, -126, PT ;  /* 0xc2fc00003100780b */ /* 0x000fe20003fce000 */
[----:B---3--:R-:W-:Y:S01]  /*bf90*/  @!P2 FMUL R18, R18, R18 ;  /* 0x000000121212a220 */ /* 0x008fe20000400000 */
[----:B------:R-:W-:Y:S01]  /*bfa0*/  FSETP.GEU.AND P2, PT, R53, -126, PT ;  /* 0xc2fc00003500780b */ /* 0x000fe20003f4e000 */
[----:B-1----:R-:W-:Y:S01]  /*bfb0*/  @!P4 FMUL R9, R9, R9 ;  /* 0x000000090909c220 */ /* 0x002fe20000400000 */
[----:B------:R-:W-:-:S11]  /*bfc0*/  FSETP.GEU.AND P4, PT, R14, -126, PT ;  /* 0xc2fc00000e00780b */ /* 0x000fd60003f8e000 */
[----:B------:R-:W-:Y:S01]  /*bfd0*/  @!P2 FMUL R53, R53, 0.5 ;  /* 0x3f0000003535a820 */ /* 0x000fe20000400000 */
[----:B------:R-:W-:-:S05]  /*bfe0*/  @!P6 FMUL R49, R49, 0.5 ;  /* 0x3f0000003131e820 */ /* 0x000fca0000400000 */
[----:B------:R-:W-:Y:S01]  /*bff0*/  MUFU.EX2 R53, R53 ;  /* 0x0000003500357308 */ /* 0x000fe20000000800 */
[----:B------:R-:W-:-:S07]  /*c000*/  @!P4 FMUL R14, R14, 0.5 ;  /* 0x3f0000000e0ec820 */ /* 0x000fce0000400000 */
[----:B------:R-:W1:Y:S01]  /*c010*/  MUFU.EX2 R14, R14 ;  /* 0x0000000e000e7308 */ /* 0x000e620000000800 */
[----:B------:R-:W-:Y:S01]  /*c020*/  @!P3 FMUL R11, R11, R11 ;  /* 0x0000000b0b0bb220 */ /* 0x000fe20000400000 */
[----:B------:R-:W-:-:S06]  /*c030*/  FSETP.GEU.AND P3, PT, R51, -126, PT ;  /* 0xc2fc00003300780b */ /* 0x000fcc0003f6e000 */
[----:B------:R-:W3:Y:S01]  /*c040*/  MUFU.EX2 R49, R49 ;  /* 0x0000003100317308 */ /* 0x000ee20000000800 */
[----:B-1----:R-:W-:Y:S01]  /*c050*/  @!P4 FMUL R14, R14, R14 ;  /* 0x0000000e0e0ec220 */ /* 0x002fe20000400000 */
[----:B------:R-:W-:Y:S01]  /*c060*/  FSETP.GEU.AND P4, PT, R41, -126, PT ;  /* 0xc2fc00002900780b */ /* 0x000fe20003f8e000 */
[----:B------:R-:W-:Y:S01]  /*c070*/  @!P5 FMUL R12, R12, 0.5 ;  /* 0x3f0000000c0cd820 */ /* 0x000fe20000400000 */
[----:B------:R-:W-:Y:S01]  /*c080*/  @!P2 FMUL R53, R53, R53 ;  /* 0x000000353535a220 */ /* 0x000fe20000400000 */
[----:B------:R-:W-:Y:S01]  /*c090*/  FSETP.GEU.AND P2, PT, R13, -126, PT ;  /* 0xc2fc00000d00780b */ /* 0x000fe20003f4e000 */
[--C-:B------:R-:W-:Y:S01]  /*c0a0*/  FFMA R37, R90, UR5, -R8.reuse ;  /* 0x000000055a257c23 */ /* 0x100fe20008000808 */
[--C-:B------:R-:W-:Y:S01]  /*c0b0*/  FFMA R39, R94, UR5, -R8.reuse ;  /* 0x000000055e277c23 */ /* 0x100fe20008000808 */
[----:B------:R-:W4:Y:S01]  /*c0c0*/  LDL.LU R90, [R1+0x9c] ;  /* 0x00009c00015a7983 */ /* 0x000f220000300800 */
[----:B------:R-:W1:Y:S01]  /*c0d0*/  MUFU.EX2 R12, R12 ;  /* 0x0000000c000c7308 */ /* 0x000e620000000800 */
[----:B------:R-:W-:-:S05]  /*c0e0*/  FFMA R43, R86, UR5, -R8 ;  /* 0x00000005562b7c23 */ /* 0x000fca0008000808 */
[----:B------:R-:W-:Y:S01]  /*c0f0*/  @!P4 FMUL R41, R41, 0.5 ;  /* 0x3f0000002929c820 */ /* 0x000fe20000400000 */
[----:B------:R-:W2:Y:S01]  /*c100*/  LDL.LU R94, [R1+0x98] ;  /* 0x00009800015e7983 */ /* 0x000ea20000300800 */
[--C-:B------:R-:W-:Y:S01]  /*c110*/  FFMA R35, R98, UR5, -R8.reuse ;  /* 0x0000000562237c23 */ /* 0x100fe20008000808 */
[----:B------:R-:W-:Y:S01]  /*c120*/  @!P3 FMUL R51, R51, 0.5 ;  /* 0x3f0000003333b820 */ /* 0x000fe20000400000 */
[----:B---3--:R-:W-:Y:S01]  /*c130*/  @!P6 FMUL R49, R49, R49 ;  /* 0x000000313131e220 */ /* 0x008fe20000400000 */
[----:B------:R-:W3:Y:S01]  /*c140*/  LDL.LU R98, [R1+0x8c] ;  /* 0x00008c0001627983 */ /* 0x000ee20000300800 */
[----:B------:R-:W1:Y:S01]  /*c150*/  MUFU.EX2 R41, R41 ;  /* 0x0000002900297308 */ /* 0x000e620000000800 */
[--C-:B------:R-:W-:Y:S01]  /*c160*/  FFMA R86, R99, UR5, -R8.reuse ;  /* 0x0000000563567c23 */ /* 0x100fe20008000808 */
[----:B------:R-:W-:Y:S01]  /*c170*/  FSETP.GEU.AND P6, PT, R15, -126, PT ;  /* 0xc2fc00000f00780b */ /* 0x000fe20003fce000 */
[----:B------:R-:W4:Y:S01]  /*c180*/  LDL.LU R99, [R1+0x88] ;  /* 0x0000880001637983 */ /* 0x000f220000300800 */
[--C-:B------:R-:W-:Y:S01]  /*c190*/  FFMA R82, R102, UR5, -R8.reuse ;  /* 0x0000000566527c23 */ /* 0x100fe20008000808 */
[--C-:B------:R-:W-:Y:S01]  /*c1a0*/  FFMA R16, R83, UR5, -R8.reuse ;  /* 0x0000000553107c23 */ /* 0x100fe20008000808 */
[--C-:B------:R-:W-:Y:S01]  /*c1b0*/  FFMA R61, R106, UR5, -R8.reuse ;  /* 0x000000056a3d7c23 */ /* 0x100fe20008000808 */
[----:B------:R-:W2:Y:S01]  /*c1c0*/  LDL.LU R102, [R1+0x7c] ;  /* 0x00007c0001667983 */ /* 0x000ea20000300800 */
[--C-:B------:R-:W-:Y:S01]  /*c1d0*/  FFMA R83, R103, UR5, -R8.reuse ;  /* 0x0000000567537c23 */ /* 0x100fe20008000808 */
[----:B------:R-:W-:-:S02]  /*c1e0*/  FFMA R62, R107, UR5, -R8 ;  /* 0x000000056b3e7c23 */ /* 0x000fc40008000808 */
[----:B------:R-:W3:Y:S01]  /*c1f0*/  LDL.LU R106, [R1+0x78] ;  /* 0x00007800016a7983 */ /* 0x000ee20000300800 */
[--C-:B------:R-:W-:Y:S01]  /*c200*/  FFMA R63, R110, UR5, -R8.reuse ;  /* 0x000000056e3f7c23 */ /* 0x100fe20008000808 */
[----:B------:R-:W1:Y:S02]  /*c210*/  MUFU.EX2 R51, R51 ;  /* 0x0000003300337308 */ /* 0x000e640000000800 */
[----:B------:R-:W4:Y:S01]  /*c220*/  LDL.LU R103, [R1+0x6c] ;  /* 0x00006c0001677983 */ /* 0x000f220000300800 */
[--C-:B------:R-:W-:Y:S01]  /*c230*/  FFMA R69, R122, UR5, -R8.reuse ;  /* 0x000000057a457c23 */ /* 0x100fe20008000808 */
[--C-:B------:R-:W-:Y:S02]  /*c240*/  FFMA R81, R111, UR5, -R8.reuse ;  /* 0x000000056f517c23 */ /* 0x100fe40008000808 */
[----:B------:R-:W2:Y:S01]  /*c250*/  LDL.LU R107, [R1+0x68] ;  /* 0x00006800016b7983 */ /* 0x000ea20000300800 */
[----:B------:R-:W-:-:S03]  /*c260*/  FFMA R89, R114, UR5, -R8 ;  /* 0x0000000572597c23 */ /* 0x000fc60008000808 */
[----:B------:R-:W3:Y:S01]  /*c270*/  LDL.LU R110, [R1+0x5c] ;  /* 0x00005c00016e7983 */ /* 0x000ee20000300800 */
[----:B------:R-:W-:Y:S01]  /*c280*/  @!P2 FMUL R13, R13, 0.5 ;  /* 0x3f0000000d0da820 */ /* 0x000fe20000400000 */
[--C-:B------:R-:W-:Y:S02]  /*c290*/  FFMA R45, R74, UR5, -R8.reuse ;  /* 0x000000054a2d7c23 */ /* 0x100fe40008000808 */
[----:B------:R-:W4:Y:S01]  /*c2a0*/  LDL.LU R122, [R1+0x58] ;  /* 0x00005800017a7983 */ /* 0x000f220000300800 */
[--C-:B------:R-:W-:Y:S01]  /*c2b0*/  FFMA R33, R91, UR5, -R8.reuse ;  /* 0x000000055b217c23 */ /* 0x100fe20008000808 */
[--C-:B------:R-:W-:Y:S02]  /*c2c0*/  FFMA R80, R115, UR5, -R8.reuse ;  /* 0x0000000573507c23 */ /* 0x100fe40008000808 */
[----:B------:R-:W2:Y:S01]  /*c2d0*/  LDL.LU R111, [R1+0x4c] ;  /* 0x00004c00016f7983 */ /* 0x000ea20000300800 */
[--C-:B------:R-:W-:Y:S01]  /*c2e0*/  FFMA R91, R118, UR5, -R8.reuse ;  /* 0x00000005765b7c23 */ /* 0x100fe20008000808 */
[----:B------:R-:W-:-:S02]  /*c2f0*/  FFMA R68, R119, UR5, -R8 ;  /* 0x0000000577447c23 */ /* 0x000fc40008000808 */
[----:B------:R-:W3:Y:S01]  /*c300*/  LDL.LU R114, [R1+0x48] ;  /* 0x0000480001727983 */ /* 0x000ee20000300800 */
[----:B------:R-:W-:-:S03]  /*c310*/  FFMA R70, R123, UR5, -R8 ;  /* 0x000000057b467c23 */ /* 0x000fc60008000808 */
[----:B------:R-:W4:Y:S01]  /*c320*/  LDL.LU R115, [R1+0x3c] ;  /* 0x00003c0001737983 */ /* 0x000f220000300800 */
[----:B-1----:R-:W-:Y:S01]  /*c330*/  @!P5 FMUL R12, R12, R12 ;  /* 0x0000000c0c0cd220 */ /* 0x002fe20000400000 */
[--C-:B------:R-:W-:Y:S02]  /*c340*/  FFMA R47, R78, UR5, -R8.reuse ;  /* 0x000000054e2f7c23 */ /* 0x100fe40008000808 */
[----:B------:R-:W2:Y:S01]  /*c350*/  LDL.LU R118, [R1+0x38] ;  /* 0x0000380001767983 */ /* 0x000ea20000300800 */
[--C-:B------:R-:W-:Y:S01]  /*c360*/  FFMA R71, R126, UR5, -R8.reuse ;  /* 0x000000057e477c23 */ /* 0x100fe20008000808 */
[----:B------:R-:W-:Y:S02]  /*c370*/  FSETP.GEU.AND P5, PT, R45, -126, PT ;  /* 0xc2fc00002d00780b */ /* 0x000fe40003fae000 */
[----:B------:R-:W3:Y:S01]  /*c380*/  LDL.LU R119, [R1+0x2c] ;  /* 0x00002c0001777983 */ /* 0x000ee20000300800 */
[----:B------:R-:W-:Y:S01]  /*c390*/  @!P6 FMUL R15, R15, 0.5 ;  /* 0x3f0000000f0fe820 */ /* 0x000fe20000400000 */
[----:B------:R-:W-:-:S02]  /*c3a0*/  FFMA R78, R138, UR5, -R8 ;  /* 0x000000058a4e7c23 */ /* 0x000fc40008000808 */
[----:B------:R-:W4:Y:S01]  /*c3b0*/  LDL.LU R123, [R1+0x28] ;  /* 0x00002800017b7983 */ /* 0x000f220000300800 */
[----:B------:R-:W1:Y:S01]  /*c3c0*/  MUFU.EX2 R13, R13 ;  /* 0x0000000d000d7308 */ /* 0x000e620000000800 */
[--C-:B------:R-:W-:Y:S02]  /*c3d0*/  FFMA R72, R127, UR5, -R8.reuse ;  /* 0x000000057f487c23 */ /* 0x100fe40008000808 */
[----:B------:R-:W2:Y:S01]  /*c3e0*/  LDL.LU R126, [R1+0x1c] ;  /* 0x00001c00017e7983 */ /* 0x000ea20000300800 */
[----:B------:R-:W-:Y:S01]  /*c3f0*/  FFMA R73, R130, UR5, -R8 ;  /* 0x0000000582497c23 */ /* 0x000fe20008000808 */
[----:B------:R-:W-:Y:S02]  /*c400*/  @!P4 FMUL R41, R41, R41 ;  /* 0x000000292929c220 */ /* 0x000fe40000400000 */
[----:B------:R-:W3:Y:S01]  /*c410*/  LDL.LU R138, [R1+0x18] ;  /* 0x00001800018a7983 */ /* 0x000ee20000300800 */
[----:B------:R-:W-:-:S03]  /*c420*/  FSETP.GEU.AND P4, PT, R39, -126, PT ;  /* 0xc2fc00002700780b */ /* 0x000fc60003f8e000 */
[----:B------:R-:W4:Y:S01]  /*c430*/  LDL.LU R127, [R1+0xc] ;  /* 0x00000c00017f7983 */ /* 0x000f220000300800 */
[----:B------:R-:W-:-:S03]  /*c440*/  FFMA R17, R79, UR5, -R8 ;  /* 0x000000054f117c23 */ /* 0x000fc60008000808 */
[----:B------:R-:W2:Y:S01]  /*c450*/  LDL.LU R130, [R1+0x8] ;  /* 0x0000080001827983 */ /* 0x000ea20000300800 */
[----:B------:R-:W1:Y:S01]  /*c460*/  MUFU.EX2 R15, R15 ;  /* 0x0000000f000f7308 */ /* 0x000e620000000800 */
[----:B------:R-:W-:Y:S01]  /*c470*/  @!P3 FMUL R51, R51, R51 ;  /* 0x000000333333b220 */ /* 0x000fe20000400000 */
[----:B------:R-:W-:Y:S01]  /*c480*/  FSETP.GEU.AND P3, PT, R17, -126, PT ;  /* 0xc2fc00001100780b */ /* 0x000fe20003f6e000 */
[----:B------:R-:W-:Y:S01]  /*c490*/  @!P5 FMUL R45, R45, 0.5 ;  /* 0x3f0000002d2dd820 */ /* 0x000fe20000400000 */
[----:B-1----:R-:W-:Y:S01]  /*c4a0*/  @!P2 FMUL R13, R13, R13 ;  /* 0x0000000d0d0da220 */ /* 0x002fe20000400000 */
[----:B------:R-:W-:Y:S01]  /*c4b0*/  @!P4 FMUL R39, R39, 0.5 ;  /* 0x3f0000002727c820 */ /* 0x000fe20000400000 */
[----:B------:R-:W-:-:S03]  /*c4c0*/  FSETP.GEU.AND P2, PT, R47, -126, PT ;  /* 0xc2fc00002f00780b */ /* 0x000fc60003f4e000 */
[----:B------:R-:W1:Y:S06]  /*c4d0*/  MUFU.EX2 R45, R45 ;  /* 0x0000002d002d7308 */ /* 0x000e6c0000000800 */
[----:B------:R-:W-:Y:S01]  /*c4e0*/  @!P3 FMUL R17, R17, 0.5 ;  /* 0x3f0000001111b820 */ /* 0x000fe20000400000 */
[----:B------:R-:W-:Y:S01]  /*c4f0*/  @!P6 FMUL R15, R15, R15 ;  /* 0x0000000f0f0fe220 */ /* 0x000fe20000400000 */
[----:B------:R-:W1:Y:S01]  /*c500*/  MUFU.EX2 R39, R39 ;  /* 0x0000002700277308 */ /* 0x000e620000000800 */
[----:B------:R-:W-:Y:S01]  /*c510*/  FSETP.GEU.AND P6, PT, R43, -126, PT ;  /* 0xc2fc00002b00780b */ /* 0x000fe20003fce000 */
[----:B------:R-:W-:-:S06]  /*c520*/  @!P2 FMUL R47, R47, 0.5 ;  /* 0x3f0000002f2fa820 */ /* 0x000fcc0000400000 */
[----:B------:R-:W1:Y:S02]  /*c530*/  MUFU.EX2 R17, R17 ;  /* 0x0000001100117308 */ /* 0x000e640000000800 */
[----:B-1----:R-:W-:Y:S01]  /*c540*/  @!P5 FMUL R45, R45, R45 ;  /* 0x0000002d2d2dd220 */ /* 0x002fe20000400000 */
[----:B------:R-:W-:-:S03]  /*c550*/  FSETP.GEU.AND P5, PT, R16, -126, PT ;  /* 0xc2fc00001000780b */ /* 0x000fc60003fae000 */
[----:B------:R-:W-:Y:S02]  /*c560*/  @!P6 FMUL R43, R43, 0.5 ;  /* 0x3f0000002b2be820 */ /* 0x000fe40000400000 */
[----:B------:R-:W1:Y:S01]  /*c570*/  MUFU.EX2 R47, R47 ;  /* 0x0000002f002f7308 */ /* 0x000e620000000800 */
[----:B------:R-:W-:Y:S01]  /*c580*/  @!P4 FMUL R39, R39, R39 ;  /* 0x000000272727c220 */ /* 0x000fe20000400000 */
[----:B------:R-:W-:-:S06]  /*c590*/  FSETP.GEU.AND P4, PT, R78, -126, PT ;  /* 0xc2fc00004e00780b */ /* 0x000fcc0003f8e000 */
[----:B------:R-:W1:Y:S01]  /*c5a0*/  MUFU.EX2 R43, R43 ;  /* 0x0000002b002b7308 */ /* 0x000e620000000800 */
[----:B------:R-:W-:Y:S01]  /*c5b0*/  @!P3 FMUL R17, R17, R17 ;  /* 0x000000111111b220 */ /* 0x000fe20000400000 */
[----:B------:R-:W-:Y:S01]  /*c5c0*/  FSETP.GEU.AND P3, PT, R33, -126, PT ;  /* 0xc2fc00002100780b */ /* 0x000fe20003f6e000 */
[----:B------:R-:W-:-:S04]  /*c5d0*/  @!P5 FMUL R16, R16, 0.5 ;  /* 0x3f0000001010d820 */ /* 0x000fc80000400000 */
[----:B------:R-:W-:Y:S01]  /*c5e0*/  @!P4 FMUL R78, R78, 0.5 ;  /* 0x3f0000004e4ec820 */ /* 0x000fe20000400000 */
[----:B-1----:R-:W-:Y:S01]  /*c5f0*/  @!P2 FMUL R47, R47, R47 ;  /* 0x0000002f2f2fa220 */ /* 0x002fe20000400000 */
[----:B------:R-:W-:Y:S01]  /*c600*/  FSETP.GEU.AND P2, PT, R37, -126, PT ;  /* 0xc2fc00002500780b */ /* 0x000fe20003f4e000 */
[----:B------:R-:W1:Y:S05]  /*c610*/  MUFU.EX2 R16, R16 ;  /* 0x0000001000107308 */ /* 0x000e6a0000000800 */
[----:B------:R-:W-:Y:S01]  /*c620*/  @!P3 FMUL R33, R33, 0.5 ;  /* 0x3f0000002121b820 */ /* 0x000fe20000400000 */
[----:B------:R-:W-:Y:S01]  /*c630*/  @!P6 FMUL R43, R43, R43 ;  /* 0x0000002b2b2be220 */ /* 0x000fe20000400000 */
[----:B------:R-:W-:Y:S01]  /*c640*/  FSETP.GEU.AND P6, PT, R61, -126, PT ;  /* 0xc2fc00003d00780b */ /* 0x000fe20003fce000 */
[----:B------:R-:W1:Y:S01]  /*c650*/  MUFU.EX2 R78, R78 ;  /* 0x0000004e004e7308 */ /* 0x000e620000000800 */
[----:B------:R-:W-:-:S03]  /*c660*/  FFMA R34, R95, UR5, -R8 ;  /* 0x000000055f227c23 */ /* 0x000fc60008000808 */
[----:B------:R-:W-:-:S04]  /*c670*/  @!P2 FMUL R37, R37, 0.5 ;  /* 0x3f0000002525a820 */ /* 0x000fc80000400000 */
[----:B------:R-:W1:Y:S02]  /*c680*/  MUFU.EX2 R33, R33 ;  /* 0x0000002100217308 */ /* 0x000e640000000800 */
[----:B-1----:R-:W-:Y:S01]  /*c690*/  @!P5 FMUL R16, R16, R16 ;  /* 0x000000101010d220 */ /* 0x002fe20000400000 */
[----:B------:R-:W-:Y:S01]  /*c6a0*/  FSETP.GEU.AND P5, PT, R34, -126, PT ;  /* 0xc2fc00002200780b */ /* 0x000fe20003fae000 */
[----:B------:R-:W-:-:S04]  /*c6b0*/  @!P6 FMUL R61, R61, 0.5 ;  /* 0x3f0000003d3de820 */ /* 0x000fc80000400000 */
        /* <DEDUP_REMOVED lines=14> */
[----:B------:R-:W1:Y:S04]  /*c7a0*/  MUFU.EX2 R86, R86 ;  /* 0x0000005600567308 */ /* 0x000e680000000800 */
        /* <DEDUP_REMOVED lines=11> */
[----:B------:R-:W-:Y:S01]  /*c860*/  @!P5 FMUL R70, R70, 0.5 ;  /* 0x3f0000004646d820 */ /* 0x000fe20000400000 */
[--C-:B------:R-:W-:Y:S01]  /*c870*/  FFMA R85, R139, UR5, -R8.reuse ;  /* 0x000000058b557c23 */ /* 0x100fe20008000808 */
[--C-:B------:R-:W-:Y:S02]  /*c880*/  FFMA R36, R87, UR5, -R8.reuse ;  /* 0x0000000557247c23 */ /* 0x100fe40008000808 */
[----:B------:R-:W-:Y:S01]  /*c890*/  @!P4 FMUL R81, R81, 0.5 ;  /* 0x3f0000005151c820 */ /* 0x000fe20000400000 */
[----:B------:R-:W-:Y:S01]  /*c8a0*/  FFMA R87, R142, UR5, -R8 ;  /* 0x000000058e577c23 */ /* 0x000fe20008000808 */
[----:B-1----:R-:W-:Y:S01]  /*c8b0*/  @!P2 FMUL R69, R69, R69 ;  /* 0x000000454545a220 */ /* 0x002fe20000400000 */
[----:B------:R-:W-:Y:S01]  /*c8c0*/  FSETP.GEU.AND P2, PT, R85, -126, PT ;  /* 0xc2fc00005500780b */ /* 0x000fe20003f4e000 */
[----:B------:R-:W1:Y:S04]  /*c8d0*/  MUFU.EX2 R70, R70 ;  /* 0x0000004600467308 */ /* 0x000e680000000800 */
[----:B------:R-:W-:Y:S01]  /*c8e0*/  @!P3 FMUL R71, R71, 0.5 ;  /* 0x3f0000004747b820 */ /* 0x000fe20000400000 */
[----:B------:R-:W-:Y:S01]  /*c8f0*/  @!P6 FMUL R62, R62, R62 ;  /* 0x0000003e3e3ee220 */ /* 0x000fe20000400000 */
[----:B------:R-:W-:-:S02]  /*c900*/  FSETP.GEU.AND P6, PT, R87, -126, PT ;  /* 0xc2fc00005700780b */ /* 0x000fc40003fce000 */
        /* <DEDUP_REMOVED lines=21> */
[--C-:B------:R-:W-:Y:S01]  /*ca60*/  FFMA R77, R143, UR5, -R8.reuse ;  /* 0x000000058f4d7c23 */ /* 0x100fe20008000808 */
[--C-:B------:R-:W-:Y:S01]  /*ca70*/  FFMA R55, R55, UR5, -R8.reuse ;  /* 0x0000000537377c23 */ /* 0x100fe20008000808 */
[----:B------:R-:W-:Y:S01]  /*ca80*/  FFMA R74, R131, UR5, -R8 ;  /* 0x00000005834a7c23 */ /* 0x000fe20008000808 */
[----:B------:R-:W-:-:S04]  /*ca90*/  @!P2 FMUL R82, R82, 0.5 ;  /* 0x3f0000005252a820 */ /* 0x000fc80000400000 */
[----:B------:R-:W1:Y:S01]  /*caa0*/  MUFU.EX2 R72, R72 ;  /* 0x0000004800487308 */ /* 0x000e620000000800 */
[--C-:B------:R-:W-:Y:S01]  /*cab0*/  FFMA R75, R134, UR5, -R8.reuse ;  /* 0x00000005864b7c23 */ /* 0x100fe20008000808 */
[--C-:B------:R-:W-:Y:S01]  /*cac0*/  FFMA R79, R135, UR5, -R8.reuse ;  /* 0x00000005874f7c23 */ /* 0x100fe20008000808 */
[--C-:B------:R-:W-:Y:S01]  /*cad0*/  FFMA R93, R146, UR5, -R8.reuse ;  /* 0x00000005925d7c23 */ /* 0x100fe20008000808 */
[--C-:B------:R-:W-:Y:S01]  /*cae0*/  FFMA R76, R147, UR5, -R8.reuse ;  /* 0x00000005934c7c23 */ /* 0x100fe20008000808 */
[--C-:B------:R-:W-:Y:S01]  /*caf0*/  FFMA R150, R150, UR5, -R8.reuse ;  /* 0x0000000596967c23 */ /* 0x100fe20008000808 */
[----:B------:R-:W-:Y:S01]  /*cb00*/  FFMA R95, R151, UR5, -R8 ;  /* 0x00000005975f7c23 */ /* 0x000fe20008000808 */
[----:B------:R-:W-:Y:S01]  /*cb10*/  FADD R24, R25, R37 ;  /* 0x0000002519187221 */ /* 0x000fe20000000000 */
[----:B------:R-:W-:Y:S01]  /*cb20*/  FADD R8, R53, R69 ;  /* 0x0000004535087221 */ /* 0x000fe20000000000 */
[----:B-1----:R-:W-:Y:S01]  /*cb30*/  @!P5 FMUL R63, R63, R63 ;  /* 0x0000003f3f3fd220 */ /* 0x002fe20000400000 */
[----:B------:R-:W-:Y:S01]  /*cb40*/  FSETP.GEU.AND P5, PT, R77, -126, PT ;  /* 0xc2fc00004d00780b */ /* 0x000fe20003fae000 */
[----:B------:R-:W-:Y:S01]  /*cb50*/  @!P6 FMUL R73, R73, 0.5 ;  /* 0x3f0000004949e820 */ /* 0x000fe20000400000 */
[----:B------:R-:W-:Y:S01]  /*cb60*/  FADD R30, R24, R8 ;  /* 0x00000008181e7221 */ /* 0x000fe20000000000 */
[----:B------:R-:W1:Y:S01]  /*cb70*/  MUFU.EX2 R82, R82 ;  /* 0x0000005200527308 */ /* 0x000e620000000800 */
[----:B------:R-:W-:Y:S01]  /*cb80*/  FADD R24, R65, R61 ;  /* 0x0000003d41187221 */ /* 0x000fe20000000000 */
[----:B------:R-:W-:Y:S01]  /*cb90*/  FADD R8, R45, R78 ;  /* 0x0000004e2d087221 */ /* 0x000fe20000000000 */
[----:B------:R-:W-:Y:S01]  /*cba0*/  @!P4 FMUL R89, R89, R89 ;  /* 0x000000595959c220 */ /* 0x000fe20000400000 */
[----:B------:R-:W-:-:S02]  /*cbb0*/  FSETP.GEU.AND P4, PT, R76, -126, PT ;  /* 0xc2fc00004c00780b */ /* 0x000fc40003f8e000 */
[----:B------:R-:W-:Y:S01]  /*cbc0*/  FADD R28, R24, R8 ;  /* 0x00000008181c7221 */ /* 0x000fe20000000000 */
[----:B------:R-:W-:Y:S01]  /*cbd0*/  FADD R24, R10, R33 ;  /* 0x000000210a187221 */ /* 0x000fe20000000000 */
[----:B------:R-:W1:Y:S01]  /*cbe0*/  MUFU.EX2 R73, R73 ;  /* 0x0000004900497308 */ /* 0x000e620000000800 */
[----:B------:R-:W-:Y:S01]  /*cbf0*/  FADD R8, R11, R70 ;  /* 0x000000460b087221 */ /* 0x000fe20000000000 */
[----:B------:R-:W-:Y:S01]  /*cc00*/  @!P3 FMUL R72, R72, R72 ;  /* 0x000000484848b220 */ /* 0x000fe20000400000 */
[----:B------:R-:W-:Y:S02]  /*cc10*/  FSETP.GEU.AND P3, PT, R93, -126, PT ;  /* 0xc2fc00005d00780b */ /* 0x000fe40003f6e000 */
[----:B------:R-:W-:Y:S01]  /*cc20*/  FADD R26, R24, R8 ;  /* 0x00000008181a7221 */ /* 0x000fe20000000000 */
[----:B------:R-:W-:Y:S01]  /*cc30*/  FADD R24, R22, R62 ;  /* 0x0000003e16187221 */ /* 0x000fe20000000000 */
[----:B------:R-:W-:Y:S01]  /*cc40*/  FADD R8, R15, R85 ;  /* 0x000000550f087221 */ /* 0x000fe20000000000 */
[----:B------:R-:W-:Y:S01]  /*cc50*/  @!P5 FMUL R77, R77, 0.5 ;  /* 0x3f0000004d4dd820 */ /* 0x000fe20000400000 */
[----:B------:R-:W-:-:S02]  /*cc60*/  @!P4 FMUL R76, R76, 0.5 ;  /* 0x3f0000004c4cc820 */ /* 0x000fc40000400000 */
[----:B------:R-:W-:Y:S01]  /*cc70*/  FADD R8, R24, R8 ;  /* 0x0000000818087221 */ /* 0x000fe20000000000 */
[----:B-1----:R-:W-:Y:S01]  /*cc80*/  @!P2 FMUL R82, R82, R82 ;  /* 0x000000525252a220 */ /* 0x002fe20000400000 */
[----:B------:R-:W-:Y:S01]  /*cc90*/  FSETP.GEU.AND P2, PT, R74, -126, PT ;  /* 0xc2fc00004a00780b */ /* 0x000fe20003f4e000 */
[----:B------:R-:W1:Y:S01]  /*cca0*/  MUFU.EX2 R77, R77 ;  /* 0x0000004d004d7308 */ /* 0x000e620000000800 */
[----:B------:R-:W-:Y:S01]  /*ccb0*/  FADD R64, R26, R8 ;  /* 0x000000081a407221 */ /* 0x000fe20000000000 */
[----:B------:R-:W-:Y:S01]  /*ccc0*/  FADD R24, R27, R39 ;  /* 0x000000271b187221 */ /* 0x000fe20000000000 */
[----:B------:R-:W-:Y:S01]  /*ccd0*/  FADD R8, R9, R71 ;  /* 0x0000004709087221 */ /* 0x000fe20000000000 */
[----:B------:R-:W-:Y:S01]  /*cce0*/  @!P3 FMUL R93, R93, 0.5 ;  /* 0x3f0000005d5db820 */ /* 0x000fe20000400000 */
[----:B------:R-:W-:Y:S01]  /*ccf0*/  @!P6 FMUL R73, R73, R73 ;  /* 0x000000494949e220 */ /* 0x000fe20000400000 */
[----:B------:R-:W-:Y:S02]  /*cd00*/  FSETP.GEU.AND P6, PT, R80, -126, PT ;  /* 0xc2fc00005000780b */ /* 0x000fe40003fce000 */
[----:B------:R-:W1:Y:S01]  /*cd10*/  MUFU.EX2 R76, R76 ;  /* 0x0000004c004c7308 */ /* 0x000e620000000800 */
[----:B------:R-:W-:Y:S01]  /*cd20*/  FADD R26, R24, R8 ;  /* 0x00000008181a7221 */ /* 0x000fe20000000000 */
[----:B------:R-:W-:Y:S01]  /*cd30*/  FADD R24, R18, R63 ;  /* 0x0000003f12187221 */ /* 0x000fe20000000000 */
[----:B------:R-:W-:Y:S01]  /*cd40*/  FADD R8, R47, R87 ;  /* 0x000000572f087221 */ /* 0x000fe20000000000 */
[----:B------:R-:W-:-:S03]  /*cd50*/  @!P2 FMUL R74, R74, 0.5 ;  /* 0x3f0000004a4aa820 */ /* 0x000fc60000400000 */
[----:B------:R-:W-:Y:S01]  /*cd60*/  FADD R8, R24, R8 ;  /* 0x0000000818087221 */ /* 0x000fe20000000000 */
[----:B------:R-:W1:Y:S01]  /*cd70*/  MUFU.EX2 R93, R93 ;  /* 0x0000005d005d7308 */ /* 0x000e620000000800 */
[----:B------:R-:W-:Y:S02]  /*cd80*/  FADD R24, R19, R34 ;  /* 0x0000002213187221 */ /* 0x000fe40000000000 */
[----:B------:R-:W-:Y:S01]  /*cd90*/  FADD R58, R26, R8 ;  /* 0x000000081a3a7221 */ /* 0x000fe20000000000 */
[----:B------:R-:W-:Y:S01]  /*cda0*/  FADD R8, R12, R72 ;  /* 0x000000480c087221 */ /* 0x000fe20000000000 */
[----:B-1----:R-:W-:Y:S01]  /*cdb0*/  @!P5 FMUL R77, R77, R77 ;  /* 0x0000004d4d4dd220 */ /* 0x002fe20000400000 */
[----:B------:R-:W-:Y:S01]  /*cdc0*/  @!P6 FMUL R80, R80, 0.5 ;  /* 0x3f0000005050e820 */ /* 0x000fe20000400000 */
[----:B------:R-:W-:Y:S01]  /*cdd0*/  FADD R66, R30, R28 ;  /* 0x0000001c1e427221 */ /* 0x000fe20000000000 */
[----:B------:R-:W1:Y:S01]  /*cde0*/  MUFU.EX2 R74, R74 ;  /* 0x0000004a004a7308 */ /* 0x000e620000000800 */
[----:B------:R-:W-:Y:S01]  /*cdf0*/  FADD R30, R24, R8 ;  /* 0x00000008181e7221 */ /* 0x000fe20000000000 */
[----:B------:R-:W-:Y:S01]  /*ce00*/  FADD R24, R23, R81 ;  /* 0x0000005117187221 */ /* 0x000fe20000000000 */
[----:B------:R-:W-:Y:S01]  /*ce10*/  FADD R8, R17, R77 ;  /* 0x0000004d11087221 */ /* 0x000fe20000000000 */
[----:B------:R-:W-:Y:S01]  /*ce20*/  @!P4 FMUL R76, R76, R76 ;  /* 0x0000004c4c4cc220 */ /* 0x000fe20000400000 */
[----:B------:R-:W-:-:S02]  /*ce30*/  FSETP.GEU.AND P4, PT, R79, -126, PT ;  /* 0xc2fc00004f00780b */ /* 0x000fc40003f8e000 */
[----:B------:R-:W-:Y:S01]  /*ce40*/  FADD R28, R24, R8 ;  /* 0x00000008181c7221 */ /* 0x000fe20000000000 */
[----:B------:R-:W3:Y:S01]  /*ce50*/  MUFU.EX2 R80, R80 ;  /* 0x0000005000507308 */ /* 0x000ee20000000800 */
[----:B------:R-:W-:Y:S01]  /*ce60*/  FADD R24, R29, R35 ;  /* 0x000000231d187221 */ /* 0x000fe20000000000 */
[----:B------:R-:W-:Y:S01]  /*ce70*/  FADD R8, R49, R73 ;  /* 0x0000004931087221 */ /* 0x000fe20000000000 */
[----:B------:R-:W-:-:S03]  /*ce80*/  @!P3 FMUL R93, R93, R93 ;  /* 0x0000005d5d5db220 */ /* 0x000fc60000400000 */
[----:B------:R-:W-:Y:S01]  /*ce90*/  FADD R26, R24, R8 ;  /* 0x00000008181a7221 */ /* 0x000fe20000000000 */
[----:B------:R-:W-:Y:S01]  /*cea0*/  FADD R24, R57, R89 ;  /* 0x0000005939187221 */ /* 0x000fe20000000000 */
[----:B------:R-:W-:Y:S01]  /*ceb0*/  FADD R8, R41, R93 ;  /* 0x0000005d29087221 */ /* 0x000fe20000000000 */
[----:B-1----:R-:W-:Y:S01]  /*cec0*/  @!P2 FMUL R74, R74, R74 ;  /* 0x0000004a4a4aa220 */ /* 0x002fe20000400000 */
[----:B------:R-:W-:Y:S02]  /*ced0*/  @!P4 FMUL R79, R79, 0.5 ;  /* 0x3f0000004f4fc820 */ /* 0x000fe40000400000 */
[----:B------:R-:W-:Y:S01]  /*cee0*/  FADD R8, R24, R8 ;  /* 0x0000000818087221 */ /* 0x000fe20000000000 */
[----:B------:R-:W-:-:S03]  /*cef0*/  FADD R24, R20, R86 ;  /* 0x0000005614187221 */ /* 0x000fc60000000000 */
[----:B------:R-:W-:Y:S01]  /*cf00*/  FADD R46, R26, R8 ;  /* 0x000000081a2e7221 */ /* 0x000fe20000000000 */
[----:B------:R-:W-:Y:S01]  /*cf10*/  FADD R8, R13, R74 ;  /* 0x0000004a0d087221 */ /* 0x000fe20000000000 */
[----:B---3--:R-:W-:Y:S01]  /*cf20*/  @!P6 FMUL R80, R80, R80 ;  /* 0x000000505050e220 */ /* 0x008fe20000400000 */
[----:B------:R-:W1:Y:S01]  /*cf30*/  MUFU.EX2 R79, R79 ;  /* 0x0000004f004f7308 */ /* 0x000e620000000800 */
[----:B------:R-:W-:Y:S01]  /*cf40*/  FADD R56, R30, R28 ;  /* 0x0000001c1e387221 */ /* 0x000fe20000000000 */
[----:B------:R-:W-:Y:S01]  /*cf50*/  FADD R28, R24, R8 ;  /* 0x00000008181c7221 */ /* 0x000fe20000000000 */
[----:B------:R-:W-:Y:S01]  /*cf60*/  FADD R26, R32, R80 ;  /* 0x00000050201a7221 */ /* 0x000fe20000000000 */
[----:B------:R-:W-:Y:S01]  /*cf70*/  FADD R24, R16, R76 ;  /* 0x0000004c10187221 */ /* 0x000fe20000000000 */
[----:B------:R-:W-:-:S03]  /*cf80*/  FSETP.GEU.AND P5, PT, R83, -126, PT ;  /* 0xc2fc00005300780b */ /* 0x000fc60003fae000 */
[----:B------:R-:W-:-:S04]  /*cf90*/  FADD R24, R26, R24 ;  /* 0x000000181a187221 */ /* 0x000fc80000000000 */
[----:B------:R-:W-:Y:S01]  /*cfa0*/  FADD R54, R28, R24 ;  /* 0x000000181c367221 */ /* 0x000fe20000000000 */
[----:B------:R-:W-:Y:S01]  /*cfb0*/  FMUL R28, R137, UR5 ;  /* 0x00000005891c7c20 */ /* 0x000fe20008400000 */
[----:B-1----:R-:W-:-:S04]  /*cfc0*/  @!P4 FMUL R79, R79, R79 ;  /* 0x0000004f4f4fc220 */ /* 0x002fc80000400000 */
[----:B------:R-:W-:Y:S01]  /*cfd0*/  FSETP.GEU.AND P4, PT, R28, -126, PT ;  /* 0xc2fc00001c00780b */ /* 0x000fe20003f8e000 */
[----:B------:R-:W-:-:S06]  /*cfe0*/  @!P5 FMUL R83, R83, 0.5 ;  /* 0x3f0000005353d820 */ /* 0x000fcc0000400000 */
[----:B------:R-:W1:Y:S06]  /*cff0*/  MUFU.EX2 R83, R83 ;  /* 0x0000005300537308 */ /* 0x000e6c0000000800 */
[----:B------:R-:W-:-:S06]  /*d000*/  @!P4 FMUL R28, R28, 0.5 ;  /* 0x3f0000001c1cc820 */ /* 0x000fcc0000400000 */
[----:B------:R-:W3:Y:S01]  /*d010*/  MUFU.EX2 R28, R28 ;  /* 0x0000001c001c7308 */ /* 0x000ee20000000800 */
[----:B------:R-:W-:Y:S01]  /*d020*/  FSETP.GEU.AND P3, PT, R91, -126, PT ;  /* 0xc2fc00005b00780b */ /* 0x000fe20003f6e000 */
[----:B-1----:R-:W-:Y:S01]  /*d030*/  @!P5 FMUL R83, R83, R83 ;  /* 0x000000535353d220 */ /* 0x002fe20000400000 */
[----:B------:R-:W-:Y:S02]  /*d040*/  FSETP.GEU.AND P5, PT, R75, -126, PT ;  /* 0xc2fc00004b00780b */ /* 0x000fe40003fae000 */
[----:B------:R-:W-:-:S09]  /*d050*/  FSETP.GEU.AND P2, PT, R150, -126, PT ;  /* 0xc2fc00009600780b */ /* 0x000fd20003f4e000 */
[----:B------:R-:W-:Y:S01]  /*d060*/  @!P3 FMUL R91, R91, 0.5 ;  /* 0x3f0000005b5bb820 */ /* 0x000fe20000400000 */
[----:B---3--:R-:W-:Y:S01]  /*d070*/  @!P4 FMUL R28, R28, R28 ;  /* 0x0000001c1c1cc220 */ /* 0x008fe20000400000 */
[----:B------:R-:W-:-:S03]  /*d080*/  @!P5 FMUL R75, R75, 0.5 ;  /* 0x3f0000004b4bd820 */ /* 0x000fc60000400000 */
[-C--:B--2---:R-:W-:Y:S01]  /*d090*/  FMUL R130, R130, R28.reuse ;  /* 0x0000001c82827220 */ /* 0x084fe20000400000 */
[----:B------:R-:W-:Y:S01]  /*d0a0*/  @!P2 FMUL R150, R150, 0.5 ;  /* 0x3f0000009696a820 */ /* 0x000fe20000400000 */
[-C--:B----4-:R-:W-:Y:S01]  /*d0b0*/  FMUL R127, R127, R28.reuse ;  /* 0x0000001c7f7f7220 */ /* 0x090fe20000400000 */
[-C--:B------:R-:W-:Y:S01]  /*d0c0*/  FMUL R138, R138, R28.reuse ;  /* 0x0000001c8a8a7220 */ /* 0x080fe20000400000 */
[-C--:B------:R-:W-:Y:S01]  /*d0d0*/  FMUL R126, R126, R28.reuse ;  /* 0x0000001c7e7e7220 */ /* 0x080fe20000400000 */
[-C--:B------:R-:W-:Y:S01]  /*d0e0*/  FMUL R123, R123, R28.reuse ;  /* 0x0000001c7b7b7220 */ /* 0x080fe20000400000 */
[----:B------:R-:W1:Y:S01]  /*d0f0*/  MUFU.EX2 R91, R91 ;  /* 0x0000005b005b7308 */ /* 0x000e620000000800 */
[----:B------:R-:W-:Y:S01]  /*d100*/  STL [R1+0x8], R130 ;  /* 0x0000088201007387 */ /* 0x000fe20000100800 */
[-C--:B------:R-:W-:Y:S01]  /*d110*/  FMUL R119, R119, R28.reuse ;  /* 0x0000001c77777220 */ /* 0x080fe20000400000 */
[-C--:B------:R-:W-:Y:S01]  /*d120*/  FMUL R118, R118, R28.reuse ;  /* 0x0000001c76767220 */ /* 0x080fe20000400000 */
[-C--:B------:R-:W-:Y:S01]  /*d130*/  FMUL R115, R115, R28.reuse ;  /* 0x0000001c73737220 */ /* 0x080fe20000400000 */
[----:B------:R-:W-:Y:S03]  /*d140*/  STL [R1+0xc], R127 ;  /* 0x00000c7f01007387 */ /* 0x000fe60000100800 */
[----:B------:R-:W2:Y:S01]  /*d150*/  MUFU.EX2 R75, R75 ;  /* 0x0000004b004b7308 */ /* 0x000ea20000000800 */
[----:B------:R-:W-:Y:S01]  /*d160*/  STL [R1+0x18], R138 ;  /* 0x0000188a01007387 */ /* 0x000fe20000100800 */
[-C--:B------:R-:W-:Y:S01]  /*d170*/  FMUL R114, R114, R28.reuse ;  /* 0x0000001c72727220 */ /* 0x080fe20000400000 */
[----:B------:R-:W-:-:S02]  /*d180*/  FMUL R111, R111, R28 ;  /* 0x0000001c6f6f7220 */ /* 0x000fc40000400000 */
[----:B------:R-:W-:Y:S03]  /*d190*/  STL [R1+0x1c], R126 ;  /* 0x00001c7e01007387 */ /* 0x000fe60000100800 */
[----:B------:R-:W3:Y:S01]  /*d1a0*/  MUFU.EX2 R8, R150 ;  /* 0x0000009600087308 */ /* 0x000ee20000000800 */
[----:B------:R-:W-:Y:S01]  /*d1b0*/  STL [R1+0x28], R123 ;  /* 0x0000287b01007387 */ /* 0x000fe20000100800 */
[-C--:B------:R-:W-:Y:S01]  /*d1c0*/  FMUL R122, R122, R28.reuse ;  /* 0x0000001c7a7a7220 */ /* 0x080fe20000400000 */
[-C--:B------:R-:W-:Y:S02]  /*d1d0*/  FMUL R110, R110, R28.reuse ;  /* 0x0000001c6e6e7220 */ /* 0x080fe40000400000 */
[----:B------:R-:W-:Y:S01]  /*d1e0*/  STL [R1+0x2c], R119 ;  /* 0x00002c7701007387 */ /* 0x000fe20000100800 */
[-C--:B------:R-:W-:Y:S01]  /*d1f0*/  FMUL R107, R107, R28.reuse ;  /* 0x0000001c6b6b7220 */ /* 0x080fe20000400000 */
[----:B------:R-:W-:-:S02]  /*d200*/  FMUL R103, R103, R28 ;  /* 0x0000001c67677220 */ /* 0x000fc40000400000 */
[----:B------:R-:W-:Y:S01]  /*d210*/  STL [R1+0x38], R118 ;  /* 0x0000387601007387 */ /* 0x000fe20000100800 */
[----:B------:R-:W-:-:S03]  /*d220*/  FMUL R106, R106, R28 ;  /* 0x0000001c6a6a7220 */ /* 0x000fc60000400000 */
        /* <DEDUP_REMOVED lines=15> */
[----:B-1----:R-:W-:Y:S01]  /*d320*/  @!P3 FMUL R91, R91, R91 ;  /* 0x0000005b5b5bb220 */ /* 0x002fe20000400000 */
[----:B--2---:R-:W-:Y:S02]  /*d330*/  @!P5 FMUL R75, R75, R75 ;  /* 0x0000004b4b4bd220 */ /* 0x004fe40000400000 */
[----:B------:R-:W-:Y:S01]  /*d340*/  STL [R1+0x7c], R102 ;  /* 0x00007c6601007387 */ /* 0x000fe20000100800 */
[----:B---3--:R-:W-:Y:S01]  /*d350*/  @!P2 FMUL R8, R8, R8 ;  /* 0x000000080808a220 */ /* 0x008fe20000400000 */
[-C--:B------:R-:W-:Y:S02]  /*d360*/  FMUL R148, R148, R28.reuse ;  /* 0x0000001c94947220 */ /* 0x080fe40000400000 */
[----:B------:R-:W-:Y:S01]  /*d370*/  STL [R1+0x88], R99 ;  /* 0x0000886301007387 */ /* 0x000fe20000100800 */
[----:B------:R-:W-:Y:S01]  /*d380*/  FSETP.GEU.AND P6, PT, R55, -126, PT ;  /* 0xc2fc00003700780b */ /* 0x000fe20003fce000 */
[-C--:B------:R-:W-:Y:S01]  /*d390*/  FMUL R145, R145, R28.reuse ;  /* 0x0000001c91917220 */ /* 0x080fe20000400000 */
[----:B------:R-:W-:Y:S01]  /*d3a0*/  FSETP.GEU.AND P3, PT, R36, -126, PT ;  /* 0xc2fc00002400780b */ /* 0x000fe20003f6e000 */
[----:B------:R-:W-:Y:S01]  /*d3b0*/  STL [R1+0x8c], R98 ;  /* 0x00008c6201007387 */ /* 0x000fe20000100800 */
[----:B------:R-:W-:Y:S01]  /*d3c0*/  FSETP.GEU.AND P5, PT, R68, -126, PT ;  /* 0xc2fc00004400780b */ /* 0x000fe20003fae000 */
[-C--:B------:R-:W-:Y:S01]  /*d3d0*/  FMUL R144, R144, R28.reuse ;  /* 0x0000001c90907220 */ /* 0x080fe20000400000 */
[----:B------:R-:W-:Y:S01]  /*d3e0*/  FSETP.GEU.AND P2, PT, R95, -126, PT ;  /* 0xc2fc00005f00780b */ /* 0x000fe20003f4e000 */
[----:B------:R-:W-:Y:S01]  /*d3f0*/  STL [R1+0x98], R94 ;  /* 0x0000985e01007387 */ /* 0x000fe20000100800 */
[-C--:B------:R-:W-:Y:S01]  /*d400*/  FMUL R141, R141, R28.reuse ;  /* 0x0000001c8d8d7220 */ /* 0x080fe20000400000 */
[----:B------:R-:W-:-:S02]  /*d410*/  FMUL R140, R140, R28 ;  /* 0x0000001c8c8c7220 */ /* 0x000fc40000400000 */
[----:B------:R-:W-:Y:S01]  /*d420*/  STL [R1+0x9c], R90 ;  /* 0x00009c5a01007387 */ /* 0x000fe20000100800 */
[----:B------:R-:W-:-:S03]  /*d430*/  FMUL R235, R235, R28 ;  /* 0x0000001cebeb7220 */ /* 0x000fc60000400000 */
[----:B------:R1:W-:Y:S01]  /*d440*/  STL [R1+0xa8], R67 ;  /* 0x0000a84301007387 */ /* 0x0003e20000100800 */
        /* <DEDUP_REMOVED lines=16> */
[----:B------:R-:W-:Y:S01]  /*d550*/  @!P6 FMUL R55, R55, 0.5 ;  /* 0x3f0000003737e820 */ /* 0x000fe20000400000 */
[----:B------:R-:W-:Y:S02]  /*d560*/  @!P3 FMUL R36, R36, 0.5 ;  /* 0x3f0000002424b820 */ /* 0x000fe40000400000 */
[----:B------:R2:W-:Y:S01]  /*d570*/  STL [R1+0xec], R233 ;  /* 0x0000ece901007387 */ /* 0x0005e20000100800 */
[----:B------:R-:W-:Y:S01]  /*d580*/  @!P5 FMUL R68, R68, 0.5 ;  /* 0x3f0000004444d820 */ /* 0x000fe20000400000 */
[----:B------:R-:W-:Y:S01]  /*d590*/  @!P2 FMUL R95, R95, 0.5 ;  /* 0x3f0000005f5fa820 */ /* 0x000fe20000400000 */
[-C--:B------:R-:W-:Y:S01]  /*d5a0*/  FMUL R226, R226, R28.reuse ;  /* 0x0000001ce2e27220 */ /* 0x080fe20000400000 */
[----:B------:R2:W-:Y:S01]  /*d5b0*/  STL [R1+0xf8], R232 ;  /* 0x0000f8e801007387 */ /* 0x0005e20000100800 */
[-C--:B------:R-:W-:Y:S01]  /*d5c0*/  FMUL R225, R225, R28.reuse ;  /* 0x0000001ce1e17220 */ /* 0x080fe20000400000 */
[----:B------:R-:W-:-:S02]  /*d5d0*/  FMUL R224, R224, R28 ;  /* 0x0000001ce0e07220 */ /* 0x000fc40000400000 */
[----:B------:R2:W-:Y:S01]  /*d5e0*/  STL [R1+0xfc], R231 ;  /* 0x0000fce701007387 */ /* 0x0005e20000100800 */
[----:B------:R-:W-:-:S03]  /*d5f0*/  FMUL R223, R223, R28 ;  /* 0x0000001cdfdf7220 */ /* 0x000fc60000400000 */
[----:B------:R2:W-:Y:S01]  /*d600*/  STL [R1+0x108], R230 ;  /* 0x000108e601007387 */ /* 0x0005e20000100800 */
[----:B------:R-:W-:-:S03]  /*d610*/  FMUL R222, R222, R28 ;  /* 0x0000001cdede7220 */ /* 0x000fc60000400000 */
[----:B------:R2:W-:Y:S01]  /*d620*/  STL [R1+0x10c], R229 ;  /* 0x00010ce501007387 */ /* 0x0005e20000100800 */
[----:B------:R-:W-:-:S03]  /*d630*/  FMUL R221, R221, R28 ;  /* 0x0000001cdddd7220 */ /* 0x000fc60000400000 */
[----:B------:R2:W-:Y:S01]  /*d640*/  STL [R1+0x118], R228 ;  /* 0x000118e401007387 */ /* 0x0005e20000100800 */
[----:B------:R-:W3:Y:S01]  /*d650*/  MUFU.EX2 R55, R55 ;  /* 0x0000003700377308 */ /* 0x000ee20000000800 */
[-C--:B------:R-:W-:Y:S02]  /*d660*/  FMUL R220, R220, R28.reuse ;  /* 0x0000001cdcdc7220 */ /* 0x080fe40000400000 */
[----:B------:R2:W-:Y:S01]  /*d670*/  STL [R1+0x11c], R227 ;  /* 0x00011ce301007387 */ /* 0x0005e20000100800 */
[----:B------:R-:W-:-:S03]  /*d680*/  FMUL R219, R219, R28 ;  /* 0x0000001cdbdb7220 */ /* 0x000fc60000400000 */
[----:B------:R2:W-:Y:S01]  /*d690*/  STL [R1+0x128], R226 ;  /* 0x000128e201007387 */ /* 0x0005e20000100800 */
[----:B------:R-:W4:Y:S01]  /*d6a0*/  MUFU.EX2 R36, R36 ;  /* 0x0000002400247308 */ /* 0x000f220000000800 */
[----:B------:R-:W-:Y:S02]  /*d6b0*/  FADD R26, R31, R82 ;  /* 0x000000521f1a7221 */ /* 0x000fe40000000000 */
[----:B------:R2:W-:Y:S01]  /*d6c0*/  STL [R1+0x12c], R225 ;  /* 0x00012ce101007387 */ /* 0x0005e20000100800 */
[----:B------:R-:W-:Y:S01]  /*d6d0*/  FADD R24, R51, R75 ;  /* 0x0000004b33187221 */ /* 0x000fe20000000000 */
[-C--:B------:R-:W-:Y:S02]  /*d6e0*/  FMUL R218, R218, R28.reuse ;  /* 0x0000001cdada7220 */ /* 0x080fe40000400000 */
[----:B------:R2:W-:Y:S01]  /*d6f0*/  STL [R1+0x138], R224 ;  /* 0x000138e001007387 */ /* 0x0005e20000100800 */
[----:B------:R-:W1:Y:S01]  /*d700*/  MUFU.EX2 R68, R68 ;  /* 0x0000004400447308 */ /* 0x000e620000000800 */
[----:B------:R-:W-:-:S02]  /*d710*/  FMUL R217, R217, R28 ;  /* 0x0000001cd9d97220 */ /* 0x000fc40000400000 */
[----:B------:R2:W-:Y:S01]  /*d720*/  STL [R1+0x13c], R223 ;  /* 0x00013cdf01007387 */ /* 0x0005e20000100800 */
[----:B------:R-:W-:-:S04]  /*d730*/  FMUL R216, R216, R28 ;  /* 0x0000001cd8d87220 */ /* 0x000fc80000400000 */
[----:B------:R-:W2:Y:S01]  /*d740*/  MUFU.EX2 R95, R95 ;  /* 0x0000005f005f7308 */ /* 0x000ea20000000800 */
[----:B------:R1:W-:Y:S01]  /*d750*/  STL [R1+0x148], R222 ;  /* 0x000148de01007387 */ /* 0x0003e20000100800 */
[-C--:B------:R-:W-:Y:S01]  /*d760*/  FMUL R215, R215, R28.reuse ;  /* 0x0000001cd7d77220 */ /* 0x080fe20000400000 */
[----:B------:R-:W-:Y:S02]  /*d770*/  FADD R30, R26, R24 ;  /* 0x000000181a1e7221 */ /* 0x000fe40000000000 */
[----:B------:R1:W-:Y:S01]  /*d780*/  STL [R1+0x14c], R221 ;  /* 0x00014cdd01007387 */ /* 0x0003e20000100800 */
[-C--:B------:R-:W-:Y:S01]  /*d790*/  FMUL R214, R214, R28.reuse ;  /* 0x0000001cd6d67220 */ /* 0x080fe20000400000 */
[----:B------:R-:W-:Y:S02]  /*d7a0*/  FADD R26, R59, R91 ;  /* 0x0000005b3b1a7221 */ /* 0x000fe40000000000 */
[----:B------:R1:W-:Y:S01]  /*d7b0*/  STL [R1+0x158], R220 ;  /* 0x000158dc01007387 */ /* 0x0003e20000100800 */
[----:B------:R-:W-:Y:S01]  /*d7c0*/  FADD R24, R43, R8 ;  /* 0x000000082b187221 */ /* 0x000fe20000000000 */
[----:B------:R-:W-:-:S02]  /*d7d0*/  FMUL R213, R213, R28 ;  /* 0x0000001cd5d57220 */ /* 0x000fc40000400000 */
[----:B------:R1:W-:Y:S01]  /*d7e0*/  STL [R1+0x15c], R219 ;  /* 0x00015cdb01007387 */ /* 0x0003e20000100800 */
[-C--:B------:R-:W-:Y:S01]  /*d7f0*/  FMUL R212, R212, R28.reuse ;  /* 0x0000001cd4d47220 */ /* 0x080fe20000400000 */
[-C--:B------:R-:W-:Y:S02]  /*d800*/  FMUL R211, R211, R28.reuse ;  /* 0x0000001cd3d37220 */ /* 0x080fe40000400000 */
[----:B------:R1:W-:Y:S01]  /*d810*/  STL [R1+0x168], R218 ;  /* 0x000168da01007387 */ /* 0x0003e20000100800 */
[----:B------:R-:W-:-:S03]  /*d820*/  FMUL R210, R210, R28 ;  /* 0x0000001cd2d27220 */ /* 0x000fc60000400000 */
[----:B------:R1:W-:Y:S01]  /*d830*/  STL [R1+0x16c], R217 ;  /* 0x00016cd901007387 */ /* 0x0003e20000100800 */
[----:B------:R-:W-:Y:S01]  /*d840*/  FADD R24, R26, R24 ;  /* 0x000000181a187221 */ /* 0x000fe20000000000 */
[-C--:B------:R-:W-:Y:S02]  /*d850*/  FMUL R209, R209, R28.reuse ;  /* 0x0000001cd1d17220 */ /* 0x080fe40000400000 */
[----:B------:R1:W-:Y:S01]  /*d860*/  STL [R1+0x178], R216 ;  /* 0x000178d801007387 */ /* 0x0003e20000100800 */
[----:B------:R-:W-:-:S03]  /*d870*/  FMUL R208, R208, R28 ;  /* 0x0000001cd0d07220 */ /* 0x000fc60000400000 */
[----:B------:R1:W-:Y:S01]  /*d880*/  STL [R1+0x17c], R215 ;  /* 0x00017cd701007387 */ /* 0x0003e20000100800 */
[----:B------:R-:W-:-:S03]  /*d890*/  FMUL R207, R207, R28 ;  /* 0x0000001ccfcf7220 */ /* 0x000fc60000400000 */
[----:B------:R1:W-:Y:S01]  /*d8a0*/  STL [R1+0x188], R214 ;  /* 0x000188d601007387 */ /* 0x0003e20000100800 */
[----:B------:R-:W-:-:S03]  /*d8b0*/  FMUL R206, R206, R28 ;  /* 0x0000001ccece7220 */ /* 0x000fc60000400000 */
[----:B------:R1:W-:Y:S01]  /*d8c0*/  STL [R1+0x18c], R213 ;  /* 0x00018cd501007387 */ /* 0x0003e20000100800 */
[----:B------:R-:W-:Y:S01]  /*d8d0*/  FADD R50, R30, R24 ;  /* 0x000000181e327221 */ /* 0x000fe20000000000 */
[-C--:B------:R-:W-:Y:S02]  /*d8e0*/  FMUL R205, R205, R28.reuse ;  /* 0x0000001ccdcd7220 */ /* 0x080fe40000400000 */
[----:B------:R1:W-:Y:S01]  /*d8f0*/  STL [R1+0x198], R212 ;  /* 0x000198d401007387 */ /* 0x0003e20000100800 */
[----:B------:R-:W-:Y:S01]  /*d900*/  FADD R38, R21, R83 ;  /* 0x0000005315267221 */ /* 0x000fe20000000000 */
[----:B------:R-:W-:Y:S02]  /*d910*/  FADD R30, R14, R79 ;  /* 0x0000004f0e1e7221 */ /* 0x000fe40000000000 */
[----:B------:R2:W-:Y:S01]  /*d920*/  STL [R1+0x19c], R211 ;  /* 0x00019cd301007387 */ /* 0x0005e20000100800 */
[----:B------:R-:W-:Y:S01]  /*d930*/  FMUL R204, R204, R28 ;  /* 0x0000001ccccc7220 */ /* 0x000fe20000400000 */
[----:B---3--:R-:W-:-:S02]  /*d940*/  @!P6 FMUL R55, R55, R55 ;  /* 0x000000373737e220 */ /* 0x008fc40000400000 */
[----:B------:R3:W-:Y:S01]  /*d950*/  STL [R1+0x1a8], R210 ;  /* 0x0001a8d201007387 */ /* 0x0007e20000100800 */
[----:B----4-:R-:W-:Y:S01]  /*d960*/  @!P3 FMUL R36, R36, R36 ;  /* 0x000000242424b220 */ /* 0x010fe20000400000 */
[----:B-1----:R-:W-:Y:S01]  /*d970*/  @!P5 FMUL R68, R68, R68 ;  /* 0x000000444444d220 */ /* 0x002fe20000400000 */
[----:B--2---:R-:W-:Y:S01]  /*d980*/  @!P2 FMUL R95, R95, R95 ;  /* 0x0000005f5f5fa220 */ /* 0x004fe20000400000 */
[----:B------:R3:W-:Y:S01]  /*d990*/  STL [R1+0x1ac], R209 ;  /* 0x0001acd101007387 */ /* 0x0007e20000100800 */
[-C--:B------:R-:W-:Y:S01]  /*d9a0*/  FMUL R203, R203, R28.reuse ;  /* 0x0000001ccbcb7220 */ /* 0x080fe20000400000 */
[-C--:B------:R-:W-:Y:S02]  /*d9b0*/  FMUL R202, R202, R28.reuse ;  /* 0x0000001ccaca7220 */ /* 0x080fe40000400000 */
[----:B------:R3:W-:Y:S01]  /*d9c0*/  STL [R1+0x1b8], R208 ;  /* 0x0001b8d001007387 */ /* 0x0007e20000100800 */
[----:B------:R-:W-:Y:S01]  /*d9d0*/  FMUL R201, R201, R28 ;  /* 0x0000001cc9c97220 */ /* 0x000fe20000400000 */
[----:B------:R-:W-:-:S02]  /*d9e0*/  FADD R42, R38, R30 ;  /* 0x0000001e262a7221 */ /* 0x000fc40000000000 */
[----:B------:R3:W-:Y:S01]  /*d9f0*/  STL [R1+0x1bc], R207 ;  /* 0x0001bccf01007387 */ /* 0x0007e20000100800 */
[-C--:B------:R-:W-:Y:S01]  /*da00*/  FMUL R200, R200, R28.reuse ;  /* 0x0000001cc8c87220 */ /* 0x080fe20000400000 */
[----:B------:R-:W-:Y:S02]  /*da10*/  FADD R38, R55, R68 ;  /* 0x0000004437267221 */ /* 0x000fe40000000000 */
[----:B------:R3:W-:Y:S01]  /*da20*/  STL [R1+0x1c8], R206 ;  /* 0x0001c8ce01007387 */ /* 0x0007e20000100800 */
[----:B------:R-:W-:Y:S01]  /*da30*/  FADD R30, R36, R95 ;  /* 0x0000005f241e7221 */ /* 0x000fe20000000000 */
[----:B------:R-:W-:Y:S02]  /*da40*/  FMUL R199, R199, R28 ;  /* 0x0000001cc7c77220 */ /* 0x000fe40000400000 */
[----:B------:R3:W-:Y:S04]  /*da50*/  STL [R1+0x1cc], R205 ;  /* 0x0001cccd01007387 */ /* 0x0007e80000100800 */
[----:B------:R3:W-:Y:S01]  /*da60*/  STL [R1+0x1d8], R204 ;  /* 0x0001d8cc01007387 */ /* 0x0007e20000100800 */
[----:B------:R-:W-:-:S03]  /*da70*/  FADD R30, R38, R30 ;  /* 0x0000001e261e7221 */ /* 0x000fc60000000000 */
[----:B------:R3:W-:Y:S04]  /*da80*/  STL [R1+0x1dc], R203 ;  /* 0x0001dccb01007387 */ /* 0x0007e80000100800 */
[----:B------:R3:W-:Y:S04]  /*da90*/  STL [R1+0x1e8], R202 ;  /* 0x0001e8ca01007387 */ /* 0x0007e80000100800 */
[----:B------:R3:W-:Y:S04]  /*daa0*/  STL [R1+0x1ec], R201 ;  /* 0x0001ecc901007387 */ /* 0x0007e80000100800 */
[----:B------:R3:W-:Y:S01]  /*dab0*/  STL [R1+0x1f8], R200 ;  /* 0x0001f8c801007387 */ /* 0x0007e20000100800 */
[----:B------:R-:W-:-:S03]  /*dac0*/  FADD R30, R42, R30 ;  /* 0x0000001e2a1e7221 */ /* 0x000fc60000000000 */
[----:B------:R3:W-:Y:S01]  /*dad0*/  STL [R1+0x1fc], R199 ;  /* 0x0001fcc701007387 */ /* 0x0007e20000100800 */
[----:B------:R-:W-:Y:S01]  /*dae0*/  FADD R46, R66, R46 ;  /* 0x0000002e422e7221 */ /* 0x000fe20000000000 */
[----:B------:R-:W-:Y:S01]  /*daf0*/  FADD R42, R64, R54 ;  /* 0x00000036402a7221 */ /* 0x000fe20000000000 */
[----:B------:R-:W-:Y:S01]  /*db00*/  FADD R30, R56, R30 ;  /* 0x0000001e381e7221 */ /* 0x000fe20000000000 */
[----:B------:R-:W-:Y:S01]  /*db10*/  FADD R38, R58, R50 ;  /* 0x000000323a267221 */ /* 0x000fe20000000000 */
[----:B------:R-:W-:Y:S01]  /*db20*/  ULEA UR6, UR4, UR60, 0x3 ;  /* 0x0000003c04067291 */ /* 0x000fe2000f8e183f */
[----:B------:R-:W-:Y:S01]  /*db30*/  F2FP.BF16.F32.PACK_AB R59, R55, R59 ;  /* 0x0000003b373b723e */ /* 0x000fe200000010ff */
[----:B------:R-:W-:Y:S01]  /*db40*/  FADD R30, R42, R30 ;  /* 0x0000001e2a1e7221 */ /* 0x000fe20000000000 */
[----:B------:R-:W-:Y:S01]  /*db50*/  FADD R38, R46, R38 ;  /* 0x000000262e267221 */ /* 0x000fe20000000000 */
[----:B------:R-:W-:Y:S02]  /*db60*/  F2FP.BF16.F32.PACK_AB R55, R12, R9 ;  /* 0x000000090c37723e */ /* 0x000fe400000010ff */
[----:B------:R-:W-:Y:S01]  /*db70*/  SHF.L.U32 R9, R186, 0x1f, RZ ;  /* 0x0000001fba097819 */ /* 0x000fe200000006ff */
[----:B------:R-:W-:Y:S01]  /*db80*/  FADD R30, R38, R30 ;  /* 0x0000001e261e7221 */ /* 0x000fe20000000000 */
[----:B------:R-:W-:-:S02]  /*db90*/  F2FP.BF16.F32.PACK_AB R61, R62, R61 ;  /* 0x0000003d3e3d723e */ /* 0x000fc400000010ff */
[----:B------:R3:W1:Y:S01]  /*dba0*/  SYNCS.PHASECHK.TRANS64.TRYWAIT P2, [UR6+0xb0000], R9 ;  /* 0x0b000009ff0075a7 */ /* 0x0006620008040146 */
[----:B------:R-:W-:Y:S01]  /*dbb0*/  F2FP.BF16.F32.PACK_AB R37, R33, R37 ;  /* 0x000000252125723e */ /* 0x000fe200000010ff */
[----:B------:R-:W-:Y:S01]  /*dbc0*/  FFMA R187, R28, R187, R30 ;  /* 0x000000bb1cbb7223 */ /* 0x000fe2000000001e */
        /* <DEDUP_REMOVED lines=58> */
[----:B------:R-:W-:Y:S01]  /*df70*/  F2FP.BF16.F32.PACK_AB R94, R125, R132 ;  /* 0x000000847d5e723e */ /* 0x000fe200000010ff */
[----:B-1-3--:R-:W-:Y:S06]  /*df80*/  @!P0 BRA `(.L_x_27) ;  /* 0x0000000000048947 */ /* 0x00afec0003800000 */
[----:B------:R-:W-:Y:S01]  /*df90*/  BPT.TRAP 0x1 ;  /* 0x000000040000795c */ /* 0x000fe20000300000 */
.L_x_27:
[----:B------:R-:W-:Y:S05]  /*dfa0*/  @P2 BRA `(.L_x_28) ;  /* 0x0000000000082947 */ /* 0x000fea0003800000 */
[----:B------:R-:W1:Y:S02]  /*dfb0*/  SYNCS.PHASECHK.TRANS64.TRYWAIT P2, [UR6+0xb0000], R9 ;  /* 0x0b000009ff0075a7 */ /* 0x000e640008040146 */
[----:B-1----:R-:W-:Y:S05]  /*dfc0*/  @!P2 BRA `(.L_x_29) ;  /* 0x000000fc0048a947 */ /* 0x002fea0003800000 */
.L_x_28:
[----:B-----5:R-:W-:Y:S01]  /*dfd0*/  STL [R1+0x240], R198 ;  /* 0x000240c601007387 */ /* 0x020fe20000100800 */
[----:B------:R-:W-:-:S03]  /*dfe0*/  R2UR UR6, R189 ;  /* 0x00000000bd0672ca */ /* 0x000fc600000e0000 */
[----:B------:R-:W-:Y:S04]  /*dff0*/  STL.64 [R1+0x238], R196 ;  /* 0x000238c401007387 */ /* 0x000fe80000100a00 */
[----:B------:R-:W-:Y:S04]  /*e000*/  STL.64 [R1+0x230], R194 ;  /* 0x000230c201007387 */ /* 0x000fe80000100a00 */
[----:B------:R-:W-:Y:S04]  /*e010*/  STL.64 [R1+0x228], R192 ;  /* 0x000228c001007387 */ /* 0x000fe80000100a00 */
[----:B------:R-:W-:Y:S04]  /*e020*/  STL.64 [R1+0x220], R190 ;  /* 0x000220be01007387 */ /* 0x000fe80000100a00 */
[----:B------:R-:W-:Y:S04]  /*e030*/  STL.64 [R1+0x218], R188 ;  /* 0x000218bc01007387 */ /* 0x000fe80000100a00 */
[----:B------:R-:W-:Y:S04]  /*e040*/  STL.64 [R1+0x210], R186 ;  /* 0x000210ba01007387 */ /* 0x000fe80000100a00 */
[----:B------:R2:W-:Y:S04]  /*e050*/  STL.64 [R1+0x208], R184 ;  /* 0x000208b801007387 */ /* 0x0005e80000100a00 */
[----:B------:R-:W3:Y:S04]  /*e060*/  LDL.LU.64 R96, [R1] ;  /* 0x0000000001607983 */ /* 0x000ee80000300a00 */
[----:B------:R-:W3:Y:S04]  /*e070*/  LDL.LU.64 R98, [R1+0x8] ;  /* 0x0000080001627983 */ /* 0x000ee80000300a00 */
        /* <DEDUP_REMOVED lines=42> */
[----:B--2---:R-:W3:Y:S04]  /*e320*/  LDL.LU.64 R184, [R1+0x160] ;  /* 0x0001600001b87983 */ /* 0x004ee80000300a00 */
        /* <DEDUP_REMOVED lines=18> */
[----:B------:R-:W3:Y:S01]  /*e450*/  LDL.LU.64 R222, [R1+0x1f8] ;  /* 0x0001f80001de7983 */ /* 0x000ee20000300a00 */
[----:B------:R-:W-:Y:S01]  /*e460*/  ULEA UR6, UR4, UR6, 0xd ;  /* 0x0000000604067291 */ /* 0x000fe2000f8e683f */
[----:B------:R-:W-:Y:S01]  /*e470*/  F2FP.BF16.F32.PACK_AB R95, R95, R8 ;  /* 0x000000085f5f723e */ /* 0x000fe200000010ff */
[----:B------:R-:W-:-:S05]  /*e480*/  UMOV UR11, 0x40000040 ;  /* 0x40000040000b7882 */ /* 0x000fca0000000000 */
[----:B------:R-:W-:Y:S01]  /*e490*/  UMOV UR10, UR6 ;  /* 0x00000006000a7c82 */ /* 0x000fe20008000000 */
[----:B---3--:R-:W-:-:S06]  /*e4a0*/  WARPGROUP.ARRIVE ;  /* 0x00000000000079c5 */ /* 0x008fcc0000000000 */
[----:B------:R-:W-:Y:S01]  /*e4b0*/  HGMMA.64x256x16.F32.BF16 R96, R24, gdesc[UR8].tnspB, R96, gsb0 ;  /* 0x43e0000818607df0 */ /* 0x000fe20008001860 */
[----:B------:R-:W-:Y:S01]  /*e4c0*/  UIADD3 UR10, UR6, 0x80, URZ ;  /* 0x00000080060a7890 */ /* 0x000fe2000fffe03f */
[----:B------:R-:W-:Y:S01]  /*e4d0*/  UMOV UR11, 0x40000040 ;  /* 0x40000040000b7882 */ /* 0x000fe20000000000 */
[----:B------:R-:W-:Y:S02]  /*e4e0*/  WARPGROUP.DEPBAR.LE gsb0, 0x0 ;  /* 0x00008000000079c5 */ /* 0x000fe40000010000 */
[----:B------:R-:W-:-:S15]  /*e4f0*/  WARPGROUP.ARRIVE ;  /* 0x00000000000079c5 */ /* 0x000fde0000000000 */
[----:B------:R-:W-:-:S08]  /*e500*/  NOP ;  /* 0x0000000000007918 */ /* 0x000fd00000000000 */
        /* <DEDUP_REMOVED lines=157> */
[----:B------:R3:W5:Y:S04]  /*eee0*/  LDL.LU.64 R186, [R1+0x210] ;  /* 0x0002100001ba7983 */ /* 0x0007680000300a00 */
[----:B------:R3:W5:Y:S01]  /*eef0*/  LDL.LU.64 R184, [R1+0x208] ;  /* 0x0002080001b87983 */ /* 0x0007620000300a00 */
[----:B------:R-:W-:Y:S05]  /*ef00*/  @!P0 BRA `(.L_x_30) ;  /* 0x0000000000048947 */ /* 0x000fea0003800000 */
[----:B------:R-:W-:Y:S01]  /*ef10*/  BPT.TRAP 0x1 ;  /* 0x000000040000795c */ /* 0x000fe20000300000 */
.L_x_30:
[----:B------:R-:W-:-:S04]  /*ef20*/  ULEA UR6, UR7, UR60, 0x3 ;  /* 0x0000003c07067291 */ /* 0x000fc8000f8e183f */
[----:B------:R-:W-:-:S04]  /*ef30*/  UIADD3 UR6, UR6, 0xb0028, URZ ;  /* 0x000b002806067890 */ /* 0x000fc8000fffe03f */
[----:B------:R-:W-:-:S09]  /*ef40*/  UPRMT UR6, URZ, 0x654, UR6 ;  /* 0x000006543f067896 */ /* 0x000fd20008000006 */
[----:B------:R-:W-:Y:S01]  /*ef50*/  SYNCS.ARRIVE.TRANS64.RED.A1T0 RZ, [UR6], RZ ;  /* 0x000000ffffff79a7 */ /* 0x000fe20008100406 */
[----:B------:R-:W-:Y:S05]  /*ef60*/  @P1 BRA `(.L_x_31) ;  /* 0x0000000000041947 */ /* 0x000fea0003800000 */
[----:B------:R-:W-:Y:S01]  /*ef70*/  BPT.TRAP 0x1 ;  /* 0x000000040000795c */ /* 0x000fe20000300000 */
.L_x_31:
[----:B------:R-:W-:-:S04]  /*ef80*/  UIADD3 UR7, UR7, 0x1, URZ ;  /* 0x0000000107077890 */ /* 0x000fc8000fffe03f */
[----:B------:R-:W-:-:S04]  /*ef90*/  UISETP.NE.AND UP0, UPT, UR7, 0x5, UPT ;  /* 0x000000050700788c */ /* 0x000fc8000bf05270 */
[----:B------:R-:W-:Y:S01]  /*efa0*/  USEL UR7, UR7, URZ, UP0 ;  /* 0x0000003f07077287 */ /* 0x000fe20008000000 */
[----:B------:R-:W-:Y:S11]  /*efb0*/  @!P0 BRA `(.L_x_32) ;  /* 0x0000000000048947 */ /* 0x000ff60003800000 */
[----:B------:R-:W-:Y:S01]  /*efc0*/  BPT.TRAP 0x1 ;  /* 0x000000040000795c */ /* 0x000fe20000300000 */
.L_x_32:
[----:B------:R-:W-:-:S04]  /*efd0*/  ULEA UR6, UR7, UR60, 0x3 ;  /* 0x0000003c07067291 */ /* 0x000fc8000f8e183f */
[----:B------:R-:W-:-:S04]  /*efe0*/  UIADD3 UR6, UR6, 0xb0028, URZ ;  /* 0x000b002806067890 */ /* 0x000fc8000fffe03f */
[----:B------:R-:W-:-:S09]  /*eff0*/  UPRMT UR6, URZ, 0x654, UR6 ;  /* 0x000006543f067896 */ /* 0x000fd20008000006 */
[----:B------:R-:W-:Y:S01]  /*f000*/  SYNCS.ARRIVE.TRANS64.RED.A1T0 RZ, [UR6], RZ ;  /* 0x000000ffffff79a7 */ /* 0x000fe20008100406 */
[----:B------:R-:W-:Y:S05]  /*f010*/  @P1 BRA `(.L_x_33) ;  /* 0x0000000000041947 */ /* 0x000fea0003800000 */
[----:B------:R-:W-:Y:S01]  /*f020*/  BPT.TRAP 0x1 ;  /* 0x000000040000795c */ /* 0x000fe20000300000 */
.L_x_33:
[----:B------:R-:W-:Y:S01]  /*f030*/  UIADD3 UR4, UR4, 0x1, URZ ;  /* 0x0000000104047890 */ /* 0x000fe2000fffe03f */
[C---:B-----5:R-:W-:Y:S01]  /*f040*/  ISETP.GT.AND P2, PT, R185.reuse, 0x2, PT ;  /* 0x00000002b900780c */ /* 0x060fe20003f44270 */
[----:B------:R-:W-:Y:S01]  /*f050*/  UIADD3 UR7, UR7, 0x1, URZ ;  /* 0x0000000107077890 */ /* 0x000fe2000fffe03f */
[----:B------:R-:W-:Y:S01]  /*f060*/  IADD3 R185, R185, -0x1, RZ ;  /* 0xffffffffb9b97810 */ /* 0x000fe20007ffe0ff */
[----:B------:R-:W-:Y:S01]  /*f070*/  UISETP.NE.AND UP2, UPT, UR4, 0x5, UPT ;  /* 0x000000050400788c */ /* 0x000fe2000bf45270 */
[----:B------:R-:W-:Y:S01]  /*f080*/  VIADD R2, R2, 0x100 ;  /* 0x0000010002027836 */ /* 0x000fe20000000000 */
[----:B------:R-:W-:Y:S01]  /*f090*/  UISETP.NE.AND UP0, UPT, UR7, 0x5, UPT ;  /* 0x000000050700788c */ /* 0x000fe2000bf05270 */
[----:B-1----:R-:W-:Y:S01]  /*f0a0*/  MOV R6, R184 ;  /* 0x000000b800067202 */ /* 0x002fe20000000f00 */
[----:B------:R-:W-:Y:S01]  /*f0b0*/  USEL UR6, URZ, 0x1, UP2 ;  /* 0x000000013f067887 */ /* 0x000fe20009000000 */
[----:B------:R-:W-:Y:S01]  /*f0c0*/  IMAD.MOV.U32 R18, RZ, RZ, R0 ;  /* 0x000000ffff127224 */ /* 0x000fe200078e0000 */
[----:B------:R-:W-:-:S02]  /*f0d0*/  USEL UR7, UR7, URZ, UP0 ;  /* 0x0000003f07077287 */ /* 0x000fc40008000000 */
[----:B------:R-:W-:Y:S02]  /*f0e0*/  USEL UR4, UR4, URZ, UP2 ;  /* 0x0000003f04047287 */ /* 0x000fe40009000000 */
[----:B------:R-:W-:Y:S01]  /*f0f0*/  LOP3.LUT R5, R186, UR6, RZ, 0x3c, !PT ;  /* 0x00000006ba057c12 */ /* 0x000fe2000f8e3cff */
[----:B------:R-:W-:Y:S09]  /*f100*/  @P2 BRA `(.L_x_34) ;  /* 0xffffff8c00702947 */ /* 0x000ff2000383ffff */
.L_x_23:
[----:B------:R-:W-:-:S13]  /*f110*/  ISETP.GE.AND P2, PT, R185, 0x1, PT ;  /* 0x00000001b900780c */ /* 0x000fda0003f46270 */
[----:B------:R-:W-:Y:S05]  /*f120*/  @!P2 BRA `(.L_x_35) ;  /* 0x0000009c0008a947 */ /* 0x000fea0003800000 */
[----:B------:R-:W-:Y:S01]  /*f130*/  MOV R164, R184 ;  /* 0x000000b800a47202 */ /* 0x000fe20000000f00 */
[----:B------:R-:W-:Y:S01]  /*f140*/  IMAD.MOV.U32 R172, RZ, RZ, R0 ;  /* 0x000000ffffac7224 */ /* 0x000fe200078e0000 */
[----:B------:R-:W-:-:S06]  /*f150*/  ULDC UR5, c[0x0][0x604] ;  /* 0x0001810000057ab9 */ /* 0x000fcc0000000800 */
.L_x_46:
[----:B-1----:R-:W-:Y:S05]  /*f160*/  @!P0 BRA `(.L_x_36) ;  /* 0x0000000000048947 */ /* 0x002fea0003800000 */
[----:B------:R-:W-:Y:S01]  /*f170*/  BPT.TRAP 0x1 ;  /* 0x000000040000795c */ /* 0x000fe20000300000 */
.L_x_36:
[----:B------:R-:W-:Y:S01]  /*f180*/  ULEA UR6, UR4, UR60, 0x3 ;  /* 0x0000003c04067291 */ /* 0x000fe2000f8e183f */
[----:B------:R-:W-:-:S08]  /*f190*/  SHF.L.U32 R0, R5, 0x1f, RZ ;  /* 0x0000001f05007819 */ /* 0x000fd000000006ff */
[----:B------:R-:W1:Y:S02]  /*f1a0*/  SYNCS.PHASECHK.TRANS64.TRYWAIT P2, [UR6+0xb0000], R0 ;  /* 0x0b000000ff0075a7 */ /* 0x000e640008040146 */
[----:B-1----:R-:W-:Y:S05]  /*f1b0*/  @!P2 BRA `(.L_x_37) ;  /* 0x000000e800e4a947 */ /* 0x002fea0003800000 */
.L_x_118:
[----:B------:R-:W-:Y:S01]  /*f1c0*/  R2UR UR52, R196 ;  /* 0x00000000c43472ca */ /* 0x000fe200000e0000 */
[----:B------:R-:W-:Y:S01]  /*f1d0*/  ULEA UR6, UR4, UR61, 0xd ;  /* 0x0000003d04067291 */ /* 0x000fe2000f8e683f */
[----:B------:R-:W-:Y:S01]  /*f1e0*/  R2UR UR53, R197 ;  /* 0x00000000c53572ca */ /* 0x000fe200000e0000 */
[----:B------:R-:W-:Y:S01]  /*f1f0*/  WARPGROUP.ARRIVE ;  /* 0x00000000000079c5 */ /* 0x000fe20000000000 */
[----:B------:R-:W-:Y:S01]  /*f200*/  UMOV UR55, 0x40000040 ;  /* 0x4000004000377882 */ /* 0x000fe20000000000 */
[----:B------:R-:W-:Y:S01]  /*f210*/  UIADD3 UR10, UR6, 0x800, URZ ;  /* 0x00000800060a7890 */ /* 0x000fe2000fffe03f */
[----:B------:R-:W-:Y:S02]  /*f220*/  UMOV UR11, 0x40000040 ;  /* 0x40000040000b7882 */ /* 0x000fe40000000000 */
[----:B------:R-:W-:Y:S01]  /*f230*/  UMOV UR54, UR6 ;  /* 0x0000000600367c82 */ /* 0x000fe20008000000 */
[----:B------:R-:W-:Y:S01]  /*f240*/  UIADD3 UR14, UR6, 0x802, URZ ;  /* 0x00000802060e7890 */ /* 0x000fe2000fffe03f */
[----:B------:R-:W-:Y:S01]  /*f250*/  UMOV UR15, 0x40000040 ;  /* 0x40000040000f7882 */ /* 0x000fe20000000000 */
[----:B------:R-:W-:Y:S01]  /*f260*/  UIADD3 UR18, UR6, 0x804, URZ ;  /* 0x0000080406127890 */ /* 0x000fe2000fffe03f */
[----:B------:R-:W-:-:S03]  /*f270*/  UMOV UR19, 0x40000040 ;  /* 0x4000004000137882 */ /* 0x000fc60000000000 */
[----:B------:R-:W-:Y:S01]  /*f280*/  HGMMA.64x256x16.F32.BF16 R24, gdesc[UR52], RZ, !UPT, gsb0 ;  /* 0x03e00000341879f0 */ /* 0x000fe2000c0018ff */
[----:B------:R-:W-:Y:S01]  /*f290*/  R2UR UR52, R194 ;  /* 0x00000000c23472ca */ /* 0x000fe200000e0000 */
[----:B------:R-:W-:Y:S01]  /*f2a0*/  UIADD3 UR54, UR6, 0x2, URZ ;  /* 0x0000000206367890 */ /* 0x000fe2000fffe03f */
[----:B------:R-:W-:Y:S01]  /*f2b0*/  R2UR UR53, R195 ;  /* 0x00000000c33572ca */ /* 0x000fe200000e0000 */
        /* <DEDUP_REMOVED lines=95> */
.L_x_38:
[----:B------:R2:W-:Y:S04]  /*f8b0*/  STL [R1+0x238], R188 ;  /* 0x000238bc01007387 */ /* 0x0005e80000100800 */
[----:B--2---:R-:W2:Y:S04]  /*f8c0*/  LDL.LU R188, [R1+0xd0] ;  /* 0x0000d00001bc7983 */ /* 0x004ea80000300800 */
[----:B--2---:R2:W-:Y:S04]  /*f8d0*/  STL [R1+0x23c], R188 ;  /* 0x00023cbc01007387 */ /* 0x0045e80000100800 */
        /* <DEDUP_REMOVED lines=22> */
[----:B--2---:R-:W2:Y:S01]  /*fa40*/  LDL.LU R188, [R1+0x70] ;  /* 0x0000700001bc7983 */ /* 0x004ea20000300800 */
[----:B-1----:R-:W-:-:S02]  /*fa50*/  LOP3.LUT R0, R0, 0xefffffff, RZ, 0xc0, !PT ;  /* 0xefffffff00007812 */ /* 0x002fc400078ec0ff */
[----:B------:R-:W-:Y:S02]  /*fa60*/  IADD3 R6, R2, 0x1, RZ ;  /* 0x0000000102067810 */ /* 0x000fe40007ffe0ff */
[----:B------:R-:W-:Y:S02]  /*fa70*/  @P0 LOP3.LUT R0, R0, 0x10000000, RZ, 0xfc, !PT ;  /* 0x1000000000000812 */ /* 0x000fe400078efcff */
[----:B------:R-:W-:Y:S02]  /*fa80*/  ISETP.GE.AND P0, PT, R4, R6, PT ;  /* 0x000000060400720c */ /* 0x000fe40003f06270 */
[----:B------:R-:W-:-:S04]  /*fa90*/  LOP3.LUT R0, R0, 0xf7ffffff, RZ, 0xc0, !PT ;  /* 0xf7ffffff00007812 */ /* 0x000fc800078ec0ff */
[----:B------:R-:W-:Y:S02]  /*faa0*/  @P1 LOP3.LUT R0, R0, 0x8000000, RZ, 0xfc, !PT ;  /* 0x0800000000001812 */ /* 0x000fe400078efcff */
[----:B------:R-:W-:Y:S01]  /*fab0*/  ISETP.GE.AND P4, PT, R3, R6, PT ;  /* 0x000000060300720c */ /* 0x000fe20003f86270 */
[----:B------:R-:W-:Y:S01]  /*fac0*/  VIADD R6, R2, 0x8 ;  /* 0x0000000802067836 */ /* 0x000fe20000000000 */
[----:B------:R-:W-:-:S04]  /*fad0*/  LOP3.LUT R0, R0, 0xfbffffff, RZ, 0xc0, !PT ;  /* 0xfbffffff00007812 */ /* 0x000fc800078ec0ff */
[----:B------:R-:W-:Y:S02]  /*fae0*/  @P0 LOP3.LUT R0, R0, 0x4000000, RZ, 0xfc, !PT ;  /* 0x0400000000000812 */ /* 0x000fe400078efcff */
[-C--:B------:R-:W-:Y:S02]  /*faf0*/  ISETP.GE.AND P0, PT, R4, R6.reuse, PT ;  /* 0x000000060400720c */ /* 0x080fe40003f06270 */
[----:B------:R-:W-:Y:S02]  /*fb00*/  ISETP.GE.AND P2, PT, R3, R6, PT ;  /* 0x000000060300720c */ /* 0x000fe40003f46270 */
[----:B------:R-:W-:Y:S02]  /*fb10*/  LOP3.LUT R0, R0, 0xfdffffff, RZ, 0xc0, !PT ;  /* 0xfdffffff00007812 */ /* 0x000fe400078ec0ff */
[----:B------:R-:W-:-:S07]  /*fb20*/  IADD3 R6, R2, 0x9, RZ ;  /* 0x0000000902067810 */ /* 0x000fce0007ffe0ff */
[----:B------:R-:W-:Y:S02]  /*fb30*/  @P0 LOP3.LUT R0, R0, 0x2000000, RZ, 0xfc, !PT ;  /* 0x0200000000000812 */ /* 0x000fe400078efcff */
[-C--:B------:R-:W-:Y:S02]  /*fb40*/  ISETP.GE.AND P0, PT, R4, R6.reuse, PT ;  /* 0x000000060400720c */ /* 0x080fe40003f06270 */
[----:B------:R-:W-:Y:S01]  /*fb50*/  ISETP.GE.AND P3, PT, R3, R6, PT ;  /* 0x000000060300720c */ /* 0x000fe20003f66270 */
[----:B------:R-:W-:Y:S01]  /*fb60*/  VIADD R6, R2, 0x10 ;  /* 0x0000001002067836 */ /* 0x000fe20000000000 */
[----:B------:R-:W-:-:S09]  /*fb70*/  LOP3.LUT R0, R0, 0xfeffffff, RZ, 0xc0, !PT ;  /* 0xfeffffff00007812 */ /* 0x000fd200078ec0ff */
[----:B------:R-:W-:Y:S02]  /*fb80*/  @P0 LOP3.LUT R0, R0, 0x1000000, RZ, 0xfc, !PT ;  /* 0x0100000000000812 */ /* 0x000fe400078efcff */
[----:B------:R-:W-:Y:S02]  /*fb90*/  ISETP.GE.AND P0, PT, R4, R6, PT ;  /* 0x000000060400720c */ /* 0x000fe40003f06270 */
[----:B------:R-:W-:Y:S02]  /*fba0*/  LOP3.LUT R0, R0, 0xff7fffff, RZ, 0xc0, !PT ;  /* 0xff7fffff00007812 */ /* 0x000fe400078ec0ff */
[----:B------:R-:W-:-:S09]  /*fbb0*/  IADD3 R8, R2, 0x11, RZ ;  /* 0x0000001102087810 */ /* 0x000fd20007ffe0ff */
[----:B------:R-:W-:Y:S02]  /*fbc0*/  @P0 LOP3.LUT R0, R0, 0x800000, RZ, 0xfc, !PT ;  /* 0x0080000000000812 */ /* 0x000fe400078efcff */
[----:B------:R-:W-:Y:S01]  /*fbd0*/  ISETP.GE.AND P0, PT, R4, R8, PT ;  /* 0x000000080400720c */ /* 0x000fe20003f06270 */
[----:B--2---:R1:W-:Y:S04]  /*fbe0*/  STL [R1+0x26c], R188 ;  /* 0x00026cbc01007387 */ /* 0x0043e80000100800 */
[----:B-1----:R-:W2:Y:S01]  /*fbf0*/  LDL.LU R188, [R1+0x64] ;  /* 0x0000640001bc7983 */ /* 0x002ea20000300800 */
[----:B------:R-:W-:Y:S01]  /*fc00*/  VIADD R9, R2, 0x18 ;  /* 0x0000001802097836 */ /* 0x000fe20000000000 */
[----:B------:R-:W-:-:S06]  /*fc10*/  LOP3.LUT R0, R0, 0xffbfffff, RZ, 0xc0, !PT ;  /* 0xffbfffff00007812 */ /* 0x000fcc00078ec0ff */
[----:B------:R-:W-:Y:S02]  /*fc20*/  @P0 LOP3.LUT R0, R0, 0x400000, RZ, 0xfc, !PT ;  /* 0x0040000000000812 */ /* 0x000fe400078efcff */
[----:B------:R-:W-:Y:S02]  /*fc30*/  ISETP.GE.AND P0, PT, R4, R9, PT ;  /* 0x000000090400720c */ /* 0x000fe40003f06270 */
[----:B------:R-:W-:Y:S02]  /*fc40*/  LOP3.LUT R0, R0, 0xffdfffff, RZ, 0xc0, !PT ;  /* 0xffdfffff00007812 */ /* 0x000fe400078ec0ff */
[----:B------:R-:W-:-:S09]  /*fc50*/  IADD3 R10, R2, 0x19, RZ ;  /* 0x00000019020a7810 */ /* 0x000fd20007ffe0ff */
[----:B------:R-:W-:Y:S02]  /*fc60*/  @P0 LOP3.LUT R0, R0, 0x200000, RZ, 0xfc, !PT ;  /* 0x0020000000000812 */ /* 0x000fe400078efcff */
[----:B------:R-:W-:Y:S01]  /*fc70*/  ISETP.GE.AND P0, PT, R4, R10, PT ;  /* 0x0000000a0400720c */ /* 0x000fe20003f06270 */
[----:B------:R-:W-:Y:S01]  /*fc80*/  VIADD R11, R2, 0x20 ;  /* 0x00000020020b7836 */ /* 0x000fe20000000000 */
[----:B------:R-:W-:-:S11]  /*fc90*/  LOP3.LUT R0, R0, 0xffefffff, RZ, 0xc0, !PT ;  /* 0xffefffff00007812 */ /* 0x000fd600078ec0ff */
[----:B------:R-:W-:Y:S02]  /*fca0*/  @P0 LOP3.LUT R0, R0, 0x100000, RZ, 0xfc, !PT ;  /* 0x0010000000000812 */ /* 0x000fe400078efcff */
[----:B------:R-:W-:Y:S02]  /*fcb0*/  ISETP.GE.AND P0, PT, R4, R11, PT ;  /* 0x0000000b0400720c */ /* 0x000fe40003f06270 */
[----:B------:R-:W-:Y:S02]  /*fcc0*/  LOP3.LUT R0, R0, 0xfff7ffff, RZ, 0xc0, !PT ;  /* 0xfff7ffff00007812 */ /* 0x000fe400078ec0ff */
[----:B------:R-:W-:-:S09]  /*fcd0*/  IADD3 R12, R2, 0x21, RZ ;  /* 0x00000021020c7810 */ /* 0x000fd20007ffe0ff */
[----:B------:R-:W-:Y:S02]  /*fce0*/  @P0 LOP3.LUT R0, R0, 0x80000, RZ, 0xfc, !PT ;  /* 0x0008000000000812 */ /* 0x000fe400078efcff */
[----:B------:R-:W-:Y:S01]  /*fcf0*/  ISETP.GE.AND P0, PT, R4, R12, PT ;  /* 0x0000000c0400720c */ /* 0x000fe20003f06270 */
[----:B------:R-:W-:Y:S01]  /*fd00*/  VIADD R13, R2, 0x28 ;  /* 0x00000028020d7836 */ /* 0x000fe20000000000 */
[----:B------:R-:W-:Y:S02]  /*fd10*/  LOP3.LUT R0, R0, 0xfffbffff, RZ, 0xc0, !PT ;  /* 0xfffbffff00007812 */ /* 0x000fe400078ec0ff */
[----:B------:R-:W-:-:S09]  /*fd20*/  FSEL R162, R28, -INF , P2 ;  /* 0xff8000001ca27808 */ /* 0x000fd20001000000 */
[----:B------:R-:W-:Y:S02]  /*fd30*/  @P0 LOP3.LUT R0, R0, 0x40000, RZ, 0xfc, !PT ;  /* 0x0004000000000812 */ /* 0x000fe400078efcff */
[----:B------:R-:W-:Y:S02]  /*fd40*/  ISETP.GE.AND P0, PT, R4, R13, PT ;  /* 0x0000000d0400720c */ /* 0x000fe40003f06270 */
[----:B------:R-:W-:Y:S02]  /*fd50*/  ISETP.GE.AND P2, PT, R3, R6, PT ;  /* 0x000000060300720c */ /* 0x000fe40003f46270 */
[----:B------:R-:W-:Y:S02]  /*fd60*/  LOP3.LUT R0, R0, 0xfffdffff, RZ, 0xc0, !PT ;  /* 0xfffdffff00007812 */ /* 0x000fe400078ec0ff */
[----:B------:R-:W-:-:S07]  /*fd70*/  IADD3 R6, R2, 0x29, RZ ;  /* 0x0000002902067810 */ /* 0x000fce0007ffe0ff */
        /* <DEDUP_REMOVED lines=11> */
[----:B------:R-:W-:Y:S02]  /*fe30*/  ISETP.GE.AND P0, PT, R4, R8, PT ;  /* 0x000000080400720c */ /* 0x000fe40003f06270 */
[----:B------:R-:W-:Y:S02]  /*fe40*/  FSEL R159, R33, -INF , P2 ;  /* 0xff800000219f7808 */ /* 0x000fe40001000000 */
[----:B------:R-:W-:Y:S01]  /*fe50*/  ISETP.GE.AND P2, PT, R3, R9, PT ;  /* 0x000000090300720c */ /* 0x000fe20003f46270 */
[----:B------:R-:W-:Y:S01]  /*fe60*/  VIADD R9, R2, 0x38 ;  /* 0x0000003802097836 */ /* 0x000fe20000000000 */
[----:B------:R-:W-:-:S07]  /*fe70*/  LOP3.LUT R0, R0, 0xffffbfff, RZ, 0xc0, !PT ;  /* 0xffffbfff00007812 */ /* 0x000fce00078ec0ff */
[----:B------:R-:W-:Y:S02]  /*fe80*/  @P0 LOP3.LUT R0, R0, 0x4000, RZ, 0xfc, !PT ;  /* 0x0000400000000812 */ /* 0x000fe400078efcff */
[----:B------:R-:W-:Y:S02]  /*fe90*/  ISETP.GE.AND P0, PT, R4, R9, PT ;  /* 0x000000090400720c */ /* 0x000fe40003f06270 */
[----:B------:R-:W-:Y:S02]  /*fea0*/  FSEL R158, R36, -INF , P2 ;  /* 0xff800000249e7808 */ /* 0x000fe40001000000 */
[----:B------:R-:W-:Y:S02]  /*feb0*/  ISETP.GE.AND P2, PT, R3, R10, PT ;  /* 0x0000000a0300720c */ /* 0x000fe40003f46270 */
[----:B------:R-:W-:Y:S02]  /*fec0*/  LOP3.LUT R0, R0, 0xffffdfff, RZ, 0xc0, !PT ;  /* 0xffffdfff00007812 */ /* 0x000fe400078ec0ff */
[----:B------:R-:W-:-:S05]  /*fed0*/  IADD3 R10, R2, 0x39, RZ ;  /* 0x00000039020a7810 */ /* 0x000fca0007ffe0ff */
        /* <DEDUP_REMOVED lines=19> */
[----:B------:R-:W-:Y:S01]  /*10010*/  ISETP.GE.AND P0, PT, R4, R13, PT ;  /* 0x0000000d0400720c */ /* 0x000fe20003f06270 */
[----:B--2---:R1:W-:Y:S04]  /*10020*/  STL [R1+0x270], R188 ;  /* 0x000270bc01007387 */ /* 0x0043e80000100800 */
[----:B-1----:R-:W2:Y:S01]  /*10030*/  LDL.LU R188, [R1+0x60] ;  /* 0x0000600001bc7983 */ /* 0x002ea20000300800 */
[----:B------:R-:W-:Y:S02]  /*10040*/  FSEL R154, R44, -INF , P2 ;  /* 0xff8000002c9a7808 */ /* 0x000fe40001000000 */
[----:B------:R-:W-:-:S02]  /*10050*/  ISETP.GE.AND P2, PT, R3, R6, PT ;  /* 0x000000060300720c */ /* 0x000fc40003f46270 */
[----:B------:R-:W-:Y:S02]  /*10060*/  LOP3.LUT R0, R0, 0xfffffdff, RZ, 0xc0, !PT ;  /* 0xfffffdff00007812 */ /* 0x000fe400078ec0ff */
[----:B------:R-:W-:Y:S02]  /*10070*/  IADD3 R6, R2, 0x49, RZ ;  /* 0x0000004902067810 */ /* 0x000fe40007ffe0ff */
[----:B------:R-:W-:Y:S02]  /*10080*/  @P0 LOP3.LUT R0, R0, 0x200, RZ, 0xfc, !PT ;  /* 0x0000020000000812 */ /* 0x000fe400078efcff */
[----:B------:R-:W-:Y:S02]  /*10090*/  ISETP.GE.AND P0, PT, R4, R6, PT ;  /* 0x000000060400720c */ /* 0x000fe40003f06270 */
[----:B------:R-:W-:Y:S02]  /*100a0*/  FSEL R153, R45, -INF , P2 ;  /* 0xff8000002d997808 */ /* 0x000fe40001000000 */
[----:B------:R-:W-:Y:S01]  /*100b0*/  ISETP.GE.AND P2, PT, R3, R7, PT ;  /* 0x000000070300720c */ /* 0x000fe20003f46270 */
[----:B------:R-:W-:Y:S01]  /*100c0*/  VIADD R7, R2, 0x50 ;  /* 0x0000005002077836 */ /* 0x000fe20000000000 */
[----:B------:R-:W-:-:S02]  /*100d0*/  LOP3.LUT R0, R0, 0xfffffeff, RZ, 0xc0, !PT ;  /* 0xfffffeff00007812 */ /* 0x000fc400078ec0ff */
[----:B------:R-:W-:-:S05]  /*100e0*/  FSEL R14, R48, -INF , P2 ;  /* 0xff800000300e7808 */ /* 0x000fca0001000000 */
[----:B------:R-:W-:Y:S02]  /*100f0*/  @P0 LOP3.LUT R0, R0, 0x100, RZ, 0xfc, !PT ;  /* 0x0000010000000812 */ /* 0x000fe400078efcff */
[----:B------:R-:W-:Y:S02]  /*10100*/  ISETP.GE.AND P0, PT, R4, R7, PT ;  /* 0x000000070400720c */ /* 0x000fe40003f06270 */
[C---:B------:R-:W-:Y:S02]  /*10110*/  ISETP.GE.AND P2, PT, R3.reuse, R2, PT ;  /* 0x000000020300720c */ /* 0x040fe40003f46270 */
[----:B------:R-:W-:Y:S02]  /*10120*/  LOP3.LUT R0, R0, 0xffffff7f, RZ, 0xc0, !PT ;  /* 0xffffff7f00007812 */ /* 0x000fe400078ec0ff */
[----:B------:R-:W-:Y:S02]  /*10130*/  FSEL R24, R24, -INF , P2 ;  /* 0xff80000018187808 */ /* 0x000fe40001000000 */
[----:B------:R-:W-:-:S02]  /*10140*/  ISETP.GE.AND P2, PT, R3, R8, PT ;  /* 0x000000080300720c */ /* 0x000fc40003f46270 */
[----:B------:R-:W-:-:S03]  /*10150*/  IADD3 R8, R2, 0x51, RZ ;  /* 0x0000005102087810 */ /* 0x000fc60007ffe0ff */
        /* <DEDUP_REMOVED lines=63> */
[----:B------:R-:W-:Y:S02]  /*10550*/  FSEL R25, R69, -INF , P2 ;  /* 0xff80000045197808 */ /* 0x000fe40001000000 */
[----:B------:R-:W-:Y:S01]  /*10560*/  ISETP.GE.AND P2, PT, R3, R11, PT ;  /* 0x0000000b0300720c */ /* 0x000fe20003f46270 */
[----:B------:R-:W-:Y:S01]  /*10570*/  VIADD R11, R2, 0x80 ;  /* 0x00000080020b7836 */ /* 0x000fe20000000000 */
[----:B------:R-:W-:-:S05]  /*10580*/  LOP3.LUT R5, R5, 0xefffffff, RZ, 0xc0, !PT ;  /* 0xefffffff05057812 */ /* 0x000fca00078ec0ff */
        /* <DEDUP_REMOVED lines=20> */
[----:B------:R-:W-:Y:S01]  /*106d0*/  ISETP.GE.AND P0, PT, R4, R6, PT ;  /* 0x000000060400720c */ /* 0x000fe20003f06270 */
[----:B--2---:R1:W-:Y:S04]  /*106e0*/  STL [R1+0x274], R188 ;  /* 0x000274bc01007387 */ /* 0x0043e80000100800 */
[----:B-1----:R-:W2:Y:S01]  /*106f0*/  LDL.LU R188, [R1+0x54] ;  /* 0x0000540001bc7983 */ /* 0x002ea20000300800 */
[----:B------:R-:W-:Y:S02]  /*10700*/  FSEL R33, R77, -INF , P2 ;  /* 0xff8000004d217808 */ /* 0x000fe40001000000 */
[----:B------:R-:W-:Y:S01]  /*10710*/  ISETP.GE.AND P2, PT, R3, R7, PT ;  /* 0x000000070300720c */ /* 0x000fe20003f46270 */
[----:B------:R-:W-:Y:S01]  /*10720*/  VIADD R7, R2, 0x90 ;  /* 0x0000009002077836 */ /* 0x000fe20000000000 */
[----:B------:R-:W-:-:S04]  /*10730*/  LOP3.LUT R5, R5, 0xfeffffff, RZ, 0xc0, !PT ;  /* 0xfeffffff05057812 */ /* 0x000fc800078ec0ff */
        /* <DEDUP_REMOVED lines=65> */
[----:B------:R-:W-:-:S02]  /*10b50*/  IADD3 R10, R2, 0xb9, RZ ;  /* 0x000000b9020a7810 */ /* 0x000fc40007ffe0ff */
[----:B------:R-:W-:-:S03]  /*10b60*/  FSEL R57, R101, -INF , P2 ;  /* 0xff80000065397808 */ /* 0x000fc60001000000 */
[----:B------:R-:W-:Y:S02]  /*10b70*/  @P0 LOP3.LUT R5, R5, 0x2000, RZ, 0xfc, !PT ;  /* 0x0000200005050812 */ /* 0x000fe400078efcff */
[----:B------:R-:W-:Y:S02]  /*10b80*/  ISETP.GE.AND P0, PT, R4, R10, PT ;  /* 0x0000000a0400720c */ /* 0x000fe40003f06270 */
[----:B------:R-:W-:-:S04]  /*10b90*/  ISETP.GE.AND P2, PT, R3, R11, PT ;  /* 0x0000000b0300720c */ /* 0x000fc80003f46270 */
[----:B------:R-:W-:Y:S02]  /*10ba0*/  FSEL R60, R104, -INF , P2 ;  /* 0xff800000683c7808 */ /* 0x000fe40001000000 */
[----:B------:R-:W-:Y:S01]  /*10bb0*/  ISETP.GE.AND P2, PT, R3, R12, PT ;  /* 0x0000000c0300720c */ /* 0x000fe20003f46270 */
[----:B------:R-:W-:Y:S01]  /*10bc0*/  VIADD R11, R2, 0xc0 ;  /* 0x000000c0020b7836 */ /* 0x000fe20000000000 */
[----:B------:R-:W-:Y:S02]  /*10bd0*/  LOP3.LUT R5, R5, 0xffffefff, RZ, 0xc0, !PT ;  /* 0xffffefff05057812 */ /* 0x000fe400078ec0ff */
[----:B------:R-:W-:Y:S02]  /*10be0*/  FSEL R61, R105, -INF , P2 ;  /* 0xff800000693d7808 */ /* 0x000fe40001000000 */
[----:B------:R-:W-:Y:S02]  /*10bf0*/  ISETP.GE.AND P2, PT, R3, R13, PT ;  /* 0x0000000d0300720c */ /* 0x000fe40003f46270 */
[----:B------:R-:W-:-:S02]  /*10c00*/  @P0 LOP3.LUT R5, R5, 0x1000, RZ, 0xfc, !PT ;  /* 0x0000100005050812 */ /* 0x000fc400078efcff */
[----:B------:R-:W-:Y:S02]  /*10c10*/  ISETP.GE.AND P0, PT, R4, R11, PT ;  /* 0x0000000b0400720c */ /* 0x000fe40003f06270 */
[----:B------:R-:W-:Y:S02]  /*10c20*/  FSEL R85, R108, -INF , P2 ;  /* 0xff8000006c557808 */ /* 0x000fe40001000000 */
[----:B------:R-:W-:-:S04]  /*10c30*/  ISETP.GE.AND P2, PT, R3, R6, PT ;  /* 0x000000060300720c */ /* 0x000fc80003f46270 */
[----:B------:R-:W-:Y:S02]  /*10c40*/  FSEL R84, R109, -INF , P2 ;  /* 0xff8000006d547808 */ /* 0x000fe40001000000 */
[----:B------:R-:W-:Y:S02]  /*10c50*/  ISETP.GE.AND P2, PT, R3, R7, PT ;  /* 0x000000070300720c */ /* 0x000fe40003f46270 */
[----:B------:R-:W-:Y:S02]  /*10c60*/  LOP3.LUT R5, R5, 0xfffff7ff, RZ, 0xc0, !PT ;  /* 0xfffff7ff05057812 */ /* 0x000fe400078ec0ff */
[----:B------:R-:W-:Y:S02]  /*10c70*/  IADD3 R12, R2, 0xc1, RZ ;  /* 0x000000c1020c7810 */ /* 0x000fe40007ffe0ff */
[----:B------:R-:W-:Y:S02]  /*10c80*/  FSEL R89, R112, -INF , P2 ;  /* 0xff80000070597808 */ /* 0x000fe40001000000 */
[----:B------:R-:W-:-:S02]  /*10c90*/  ISETP.GE.AND P2, PT, R3, R8, PT ;  /* 0x000000080300720c */ /* 0x000fc40003f46270 */
[----:B------:R-:W-:Y:S02]  /*10ca0*/  @P0 LOP3.LUT R5, R5, 0x800, RZ, 0xfc, !PT ;  /* 0x0000080005050812 */ /* 0x000fe400078efcff */
[----:B------:R-:W-:Y:S02]  /*10cb0*/  ISETP.GE.AND P0, PT, R4, R12, PT ;  /* 0x0000000c0400720c */ /* 0x000fe40003f06270 */
[----:B------:R-:W-:Y:S02]  /*10cc0*/  FSEL R88, R113, -INF , P2 ;  /* 0xff80000071587808 */ /* 0x000fe40001000000 */
[----:B------:R-:W-:Y:S01]  /*10cd0*/  ISETP.GE.AND P2, PT, R3, R9, PT ;  /* 0x000000090300720c */ /* 0x000fe20003f46270 */
[----:B------:R-:W-:Y:S01]  /*10ce0*/  VIADD R13, R2, 0xc8 ;  /* 0x000000c8020d7836 */ /* 0x000fe20000000000 */
[----:B------:R-:W-:Y:S02]  /*10cf0*/  LOP3.LUT R5, R5, 0xfffffbff, RZ, 0xc0, !PT ;  /* 0xfffffbff05057812 */ /* 0x000fe400078ec0ff */
[----:B------:R-:W-:-:S02]  /*10d00*/  FSEL R93, R116, -INF , P2 ;  /* 0xff800000745d7808 */ /* 0x000fc40001000000 */
[----:B------:R-:W-:-:S03]  /*10d10*/  ISETP.GE.AND P2, PT, R3, R10, PT ;  /* 0x0000000a0300720c */ /* 0x000fc60003f46270 */
[----:B------:R-:W-:Y:S02]  /*10d20*/  @P0 LOP3.LUT R5, R5, 0x400, RZ, 0xfc, !PT ;  /* 0x0000040005050812 */ /* 0x000fe400078efcff */
[----:B------:R-:W-:Y:S02]  /*10d30*/  FSEL R92, R117, -INF , P2 ;  /* 0xff800000755c7808 */ /* 0x000fe40001000000 */
[C---:B------:R-:W-:Y:S02]  /*10d40*/  ISETP.GE.AND P2, PT, R3.reuse, R11, PT ;  /* 0x0000000b0300720c */ /* 0x040fe40003f46270 */
[----:B------:R-:W-:Y:S02]  /*10d50*/  ISETP.GE.AND P0, PT, R4, R13, PT ;  /* 0x0000000d0400720c */ /* 0x000fe40003f06270 */
[----:B------:R-:W-:Y:S02]  /*10d60*/  FSEL R97, R120, -INF , P2 ;  /* 0xff80000078617808 */ /* 0x000fe40001000000 */
[----:B------:R-:W-:-:S02]  /*10d70*/  ISETP.GE.AND P2, PT, R3, R12, PT ;  /* 0x0000000c0300720c */ /* 0x000fc40003f46270 */
[----:B------:R-:W-:Y:S02]  /*10d80*/  LOP3.LUT R5, R5, 0xfffffdff, RZ, 0xc0, !PT ;  /* 0xfffffdff05057812 */ /* 0x000fe400078ec0ff */
[----:B------:R-:W-:Y:S02]  /*10d90*/  FSEL R96, R121, -INF , P2 ;  /* 0xff80000079607808 */ /* 0x000fe40001000000 */
[----:B------:R-:W-:Y:S02]  /*10da0*/  ISETP.GE.AND P2, PT, R3, R13, PT ;  /* 0x0000000d0300720c */ /* 0x000fe40003f46270 */
[----:B------:R-:W-:Y:S02]  /*10db0*/  IADD3 R6, R2, 0xc9, RZ ;  /* 0x000000c902067810 */ /* 0x000fe40007ffe0ff */
[----:B------:R-:W-:Y:S02]  /*10dc0*/  FSEL R101, R124, -INF , P2 ;  /* 0xff8000007c657808 */ /* 0x000fe40001000000 */
[----:B------:R-:W-:-:S02]  /*10dd0*/  @P0 LOP3.LUT R5, R5, 0x200, RZ, 0xfc, !PT ;  /* 0x0000020005050812 */ /* 0x000fc400078efcff */
[-C--:B------:R-:W-:Y:S02]  /*10de0*/  ISETP.GE.AND P2, PT, R3, R6.reuse, PT ;  /* 0x000000060300720c */ /* 0x080fe40003f46270 */
[----:B------:R-:W-:Y:S02]  /*10df0*/  ISETP.GE.AND P0, PT, R4, R6, PT ;  /* 0x000000060400720c */ /* 0x000fe40003f06270 */
        /* <DEDUP_REMOVED lines=10> */
[----:B--2---:R1:W-:Y:S03]  /*10ea0*/  STL [R1+0x278], R188 ;  /* 0x000278bc01007387 */ /* 0x0043e60000100800 */
[----:B------:R-:W-:Y:S01]  /*10eb0*/  FMNMX R6, R154, R6, !PT ;  /* 0x000000069a067209 */ /* 0x000fe20007800000 */
[----:B-1----:R-:W2:Y:S03]  /*10ec0*/  LDL.LU R188, [R1+0x50] ;  /* 0x0000500001bc7983 */ /* 0x002ea60000300800 */
        /* <DEDUP_REMOVED lines=35> */
[----:B------:R-:W-:-:S03]  /*11100*/  VIADD R7, R2, 0xd0 ;  /* 0x000000d002077836 */ /* 0x000fc60000000000 */
[----:B------:R-:W-:Y:S02]  /*11110*/  FMNMX R6, R93, R6, !PT ;  /* 0x000000065d067209 */ /* 0x000fe40007800000 */
[----:B------:R-:W-:Y:S02]  /*11120*/  FSEL R100, R125, -INF , P2 ;  /* 0xff8000007d647808 */ /* 0x000fe40001000000 */
[----:B------:R-:W-:Y:S02]  /*11130*/  FMNMX R6, R92, R6, !PT ;  /* 0x000000065c067209 */ /* 0x000fe40007800000 */
[----:B------:R-:W-:Y:S02]  /*11140*/  ISETP.GE.AND P2, PT, R3, R7, PT ;  /* 0x000000070300720c */ /* 0x000fe40003f46270 */
[C---:B------:R-:W-:Y:S02]  /*11150*/  IADD3 R8, R2.reuse, 0xd1, RZ ;  /* 0x000000d102087810 */ /* 0x040fe40007ffe0ff */
[----:B------:R-:W-:Y:S01]  /*11160*/  FMNMX R6, R97, R6, !PT ;  /* 0x0000000661067209 */ /* 0x000fe20007800000 */
[----:B------:R-:W-:Y:S01]  /*11170*/  VIADD R9, R2, 0xd8 ;  /* 0x000000d802097836 */ /* 0x000fe20000000000 */
[----:B------:R-:W-:-:S02]  /*11180*/  FSEL R105, R128, -INF , P2 ;  /* 0xff80000080697808 */ /* 0x000fc40001000000 */
[----:B------:R-:W-:Y:S02]  /*11190*/  ISETP.GE.AND P2, PT, R3, R8, PT ;  /* 0x000000080300720c */ /* 0x000fe40003f46270 */
[----:B------:R-:W-:Y:S02]  /*111a0*/  FMNMX R6, R96, R6, !PT ;  /* 0x0000000660067209 */ /* 0x000fe40007800000 */
[----:B------:R-:W-:Y:S02]  /*111b0*/  FSEL R104, R129, -INF , P2 ;  /* 0xff80000081687808 */ /* 0x000fe40001000000 */
        /* <DEDUP_REMOVED lines=8> */
[----:B------:R-:W-:Y:S02]  /*11240*/  FMNMX R6, R105, R6, !PT ;  /* 0x0000000669067209 */ /* 0x000fe40007800000 */
[----:B------:R-:W-:Y:S02]  /*11250*/  ISETP.GE.AND P2, PT, R3, R11, PT ;  /* 0x0000000b0300720c */ /* 0x000fe40003f46270 */
[----:B------:R-:W-:-:S02]  /*11260*/  IADD3 R165, R2, 0xe1, RZ ;  /* 0x000000e102a57810 */ /* 0x000fc40007ffe0ff */
[----:B------:R-:W-:Y:S01]  /*11270*/  FMNMX R6, R104, R6, !PT ;  /* 0x0000000668067209 */ /* 0x000fe20007800000 */
[----:B------:R-:W-:Y:S01]  /*11280*/  VIADD R166, R2, 0xe8 ;  /* 0x000000e802a67836 */ /* 0x000fe20000000000 */
[----:B------:R-:W-:Y:S02]  /*11290*/  FSEL R113, R136, -INF , P2 ;  /* 0xff80000088717808 */ /* 0x000fe40001000000 */
[----:B------:R-:W-:Y:S02]  /*112a0*/  ISETP.GE.AND P2, PT, R3, R165, PT ;  /* 0x000000a50300720c */ /* 0x000fe40003f46270 */
[----:B------:R-:W-:Y:S02]  /*112b0*/  FMNMX R6, R109, R6, !PT ;  /* 0x000000066d067209 */ /* 0x000fe40007800000 */
[----:B------:R-:W-:Y:S02]  /*112c0*/  FSEL R112, R137, -INF , P2 ;  /* 0xff80000089707808 */ /* 0x000fe40001000000 */
[----:B------:R-:W-:-:S02]  /*112d0*/  ISETP.GE.AND P2, PT, R3, R166, PT ;  /* 0x000000a60300720c */ /* 0x000fc40003f46270 */
[----:B------:R-:W-:Y:S02]  /*112e0*/  IADD3 R167, R2, 0xe9, RZ ;  /* 0x000000e902a77810 */ /* 0x000fe40007ffe0ff */
[----:B------:R-:W-:Y:S01]  /*112f0*/  FMNMX R6, R108, R6, !PT ;  /* 0x000000066c067209 */ /* 0x000fe20007800000 */
[----:B------:R-:W-:Y:S01]  /*11300*/  VIADD R168, R2, 0xf0 ;  /* 0x000000f002a87836 */ /* 0x000fe20000000000 */
[----:B------:R-:W-:Y:S02]  /*11310*/  FSEL R117, R140, -INF , P2 ;  /* 0xff8000008c757808 */ /* 0x000fe40001000000 */
[----:B------:R-:W-:Y:S02]  /*11320*/  ISETP.GE.AND P2, PT, R3, R167, PT ;  /* 0x000000a70300720c */ /* 0x000fe40003f46270 */
[----:B------:R-:W-:Y:S02]  /*11330*/  FMNMX R6, R113, R6, !PT ;  /* 0x0000000671067209 */ /* 0x000fe40007800000 */
[----:B------:R-:W-:-:S02]  /*11340*/  FSEL R116, R141, -INF , P2 ;  /* 0xff8000008d747808 */ /* 0x000fc40001000000 */
[----:B------:R-:W-:Y:S02]  /*11350*/  FMNMX R6, R112, R6, !PT ;  /* 0x0000000670067209 */ /* 0x000fe40007800000 */
[----:B------:R-:W-:Y:S02]  /*11360*/  ISETP.GE.AND P2, PT, R3, R168, PT ;  /* 0x000000a80300720c */ /* 0x000fe40003f46270 */
[C---:B------:R-:W-:Y:S02]  /*11370*/  IADD3 R169, R2.reuse, 0xf1, RZ ;  /* 0x000000f102a97810 */ /* 0x040fe40007ffe0ff */
[----:B------:R-:W-:Y:S01]  /*11380*/  FMNMX R6, R117, R6, !PT ;  /* 0x0000000675067209 */ /* 0x000fe20007800000 */
[----:B------:R-:W-:Y:S01]  /*11390*/  VIADD R170, R2, 0xf8 ;  /* 0x000000f802aa7836 */ /* 0x000fe20000000000 */
[----:B------:R-:W-:Y:S02]  /*113a0*/  FSEL R121, R144, -INF , P2 ;  /* 0xff80000090797808 */ /* 0x000fe40001000000 */
[----:B------:R-:W-:-:S02]  /*113b0*/  ISETP.GE.AND P2, PT, R3, R169, PT ;  /* 0x000000a90300720c */ /* 0x000fc40003f46270 */
[----:B------:R-:W-:Y:S02]  /*113c0*/  FMNMX R6, R116, R6, !PT ;  /* 0x0000000674067209 */ /* 0x000fe40007800000 */
[----:B------:R-:W-:Y:S02]  /*113d0*/  FSEL R120, R145, -INF , P2 ;  /* 0xff80000091787808 */ /* 0x000fe40001000000 */
[----:B------:R-:W-:Y:S02]  /*113e0*/  ISETP.GE.AND P2, PT, R3, R170, PT ;  /* 0x000000aa0300720c */ /* 0x000fe40003f46270 */
[----:B------:R-:W-:Y:S02]  /*113f0*/  IADD3 R171, R2, 0xf9, RZ ;  /* 0x000000f902ab7810 */ /* 0x000fe40007ffe0ff */
[----:B------:R-:W-:Y:S02]  /*11400*/  FMNMX R6, R121, R6, !PT ;  /* 0x0000000679067209 */ /* 0x000fe40007800000 */
[----:B------:R-:W-:-:S02]  /*11410*/  FSEL R125, R148, -INF , P2 ;  /* 0xff800000947d7808 */ /* 0x000fc40001000000 */
[----:B------:R-:W-:Y:S02]  /*11420*/  ISETP.GE.AND P2, PT, R3, R171, PT ;  /* 0x000000ab0300720c */ /* 0x000fe40003f46270 */
[----:B------:R-:W-:Y:S02]  /*11430*/  FMNMX R6, R120, R6, !PT ;  /* 0x0000000678067209 */ /* 0x000fe40007800000 */
[----:B------:R-:W-:Y:S02]  /*11440*/  FSEL R124, R149, -INF , P2 ;  /* 0xff800000957c7808 */ /* 0x000fe40001000000 */
[----:B------:R-:W-:Y:S02]  /*11450*/  FMNMX R6, R125, R6, !PT ;  /* 0x000000067d067209 */ /* 0x000fe40007800000 */
[----:B------:R-:W-:Y:S02]  /*11460*/  LOP3.LUT R5, R5, 0xfffffeff, RZ, 0xc0, !PT ;  /* 0xfffffeff05057812 */ /* 0x000fe400078ec0ff */
[----:B------:R-:W-:-:S02]  /*11470*/  FMNMX R6, R124, R6, !PT ;  /* 0x000000067c067209 */ /* 0x000fc40007800000 */
[----:B------:R-:W-:Y:S02]  /*11480*/  @P0 LOP3.LUT R5, R5, 0x100, RZ, 0xfc, !PT ;  /* 0x0000010005050812 */ /* 0x000fe400078efcff */
[----:B------:R-:W-:Y:S02]  /*11490*/  ISETP.GE.AND P0, PT, R4, R7, PT ;  /* 0x000000070400720c */ /* 0x000fe40003f06270 */
[----:B------:R-:W1:Y:S02]  /*114a0*/  SHFL.BFLY PT, R7, R6, 0x1, 0x1f ;  /* 0x0c201f0006077f89 */ /* 0x000e6400000e0000 */
[----:B-1----:R-:W-:-:S05]  /*114b0*/  FMNMX R6, R6, R7, !PT ;  /* 0x0000000706067209 */ /* 0x002fca0007800000 */
[----:B------:R-:W1:Y:S02]  /*114c0*/  SHFL.BFLY PT, R7, R6, 0x2, 0x1f ;  /* 0x0c401f0006077f89 */ /* 0x000e6400000e0000 */
[----:B-1----:R-:W-:Y:S02]  /*114d0*/  FMNMX R184, R6, R7, !PT ;  /* 0x0000000706b87209 */ /* 0x002fe40007800000 */
[----:B--2---:R1:W-:Y:S02]  /*114e0*/  STL [R1+0x27c], R188 ;  /* 0x00027cbc01007387 */ /* 0x0043e40000100800 */
[----:B------:R-:W-:-:S04]  /*114f0*/  FSETP.NEU.AND P2, PT, R184, -INF , PT ;  /* 0xff800000b800780b */ /* 0x000fc80003f4d000 */
[----:B------:R-:W-:Y:S01]  /*11500*/  FSEL R77, R184, RZ, P2 ;  /* 0x000000ffb84d7208 */ /* 0x000fe20001000000 */
[----:B-1----:R-:W2:Y:S04]  /*11510*/  LDL.LU R188, [R1+0x44] ;  /* 0x0000440001bc7983 */ /* 0x002ea80000300800 */
[----:B------:R-:W-:-:S04]  /*11520*/  FMUL R6, R77, UR5 ;  /* 0x000000054d067c20 */ /* 0x000fc80008400000 */
[----:B------:R-:W-:-:S05]  /*11530*/  FFMA R73, R24, UR5, -R6 ;  /* 0x0000000518497c23 */ /* 0x000fca0008000806 */
[----:B------:R-:W-:Y:S01]  /*11540*/  FSETP.GEU.AND P2, PT, R73, -126, PT ;  /* 0xc2fc00004900780b */ /* 0x000fe20003f4e000 */
[----:B------:R-:W-:-:S12]  /*11550*/  FADD R173, -R77, R164 ;  /* 0x000000a44dad7221 */ /* 0x000fd80000000100 */
[----:B------:R-:W-:-:S04]  /*11560*/  @!P2 FMUL R73, R73, 0.5 ;  /* 0x3f0000004949a820 */ /* 0x000fc80000400000 */
[----:B------:R-:W1:Y:S01]  /*11570*/  MUFU.EX2 R164, R73 ;  /* 0x0000004900a47308 */ /* 0x000e620000000800 */
[----:B------:R-:W-:Y:S01]  /*11580*/  FFMA R72, R163, UR5, -R6 ;  /* 0x00000005a3487c23 */ /* 0x000fe20008000806 */
[----:B-1----:R-:W-:-:S04]  /*11590*/  @!P2 FMUL R164, R164, R164 ;  /* 0x000000a4a4a4a220 */ /* 0x002fc80000400000 */
[----:B------:R-:W-:-:S13]  /*115a0*/  FSETP.GEU.AND P2, PT, R72, -126, PT ;  /* 0xc2fc00004800780b */ /* 0x000fda0003f4e000 */
        /* <DEDUP_REMOVED lines=10> */
[----:B------:R-:W-:-:S06]  /*11650*/  @!P2 FMUL R68, R68, 0.5 ;  /* 0x3f0000004444a820 */ /* 0x000fcc0000400000 */
[----:B------:R-:W1:Y:S01]  /*11660*/  MUFU.EX2 R68, R68 ;  /* 0x0000004400447308 */ /* 0x000e620000000800 */
[----:B------:R-:W-:Y:S01]  /*11670*/  FFMA R7, R160, UR5, -R6 ;  /* 0x00000005a0077c23 */ /* 0x000fe20008000806 */
[----:B-1----:R-:W-:-:S04]  /*11680*/  @!P2 FMUL R68, R68, R68 ;  /* 0x000000444444a220 */ /* 0x002fc80000400000 */
[----:B------:R-:W-:-:S13]  /*11690*/  FSETP.GEU.AND P2, PT, R7, -126, PT ;  /* 0xc2fc00000700780b */ /* 0x000fda0003f4e000 */
[----:B------:R-:W-:-:S06]  /*116a0*/  @!P2 FMUL R7, R7, 0.5 ;  /* 0x3f0000000707a820 */ /* 0x000fcc0000400000 */
[----:B------:R-:W1:Y:S01]  /*116b0*/  MUFU.EX2 R7, R7 ;  /* 0x0000000700077308 */ /* 0x000e620000000800 */
[----:B------:R-:W-:-:S04]  /*116c0*/  LOP3.LUT R5, R5, 0xffffff7f, RZ, 0xc0, !PT ;  /* 0xffffff7f05057812 */ /* 0x000fc800078ec0ff */
[----:B------:R-:W-:Y:S02]  /*116d0*/  @P0 LOP3.LUT R5, R5, 0x80, RZ, 0xfc, !PT ;  /* 0x0000008005050812 */ /* 0x000fe400078efcff */
[----:B------:R-:W-:Y:S01]  /*116e0*/  ISETP.GE.AND P0, PT, R4, R8, PT ;  /* 0x000000080400720c */ /* 0x000fe20003f06270 */
        /* <DEDUP_REMOVED lines=21> */
[----:B------:R-:W-:Y:S01]  /*11840*/  FFMA R76, R156, UR5, -R6 ;  /* 0x000000059c4c7c23 */ /* 0x000fe20008000806 */
[----:B-1----:R-:W-:-:S04]  /*11850*/  @!P2 FMUL R10, R10, R10 ;  /* 0x0000000a0a0aa220 */ /* 0x002fc80000400000 */
[----:B------:R-:W-:Y:S01]  /*11860*/  FSETP.GEU.AND P2, PT, R76, -126, PT ;  /* 0xc2fc00004c00780b */ /* 0x000fe20003f4e000 */
[----:B--2---:R1:W-:Y:S01]  /*11870*/  STL [R1+0x280], R188 ;  /* 0x000280bc01007387 */ /* 0x0043e20000100800 */
[----:B------:R-:W-:-:S03]  /*11880*/  LOP3.LUT R5, R5, 0xfffffff7, RZ, 0xc0, !PT ;  /* 0xfffffff705057812 */ /* 0x000fc600078ec0ff */
[----:B-1----:R-:W2:Y:S08]  /*11890*/  LDL.LU R188, [R1+0x40] ;  /* 0x0000400001bc7983 */ /* 0x002eb00000300800 */
[----:B------:R-:W-:-:S04]  /*118a0*/  @!P2 FMUL R76, R76, 0.5 ;  /* 0x3f0000004c4ca820 */ /* 0x000fc80000400000 */
[----:B------:R-:W1:Y:S01]  /*118b0*/  MUFU.EX2 R163, R76 ;  /* 0x0000004c00a37308 */ /* 0x000e620000000800 */
[----:B------:R-:W-:Y:S02]  /*118c0*/  @P0 LOP3.LUT R5, R5, 0x8, RZ, 0xfc, !PT ;  /* 0x0000000805050812 */ /* 0x000fe400078efcff */
[----:B------:R-:W-:Y:S01]  /*118d0*/  ISETP.GE.AND P0, PT, R4, R11, PT ;  /* 0x0000000b0400720c */ /* 0x000fe20003f06270 */
        /* <DEDUP_REMOVED lines=41> */
[----:B--2---:R2:W-:Y:S01]  /*11b70*/  STL [R1+0x284], R188 ;  /* 0x000284bc01007387 */ /* 0x0045e20000100800 */
[----:B-1----:R-:W-:-:S03]  /*11b80*/  @!P2 FMUL R159, R159, R159 ;  /* 0x0000009f9f9fa220 */ /* 0x002fc60000400000 */
[----:B------:R-:W-:Y:S01]  /*11b90*/  FSETP.GEU.AND P2, PT, R19, -126, PT ;  /* 0xc2fc00001300780b */ /* 0x000fe20003f4e000 */
[----:B--2---:R-:W2:-:S12]  /*11ba0*/  LDL.LU R188, [R1+0x34] ;  /* 0x0000340001bc7983 */ /* 0x004e980000300800 */
        /* <DEDUP_REMOVED lines=42> */
[----:B--2---:R2:W-:Y:S04]  /*11e50*/  STL [R1+0x288], R188 ;  /* 0x000288bc01007387 */ /* 0x0045e80000100800 */
[----:B--2---:R-:W2:Y:S01]  /*11e60*/  LDL.LU R188, [R1+0x30] ;  /* 0x0000300001bc7983 */ /* 0x004ea20000300800 */
        /* <DEDUP_REMOVED lines=42> */
[C---:B------:R-:W-:Y:S01]  /*12110*/  FSETP.GEU.AND P2, PT, R48.reuse, -126, PT ;  /* 0xc2fc00003000780b */ /* 0x040fe20003f4e000 */
[----:B--2---:R1:W-:Y:S04]  /*12120*/  STL [R1+0x28c], R188 ;  /* 0x00028cbc01007387 */ /* 0x0043e80000100800 */
[----:B-1----:R-:W2:Y:S08]  /*12130*/  LDL.LU R188, [R1+0x24] ;  /* 0x0000240001bc7983 */ /* 0x002eb00000300800 */
        /* <DEDUP_REMOVED lines=42> */
[--C-:B------:R-:W-:Y:S01]  /*123e0*/  FFMA R84, R84, UR5, -R6.reuse ;  /* 0x0000000554547c23 */ /* 0x100fe20008000806 */
[----:B--2---:R2:W-:Y:S04]  /*123f0*/  STL [R1+0x290], R188 ;  /* 0x000290bc01007387 */ /* 0x0045e80000100800 */
[----:B--2---:R-:W2:Y:S01]  /*12400*/  LDL.LU R188, [R1+0x20] ;  /* 0x0000200001bc7983 */ /* 0x004ea20000300800 */
[----:B-1----:R-:W-:Y:S01]  /*12410*/  @!P2 FMUL R140, R140, R140 ;  /* 0x0000008c8c8ca220 */ /* 0x002fe20000400000 */
[----:B------:R-:W-:Y:S01]  /*12420*/  FSETP.GEU.AND P2, PT, R84, -126, PT ;  /* 0xc2fc00005400780b */ /* 0x000fe20003f4e000 */
[--C-:B------:R-:W-:Y:S01]  /*12430*/  FFMA R89, R89, UR5, -R6.reuse ;  /* 0x0000000559597c23 */ /* 0x100fe20008000806 */
        /* <DEDUP_REMOVED lines=8> */
[----:B------:R-:W-:-:S03]  /*124c0*/  FFMA R104, R104, UR5, -R6 ;  /* 0x0000000568687c23 */ /* 0x000fc60008000806 */
[----:B------:R-:W-:Y:S01]  /*124d0*/  @!P2 FMUL R84, R84, 0.5 ;  /* 0x3f0000005454a820 */ /* 0x000fe20000400000 */
        /* <DEDUP_REMOVED lines=9> */
[----:B------:R-:W-:-:S02]  /*12570*/  FFMA R124, R124, UR5, -R6 ;  /* 0x000000057c7c7c23 */ /* 0x000fc40008000806 */
[----:B------:R-:W1:Y:S02]  /*12580*/  MUFU.EX2 R6, R84 ;  /* 0x0000005400067308 */ /* 0x000e640000000800 */
[----:B-1----:R-:W-:Y:S01]  /*12590*/  @!P2 FMUL R6, R6, R6 ;  /* 0x000000060606a220 */ /* 0x002fe20000400000 */
[----:B------:R-:W-:-:S13]  /*125a0*/  FSETP.GEU.AND P2, PT, R89, -126, PT ;  /* 0xc2fc00005900780b */ /* 0x000fda0003f4e000 */
[----:B------:R-:W-:-:S04]  /*125b0*/  @!P2 FMUL R89, R89, 0.5 ;  /* 0x3f0000005959a820 */ /* 0x000fc80000400000 */
[----:B------:R-:W1:Y:S02]  /*125c0*/  MUFU.EX2 R137, R89 ;  /* 0x0000005900897308 */ /* 0x000e640000000800 */
[----:B-1----:R-:W-:Y:S01]  /*125d0*/  @!P2 FMUL R137, R137, R137 ;  /* 0x000000898989a220 */ /* 0x002fe20000400000 */
[----:B------:R-:W-:-:S13]  /*125e0*/  FSETP.GEU.AND P2, PT, R88, -126, PT ;  /* 0xc2fc00005800780b */ /* 0x000fda0003f4e000 */
[----:B------:R-:W-:-:S06]  /*125f0*/  @!P2 FMUL R88, R88, 0.5 ;  /* 0x3f0000005858a820 */ /* 0x000fcc0000400000 */
[----:B------:R-:W1:Y:S02]  /*12600*/  MUFU.EX2 R88, R88 ;  /* 0x0000005800587308 */ /* 0x000e640000000800 */
[----:B-1----:R-:W-:Y:S01]  /*12610*/  @!P2 FMUL R88, R88, R88 ;  /* 0x000000585858a220 */ /* 0x002fe20000400000 */
[----:B------:R-:W-:-:S13]  /*12620*/  FSETP.GEU.AND P2, PT, R93, -126, PT ;  /* 0xc2fc00005d00780b */ /* 0x000fda0003f4e000 */
[----:B------:R-:W-:-:S04]  /*12630*/  @!P2 FMUL R93, R93, 0.5 ;  /* 0x3f0000005d5da820 */ /* 0x000fc80000400000 */
        /* <DEDUP_REMOVED lines=18> */
[C---:B------:R-:W-:Y:S01]  /*12760*/  FSETP.GEU.AND P2, PT, R100.reuse, -126, PT ;  /* 0xc2fc00006400780b */ /* 0x040fe20003f4e000 */
[----:B--2---:R1:W-:Y:S04]  /*12770*/  STL [R1+0x294], R188 ;  /* 0x000294bc01007387 */ /* 0x0043e80000100800 */
[----:B-1----:R-:W2:Y:S08]  /*12780*/  LDL.LU R188, [R1+0x14] ;  /* 0x0000140001bc7983 */ /* 0x002eb00000300800 */
        /* <DEDUP_REMOVED lines=17> */
[----:B------:R-:W1:Y:S01]  /*128a0*/  MUFU.EX2 R13, R108 ;  /* 0x0000006c000d7308 */ /* 0x000e620000000800 */
[----:B------:R-:W-:-:S04]  /*128b0*/  LOP3.LUT R5, R5, 0xfffffffb, RZ, 0xc0, !PT ;  /* 0xfffffffb05057812 */ /* 0x000fc800078ec0ff */
[----:B------:R-:W-:Y:S02]  /*128c0*/  @P0 LOP3.LUT R5, R5, 0x4, RZ, 0xfc, !PT ;  /* 0x0000000405050812 */ /* 0x000fe400078efcff */
[----:B------:R-:W-:Y:S02]  /*128d0*/  ISETP.GE.AND P0, PT, R4, R165, PT ;  /* 0x000000a50400720c */ /* 0x000fe40003f06270 */
[----:B------:R-:W-:Y:S01]  /*128e0*/  LOP3.LUT R0, R0, 0xdfffffff, RZ, 0xc0, !PT ;  /* 0xdfffffff00007812 */ /* 0x000fe200078ec0ff */
[----:B-1----:R-:W-:Y:S01]  /*128f0*/  @!P2 FMUL R13, R13, R13 ;  /* 0x0000000d0d0da220 */ /* 0x002fe20000400000 */
[----:B------:R-:W-:-:S09]  /*12900*/  FSETP.GEU.AND P2, PT, R113, -126, PT ;  /* 0xc2fc00007100780b */ /* 0x000fd20003f4e000 */
[----:B------:R-:W-:-:S04]  /*12910*/  @P0 LOP3.LUT R0, R0, 0x20000000, RZ, 0xfc, !PT ;  /* 0x2000000000000812 */ /* 0x000fc800078efcff */
[----:B------:R-:W-:Y:S01]  /*12920*/  LOP3.LUT P0, RZ, R0, 0x4, RZ, 0xc0, !PT ;  /* 0x0000000400ff7812 */ /* 0x000fe2000780c0ff */
[----:B------:R-:W-:Y:S01]  /*12930*/  @!P2 FMUL R113, R113, 0.5 ;  /* 0x3f0000007171a820 */ /* 0x000fe20000400000 */
[----:B------:R-:W-:-:S05]  /*12940*/  LOP3.LUT R64, R64, 0xefffffff, RZ, 0xc0, !PT ;  /* 0xefffffff40407812 */ /* 0x000fca00078ec0ff */
[----:B------:R-:W1:Y:S06]  /*12950*/  MUFU.EX2 R113, R113 ;  /* 0x0000007100717308 */ /* 0x000e6c0000000800 */
[----:B------:R-:W-:Y:S02]  /*12960*/  @P0 LOP3.LUT R64, R64, 0x10000000, RZ, 0xfc, !PT ;  /* 0x1000000040400812 */ /* 0x000fe400078efcff */
[----:B------:R-:W-:Y:S02]  /*12970*/  LOP3.LUT P0, RZ, R0, 0x200, RZ, 0xc0, !PT ;  /* 0x0000020000ff7812 */ /* 0x000fe4000780c0ff */
[----:B------:R-:W-:Y:S01]  /*12980*/  LOP3.LUT R64, R64, 0xdfffffff, RZ, 0xc0, !PT ;  /* 0xdfffffff40407812 */ /* 0x000fe200078ec0ff */
[----:B-1----:R-:W-:Y:S01]  /*12990*/  @!P2 FMUL R113, R113, R113 ;  /* 0x000000717171a220 */ /* 0x002fe20000400000 */
[----:B------:R-:W-:-:S09]  /*129a0*/  FSETP.GEU.AND P2, PT, R112, -126, PT ;  /* 0xc2fc00007000780b */ /* 0x000fd20003f4e000 */
[----:B------:R-:W-:Y:S02]  /*129b0*/  @P0 LOP3.LUT R64, R64, 0x20000000, RZ, 0xfc, !PT ;  /* 0x2000000040400812 */ /* 0x000fe400078efcff */
[----:B------:R-:W-:Y:S02]  /*129c0*/  LOP3.LUT P0, RZ, R0, 0x400, RZ, 0xc0, !PT ;  /* 0x0000040000ff7812 */ /* 0x000fe4000780c0ff */
[----:B------:R-:W-:Y:S01]  /*129d0*/  LOP3.LUT R64, R64, 0xbfffffff, RZ, 0xc0, !PT ;  /* 0xbfffffff40407812 */ /* 0x000fe200078ec0ff */
[----:B------:R-:W-:-:S04]  /*129e0*/  @!P2 FMUL R112, R112, 0.5 ;  /* 0x3f0000007070a820 */ /* 0x000fc80000400000 */
[----:B------:R-:W1:Y:S06]  /*129f0*/  MUFU.EX2 R84, R112 ;  /* 0x0000007000547308 */ /* 0x000e6c0000000800 */
[----:B------:R-:W-:Y:S02]  /*12a00*/  @P0 LOP3.LUT R64, R64, 0x40000000, RZ, 0xfc, !PT ;  /* 0x4000000040400812 */ /* 0x000fe400078efcff */
[----:B------:R-:W-:Y:S02]  /*12a10*/  LOP3.LUT P0, RZ, R0, 0x800, RZ, 0xc0, !PT ;  /* 0x0000080000ff7812 */ /* 0x000fe4000780c0ff */
[----:B------:R-:W-:-:S11]  /*12a20*/  LOP3.LUT R64, R64, 0x7fffffff, RZ, 0xc0, !PT ;  /* 0x7fffffff40407812 */ /* 0x000fd600078ec0ff */
[----:B------:R-:W-:Y:S01]  /*12a30*/  @P0 LOP3.LUT R64, R64, 0x80000000, RZ, 0xfc, !PT ;  /* 0x8000000040400812 */ /* 0x000fe200078efcff */
[----:B-1----:R-:W-:Y:S01]  /*12a40*/  @!P2 FMUL R84, R84, R84 ;  /* 0x000000545454a220 */ /* 0x002fe20000400000 */
[----:B------:R-:W-:Y:S02]  /*12a50*/  LOP3.LUT P0, RZ, R0, 0x1000, RZ, 0xc0, !PT ;  /* 0x0000100000ff7812 */ /* 0x000fe4000780c0ff */
[----:B------:R-:W-:Y:S02]  /*12a60*/  FSETP.GEU.AND P2, PT, R117, -126, PT ;  /* 0xc2fc00007500780b */ /* 0x000fe40003f4e000 */
[----:B------:R-:W-:-:S09]  /*12a70*/  LOP3.LUT R65, R65, 0xfffffffe, RZ, 0xc0, !PT ;  /* 0xfffffffe41417812 */ /* 0x000fd200078ec0ff */
[----:B------:R-:W-:Y:S02]  /*12a80*/  @P0 LOP3.LUT R65, R65, 0x1, RZ, 0xfc, !PT ;  /* 0x0000000141410812 */ /* 0x000fe400078efcff */
        /* <DEDUP_REMOVED lines=15> */
[----:B------:R-:W-:Y:S01]  /*12b80*/  LOP3.LUT P0, RZ, R0, 0x10000, RZ, 0xc0, !PT ;  /* 0x0001000000ff7812 */ /* 0x000fe2000780c0ff */
[----:B--2---:R2:W-:Y:S01]  /*12b90*/  STL [R1+0x298], R188 ;  /* 0x000298bc01007387 */ /* 0x0045e20000100800 */
[----:B------:R-:W-:-:S03]  /*12ba0*/  LOP3.LUT R65, R65, 0xffffffef, RZ, 0xc0, !PT ;  /* 0xffffffef41417812 */ /* 0x000fc600078ec0ff */
[----:B--2---:R-:W2:Y:S08]  /*12bb0*/  LDL.LU R188, [R1+0x10] ;  /* 0x0000100001bc7983 */ /* 0x004eb00000300800 */
[----:B------:R-:W-:Y:S02]  /*12bc0*/  @P0 LOP3.LUT R65, R65, 0x10, RZ, 0xfc, !PT ;  /* 0x0000001041410812 */ /* 0x000fe400078efcff */
[----:B------:R-:W-:Y:S01]  /*12bd0*/  LOP3.LUT P0, RZ, R0, 0x20000, RZ, 0xc0, !PT ;  /* 0x0002000000ff7812 */ /* 0x000fe2000780c0ff */
[----:B-1----:R-:W-:Y:S01]  /*12be0*/  @!P2 FMUL R14, R14, R14 ;  /* 0x0000000e0e0ea220 */ /* 0x002fe20000400000 */
[----:B------:R-:W-:-:S02]  /*12bf0*/  FSETP.GEU.AND P2, PT, R121, -126, PT ;  /* 0xc2fc00007900780b */ /* 0x000fc40003f4e000 */
        /* <DEDUP_REMOVED lines=9> */
[----:B------:R-:W-:Y:S01]  /*12c90*/  FADD R25, R164, R149 ;  /* 0x00000095a4197221 */ /* 0x000fe20000000000 */
[----:B-1----:R-:W-:Y:S01]  /*12ca0*/  @!P2 FMUL R121, R121, R121 ;  /* 0x000000797979a220 */ /* 0x002fe20000400000 */
[----:B------:R-:W-:-:S08]  /*12cb0*/  FSETP.GEU.AND P2, PT, R120, -126, PT ;  /* 0xc2fc00007800780b */ /* 0x000fd00003f4e000 */
[----:B------:R-:W-:Y:S02]  /*12cc0*/  @P0 LOP3.LUT R65, R65, 0x80, RZ, 0xfc, !PT ;  /* 0x0000008041410812 */ /* 0x000fe400078efcff */
[----:B------:R-:W-:Y:S01]  /*12cd0*/  LOP3.LUT P0, RZ, R0, 0x100000, RZ, 0xc0, !PT ;  /* 0x0010000000ff7812 */ /* 0x000fe2000780c0ff */
[----:B------:R-:W-:Y:S01]  /*12ce0*/  FADD R24, R159, R133 ;  /* 0x000000859f187221 */ /* 0x000fe20000000000 */
[----:B------:R-:W-:-:S03]  /*12cf0*/  LOP3.LUT R65, R65, 0xfffffeff, RZ, 0xc0, !PT ;  /* 0xfffffeff41417812 */ /* 0x000fc600078ec0ff */
[----:B------:R-:W-:Y:S01]  /*12d00*/  FADD R28, R25, R24 ;  /* 0x00000018191c7221 */ /* 0x000fe20000000000 */
[----:B------:R-:W-:Y:S01]  /*12d10*/  FADD R25, R163, R141 ;  /* 0x0000008da3197221 */ /* 0x000fe20000000000 */
[----:B------:R-:W-:Y:S01]  /*12d20*/  FADD R24, R155, R113 ;  /* 0x000000719b187221 */ /* 0x000fe20000000000 */
[----:B------:R-:W-:-:S03]  /*12d30*/  @!P2 FMUL R120, R120, 0.5 ;  /* 0x3f0000007878a820 */ /* 0x000fc60000400000 */
[----:B------:R-:W-:Y:S02]  /*12d40*/  FADD R24, R25, R24 ;  /* 0x0000001819187221 */ /* 0x000fe40000000000 */
[----:B------:R-:W-:Y:S02]  /*12d50*/  @P0 LOP3.LUT R65, R65, 0x100, RZ, 0xfc, !PT ;  /* 0x0000010041410812 */ /* 0x000fe400078efcff */
[----:B------:R-:W-:Y:S01]  /*12d60*/  LOP3.LUT P0, RZ, R0, 0x200000, RZ, 0xc0, !PT ;  /* 0x0020000000ff7812 */ /* 0x000fe2000780c0ff */
[----:B------:R-:W1:Y:S01]  /*12d70*/  MUFU.EX2 R92, R120 ;  /* 0x00000078005c7308 */ /* 0x000e620000000800 */
[----:B------:R-:W-:Y:S01]  /*12d80*/  FADD R40, R28, R24 ;  /* 0x000000181c287221 */ /* 0x000fe20000000000 */
[----:B------:R-:W-:Y:S01]  /*12d90*/  FADD R25, R81, R36 ;  /* 0x0000002451197221 */ /* 0x000fe20000000000 */
[----:B------:R-:W-:Y:S01]  /*12da0*/  FADD R24, R69, R20 ;  /* 0x0000001445187221 */ /* 0x000fe20000000000 */
[----:B------:R-:W-:-:S03]  /*12db0*/  LOP3.LUT R65, R65, 0xfffffdff, RZ, 0xc0, !PT ;  /* 0xfffffdff41417812 */ /* 0x000fc600078ec0ff */
[----:B------:R-:W-:Y:S01]  /*12dc0*/  FADD R28, R25, R24 ;  /* 0x00000018191c7221 */ /* 0x000fe20000000000 */
[----:B------:R-:W-:Y:S01]  /*12dd0*/  FADD R25, R77, R61 ;  /* 0x0000003d4d197221 */ /* 0x000fe20000000000 */
[----:B------:R-:W-:-:S03]  /*12de0*/  FADD R24, R18, R84 ;  /* 0x0000005412187221 */ /* 0x000fc60000000000 */
[----:B------:R-:W-:Y:S01]  /*12df0*/  @P0 LOP3.LUT R65, R65, 0x200, RZ, 0xfc, !PT ;  /* 0x0000020041410812 */ /* 0x000fe200078efcff */
[----:B------:R-:W-:Y:S01]  /*12e00*/  FADD R24, R25, R24 ;  /* 0x0000001819187221 */ /* 0x000fe20000000000 */
[----:B------:R-:W-:Y:S01]  /*12e10*/  LOP3.LUT P0, RZ, R0, 0x400000, RZ, 0xc0, !PT ;  /* 0x0040000000ff7812 */ /* 0x000fe2000780c0ff */
[----:B------:R-:W-:Y:S02]  /*12e20*/  FADD R25, R80, R148 ;  /* 0x0000009450197221 */ /* 0x000fe40000000000 */
[----:B------:R-:W-:Y:S01]  /*12e30*/  FADD R41, R28, R24 ;  /* 0x000000181c297221 */ /* 0x000fe20000000000 */
[----:B------:R-:W-:Y:S01]  /*12e40*/  FADD R24, R158, R132 ;  /* 0x000000849e187221 */ /* 0x000fe20000000000 */
[----:B-1----:R-:W-:Y:S01]  /*12e50*/  @!P2 FMUL R92, R92, R92 ;  /* 0x0000005c5c5ca220 */ /* 0x002fe20000400000 */
[----:B------:R-:W-:Y:S02]  /*12e60*/  FSETP.GEU.AND P2, PT, R125, -126, PT ;  /* 0xc2fc00007d00780b */ /* 0x000fe40003f4e000 */
[----:B------:R-:W-:Y:S01]  /*12e70*/  FADD R28, R25, R24 ;  /* 0x00000018191c7221 */ /* 0x000fe20000000000 */
[----:B------:R-:W-:Y:S01]  /*12e80*/  LOP3.LUT R65, R65, 0xfffffbff, RZ, 0xc0, !PT ;  /* 0xfffffbff41417812 */ /* 0x000fe200078ec0ff */
[----:B------:R-:W-:Y:S01]  /*12e90*/  FADD R25, R162, R140 ;  /* 0x0000008ca2197221 */ /* 0x000fe20000000000 */
[----:B------:R-:W-:-:S02]  /*12ea0*/  FADD R24, R154, R117 ;  /* 0x000000759a187221 */ /* 0x000fc40000000000 */
[----:B------:R-:W-:Y:S02]  /*12eb0*/  @P0 LOP3.LUT R65, R65, 0x400, RZ, 0xfc, !PT ;  /* 0x0000040041410812 */ /* 0x000fe400078efcff */
[----:B------:R-:W-:Y:S01]  /*12ec0*/  FADD R24, R25, R24 ;  /* 0x0000001819187221 */ /* 0x000fe20000000000 */
[----:B------:R-:W-:Y:S01]  /*12ed0*/  LOP3.LUT P0, RZ, R0, 0x800000, RZ, 0xc0, !PT ;  /* 0x0080000000ff7812 */ /* 0x000fe2000780c0ff */
[----:B------:R-:W-:Y:S02]  /*12ee0*/  FADD R25, R68, R16 ;  /* 0x0000001044197221 */ /* 0x000fe40000000000 */
[----:B------:R-:W-:Y:S01]  /*12ef0*/  FADD R56, R28, R24 ;  /* 0x000000181c387221 */ /* 0x000fe20000000000 */
[----:B------:R-:W-:Y:S01]  /*12f00*/  FADD R24, R21, R12 ;  /* 0x0000000c15187221 */ /* 0x000fe20000000000 */
[----:B------:R-:W-:Y:S01]  /*12f10*/  @!P2 FMUL R125, R125, 0.5 ;  /* 0x3f0000007d7da820 */ /* 0x000fe20000400000 */
[----:B------:R-:W-:Y:S02]  /*12f20*/  LOP3.LUT R65, R65, 0xfffff7ff, RZ, 0xc0, !PT ;  /* 0xfffff7ff41417812 */ /* 0x000fe400078ec0ff */
[----:B------:R-:W-:Y:S01]  /*12f30*/  FADD R28, R25, R24 ;  /* 0x00000018191c7221 */ /* 0x000fe20000000000 */
[----:B------:R-:W1:Y:S01]  /*12f40*/  MUFU.EX2 R97, R125 ;  /* 0x0000007d00617308 */ /* 0x000e620000000800 */
        /* <DEDUP_REMOVED lines=8> */
[----:B------:R-:W-:-:S03]  /*12fd0*/  LOP3.LUT R65, R65, 0xffffefff, RZ, 0xc0, !PT ;  /* 0xffffefff41417812 */ /* 0x000fc600078ec0ff */
[----:B------:R-:W-:Y:S01]  /*12fe0*/  FADD R28, R25, R24 ;  /* 0x00000018191c7221 */ /* 0x000fe20000000000 */
[----:B------:R-:W-:Y:S01]  /*12ff0*/  FADD R25, R161, R137 ;  /* 0x00000089a1197221 */ /* 0x000fe20000000000 */
[----:B------:R-:W-:Y:S01]  /*13000*/  FADD R24, R153, R121 ;  /* 0x0000007999187221 */ /* 0x000fe20000000000 */
[----:B-1----:R-:W-:Y:S01]  /*13010*/  @!P2 FMUL R97, R97, R97 ;  /* 0x000000616161a220 */ /* 0x002fe20000400000 */
[----:B------:R-:W-:Y:S02]  /*13020*/  FSETP.GEU.AND P2, PT, R124, -126, PT ;  /* 0xc2fc00007c00780b */ /* 0x000fe40003f4e000 */
[----:B------:R-:W-:Y:S01]  /*13030*/  @P0 LOP3.LUT R65, R65, 0x1000, RZ, 0xfc, !PT ;  /* 0x0000100041410812 */ /* 0x000fe200078efcff */
        /* <DEDUP_REMOVED lines=9> */
[----:B------:R-:W-:Y:S02]  /*130d0*/  @!P2 FMUL R124, R124, 0.5 ;  /* 0x3f0000007c7ca820 */ /* 0x000fe40000400000 */
[----:B------:R-:W-:Y:S01]  /*130e0*/  @P0 LOP3.LUT R65, R65, 0x2000, RZ, 0xfc, !PT ;  /* 0x0000200041410812 */ /* 0x000fe200078efcff */
[----:B------:R-:W-:Y:S01]  /*130f0*/  FADD R24, R25, R24 ;  /* 0x0000001819187221 */ /* 0x000fe20000000000 */
        /* <DEDUP_REMOVED lines=11> */
[----:B------:R-:W-:Y:S01]  /*131b0*/  ISETP.GE.AND P0, PT, R4, R2, PT ;  /* 0x000000020400720c */ /* 0x000fe20003f06270 */
[----:B------:R-:W-:Y:S02]  /*131c0*/  FADD R25, R10, R15 ;  /* 0x0000000f0a197221 */ /* 0x000fe40000000000 */
[----:B------:R-:W-:Y:S01]  /*131d0*/  FADD R49, R28, R24 ;  /* 0x000000181c317221 */ /* 0x000fe20000000000 */
[----:B------:R-:W-:Y:S01]  /*131e0*/  FADD R24, R19, R13 ;  /* 0x0000000d13187221 */ /* 0x000fe20000000000 */
[----:B------:R-:W-:Y:S01]  /*131f0*/  FSEL R26, R26, -INF , P0 ;  /* 0xff8000001a1a7808 */ /* 0x000fe20000000000 */
[----:B-1----:R-:W-:Y:S01]  /*13200*/  @!P2 FMUL R96, R96, R96 ;  /* 0x000000606060a220 */ /* 0x002fe20000400000 */
[----:B------:R-:W-:Y:S01]  /*13210*/  LOP3.LUT P0, RZ, R65, 0x4000, RZ, 0xc0, !PT ;  /* 0x0000400041ff7812 */ /* 0x000fe2000780c0ff */
[----:B------:R-:W-:Y:S01]  /*13220*/  FADD R28, R25, R24 ;  /* 0x00000018191c7221 */ /* 0x000fe20000000000 */
[----:B------:R-:W-:Y:S01]  /*13230*/  FADD R25, R72, R11 ;  /* 0x0000000b48197221 */ /* 0x000fe20000000000 */
[----:B------:R-:W-:Y:S01]  /*13240*/  FADD R24, R17, R96 ;  /* 0x0000006011187221 */ /* 0x000fe20000000000 */
[----:B------:R-:W-:-:S02]  /*13250*/  FSEL R27, R27, -INF , P0 ;  /* 0xff8000001b1b7808 */ /* 0x000fc40000000000 */
[----:B------:R-:W-:Y:S01]  /*13260*/  LOP3.LUT P0, RZ, R65, 0x2000, RZ, 0xc0, !PT ;  /* 0x0000200041ff7812 */ /* 0x000fe2000780c0ff */
[----:B------:R-:W-:-:S03]  /*13270*/  FADD R24, R25, R24 ;  /* 0x0000001819187221 */ /* 0x000fc60000000000 */
[----:B------:R-:W-:Y:S02]  /*13280*/  FSEL R25, R30, -INF , P0 ;  /* 0xff8000001e197808 */ /* 0x000fe40000000000 */
[----:B------:R-:W-:-:S04]  /*13290*/  LOP3.LUT P0, RZ, R65, 0x1000, RZ, 0xc0, !PT ;  /* 0x0000100041ff7812 */ /* 0x000fc8000780c0ff */
[----:B------:R-:W-:Y:S02]  /*132a0*/  FSEL R31, R31, -INF , P0 ;  /* 0xff8000001f1f7808 */ /* 0x000fe40000000000 */
[----:B------:R-:W-:-:S04]  /*132b0*/  LOP3.LUT P0, RZ, R65, 0x800, RZ, 0xc0, !PT ;  /* 0x0000080041ff7812 */ /* 0x000fc8000780c0ff */
[----:B------:R-:W-:Y:S02]  /*132c0*/  FSEL R34, R34, -INF , P0 ;  /* 0xff80000022227808 */ /* 0x000fe40000000000 */
[----:B------:R-:W-:-:S04]  /*132d0*/  LOP3.LUT P0, RZ, R65, 0x400, RZ, 0xc0, !PT ;  /* 0x0000040041ff7812 */ /* 0x000fc8000780c0ff */
[----:B------:R-:W-:Y:S02]  /*132e0*/  FSEL R35, R35, -INF , P0 ;  /* 0xff80000023237808 */ /* 0x000fe40000000000 */
[----:B------:R-:W-:-:S04]  /*132f0*/  LOP3.LUT P0, RZ, R65, 0x200, RZ, 0xc0, !PT ;  /* 0x0000020041ff7812 */ /* 0x000fc8000780c0ff */
[----:B------:R-:W-:Y:S02]  /*13300*/  FSEL R38, R38, -INF , P0 ;  /* 0xff80000026267808 */ /* 0x000fe40000000000 */
[----:B------:R-:W-:Y:S02]  /*13310*/  LOP3.LUT P0, RZ, R65, 0x100, RZ, 0xc0, !PT ;  /* 0x0000010041ff7812 */ /* 0x000fe4000780c0ff */
[----:B------:R-:W-:Y:S02]  /*13320*/  ISETP.GE.AND P3, PT, R4, R168, PT ;  /* 0x000000a80400720c */ /* 0x000fe40003f66270 */
[----:B------:R-:W-:Y:S02]  /*13330*/  FSEL R39, R39, -INF , P0 ;  /* 0xff80000027277808 */ /* 0x000fe40000000000 */
[----:B------:R-:W-:-:S04]  /*13340*/  LOP3.LUT P0, RZ, R65, 0x80, RZ, 0xc0, !PT ;  /* 0x0000008041ff7812 */ /* 0x000fc8000780c0ff */
[----:B------:R-:W-:Y:S02]  /*13350*/  FSEL R42, R42, -INF , P0 ;  /* 0xff8000002a2a7808 */ /* 0x000fe40000000000 */
[----:B------:R-:W-:Y:S02]  /*13360*/  LOP3.LUT P0, RZ, R65, 0x40, RZ, 0xc0, !PT ;  /* 0x0000004041ff7812 */ /* 0x000fe4000780c0ff */
[----:B------:R-:W-:Y:S02]  /*13370*/  ISETP.GE.AND P4, PT, R4, R169, PT ;  /* 0x000000a90400720c */ /* 0x000fe40003f86270 */
[----:B------:R-:W-:Y:S02]  /*13380*/  LOP3.LUT R64, R64, 0xfffffffe, RZ, 0xc0, !PT ;  /* 0xfffffffe40407812 */ /* 0x000fe400078ec0ff */
[----:B------:R-:W-:Y:S02]  /*13390*/  FSEL R43, R43, -INF , P0 ;  /* 0xff8000002b2b7808 */ /* 0x000fe40000000000 */
[----:B------:R-:W-:-:S02]  /*133a0*/  LOP3.LUT P0, RZ, R65, 0x20, RZ, 0xc0, !PT ;  /* 0x0000002041ff7812 */ /* 0x000fc4000780c0ff */
[----:B------:R-:W-:Y:S02]  /*133b0*/  @P3 LOP3.LUT R64, R64, 0x1, RZ, 0xfc, !PT ;  /* 0x0000000140403812 */ /* 0x000fe400078efcff */
[----:B------:R-:W-:Y:S02]  /*133c0*/  FSEL R46, R46, -INF , P0 ;  /* 0xff8000002e2e7808 */ /* 0x000fe40000000000 */
[C---:B------:R-:W-:Y:S02]  /*133d0*/  ISETP.GE.AND P5, PT, R4.reuse, R170, PT ;  /* 0x000000aa0400720c */ /* 0x040fe40003fa6270 */
[----:B------:R-:W-:Y:S02]  /*133e0*/  LOP3.LUT P0, RZ, R65, 0x10, RZ, 0xc0, !PT ;  /* 0x0000001041ff7812 */ /* 0x000fe4000780c0ff */
[----:B------:R-:W-:Y:S02]  /*133f0*/  ISETP.GE.AND P1, PT, R4, R166, PT ;  /* 0x000000a60400720c */ /* 0x000fe40003f26270 */
[----:B------:R-:W-:-:S02]  /*13400*/  LOP3.LUT R64, R64, 0xfffffffd, RZ, 0xc0, !PT ;  /* 0xfffffffd40407812 */ /* 0x000fc400078ec0ff */
[----:B------:R-:W-:Y:S02]  /*13410*/  FSEL R47, R47, -INF , P0 ;  /* 0xff8000002f2f7808 */ /* 0x000fe40000000000 */
[----:B------:R-:W-:Y:S02]  /*13420*/  @P4 LOP3.LUT R64, R64, 0x2, RZ, 0xfc, !PT ;  /* 0x0000000240404812 */ /* 0x000fe400078efcff */
[----:B------:R-:W-:Y:S02]  /*13430*/  LOP3.LUT P0, RZ, R65, 0x8, RZ, 0xc0, !PT ;  /* 0x0000000841ff7812 */ /* 0x000fe4000780c0ff */
[----:B------:R-:W-:Y:S02]  /*13440*/  ISETP.GE.AND P6, PT, R4, R171, PT ;  /* 0x000000ab0400720c */ /* 0x000fe40003fc6270 */
[----:B------:R-:W-:Y:S02]  /*13450*/  LOP3.LUT R64, R64, 0xfffffffb, RZ, 0xc0, !PT ;  /* 0xfffffffb40407812 */ /* 0x000fe400078ec0ff */
[----:B------:R-:W-:-:S02]  /*13460*/  FSEL R50, R50, -INF , P0 ;  /* 0xff80000032327808 */ /* 0x000fc40000000000 */
[----:B------:R-:W-:Y:S02]  /*13470*/  LOP3.LUT R0, R0, 0xbfffffff, RZ, 0xc0, !PT ;  /* 0xbfffffff00007812 */ /* 0x000fe400078ec0ff */
[----:B------:R-:W-:Y:S02]  /*13480*/  ISETP.GE.AND P2, PT, R4, R167, PT ;  /* 0x000000a70400720c */ /* 0x000fe40003f46270 */
[----:B------:R-:W-:Y:S02]  /*13490*/  LOP3.LUT P0, RZ, R65, 0x4, RZ, 0xc0, !PT ;  /* 0x0000000441ff7812 */ /* 0x000fe4000780c0ff */
[----:B------:R-:W-:Y:S02]  /*134a0*/  @P5 LOP3.LUT R64, R64, 0x4, RZ, 0xfc, !PT ;  /* 0x0000000440405812 */ /* 0x000fe400078efcff */
[----:B------:R-:W-:Y:S02]  /*134b0*/  @P1 LOP3.LUT R0, R0, 0x40000000, RZ, 0xfc, !PT ;  /* 0x4000000000001812 */ /* 0x000fe400078efcff */
[----:B------:R-:W-:-:S02]  /*134c0*/  FSEL R51, R51, -INF , P0 ;  /* 0xff80000033337808 */ /* 0x000fc40000000000 */
[C---:B------:R-:W-:Y:S02]  /*134d0*/  LOP3.LUT P0, RZ, R65.reuse, 0x2, RZ, 0xc0, !PT ;  /* 0x0000000241ff7812 */ /* 0x040fe4000780c0ff */
[----:B------:R-:W-:Y:S02]  /*134e0*/  LOP3.LUT R64, R64, 0xfffffff7, RZ, 0xc0, !PT ;  /* 0xfffffff740407812 */ /* 0x000fe400078ec0ff */
[C---:B------:R-:W-:Y:S02]  /*134f0*/  LOP3.LUT P1, RZ, R0.reuse, 0x8, RZ, 0xc0, !PT ;  /* 0x0000000800ff7812 */ /* 0x040fe4000782c0ff */
[----:B------:R-:W-:Y:S02]  /*13500*/  LOP3.LUT R0, R0, 0x7fffffff, RZ, 0xc0, !PT ;  /* 0x7fffffff00007812 */ /* 0x000fe400078ec0ff */
[----:B------:R-:W-:Y:S02]  /*13510*/  FSEL R54, R54, -INF , P0 ;  /* 0xff80000036367808 */ /* 0x000fe40000000000 */
[----:B------:R-:W-:-:S02]  /*13520*/  LOP3.LUT P0, RZ, R65, 0x1, RZ, 0xc0, !PT ;  /* 0x0000000141ff7812 */ /* 0x000fc4000780c0ff */
[----:B------:R-:W-:Y:S02]  /*13530*/  @P6 LOP3.LUT R64, R64, 0x8, RZ, 0xfc, !PT ;  /* 0x0000000840406812 */ /* 0x000fe400078efcff */
[----:B------:R-:W-:Y:S02]  /*13540*/  @P2 LOP3.LUT R0, R0, 0x80000000, RZ, 0xfc, !PT ;  /* 0x8000000000002812 */ /* 0x000fe400078efcff */
[----:B------:R-:W-:Y:S02]  /*13550*/  FSEL R109, R55, -INF , P0 ;  /* 0xff800000376d7808 */ /* 0x000fe40000000000 */
[----:B------:R-:W-:Y:S02]  /*13560*/  LOP3.LUT P0, RZ, R64, 0x80000000, RZ, 0xc0, !PT ;  /* 0x8000000040ff7812 */ /* 0x000fe4000780c0ff */
[----:B------:R-:W-:Y:S02]  /*13570*/  LOP3.LUT P6, RZ, R0, 0x100, RZ, 0xc0, !PT ;  /* 0x0000010000ff7812 */ /* 0x000fe400078cc0ff */
[----:B------:R-:W-:-:S02]  /*13580*/  FSEL R58, R58, -INF , P0 ;  /* 0xff8000003a3a7808 */ /* 0x000fc40000000000 */
[C---:B------:R-:W-:Y:S02]  /*13590*/  LOP3.LUT P0, RZ, R64.reuse, 0x40000000, RZ, 0xc0, !PT ;  /* 0x4000000040ff7812 */ /* 0x040fe4000780c0ff */
[----:B------:R-:W-:Y:S02]  /*135a0*/  FSEL R63, R63, -INF , P6 ;  /* 0xff8000003f3f7808 */ /* 0x000fe40003000000 */
[----:B------:R-:W-:Y:S02]  /*135b0*/  LOP3.LUT P6, RZ, R5, 0x200, RZ, 0xc0, !PT ;  /* 0x0000020005ff7812 */ /* 0x000fe400078cc0ff */
[----:B------:R-:W-:Y:S02]  /*135c0*/  FSEL R59, R59, -INF , P0 ;  /* 0xff8000003b3b7808 */ /* 0x000fe40000000000 */
[----:B------:R-:W-:-:S04]  /*135d0*/  LOP3.LUT P0, RZ, R64, 0x20000000, RZ, 0xc0, !PT ;  /* 0x2000000040ff7812 */ /* 0x000fc8000780c0ff */
[----:B------:R-:W-:Y:S02]  /*135e0*/  FSEL R62, R62, -INF , P0 ;  /* 0xff8000003e3e7808 */ /* 0x000fe40000000000 */
[C---:B------:R-:W-:Y:S02]  /*135f0*/  LOP3.LUT P0, RZ, R64.reuse, 0x10000000, RZ, 0xc0, !PT ;  /* 0x1000000040ff7812 */ /* 0x040fe4000780c0ff */
[----:B------:R-:W-:Y:S01]  /*13600*/  LOP3.LUT R64, R64, 0xffffffef, RZ, 0xc0, !PT ;  /* 0xffffffef40407812 */ /* 0x000fe200078ec0ff */
[----:B--2---:R1:W-:Y:S03]  /*13610*/  STL [R1+0x29c], R188 ;  /* 0x00029cbc01007387 */ /* 0x0043e60000100800 */
[----:B------:R-:W-:Y:S02]  /*13620*/  @P6 LOP3.LUT R64, R64, 0x10, RZ, 0xfc, !PT ;  /* 0x0000001040406812 */ /* 0x000fe400078efcff */
[----:B------:R-:W-:-:S02]  /*13630*/  LOP3.LUT P6, RZ, R5, 0x400, RZ, 0xc0, !PT ;  /* 0x0000040005ff7812 */ /* 0x000fc400078cc0ff */
[----:B------:R-:W-:Y:S01]  /*13640*/  LOP3.LUT R64, R64, 0xffffffdf, RZ, 0xc0, !PT ;  /* 0xffffffdf40407812 */ /* 0x000fe200078ec0ff */
[----:B-1----:R-:W2:Y:S10]  /*13650*/  LDL.LU R188, [R1+0x4] ;  /* 0x0000040001bc7983 */ /* 0x002eb40000300800 */
[----:B------:R-:W-:-:S02]  /*13660*/  @P6 LOP3.LUT R64, R64, 0x20, RZ, 0xfc, !PT ;  /* 0x0000002040406812 */ /* 0x000fc400078efcff */
[----:B------:R-:W-:Y:S02]  /*13670*/  LOP3.LUT P6, RZ, R5, 0x800, RZ, 0xc0, !PT ;  /* 0x0000080005ff7812 */ /* 0x000fe400078cc0ff */
[----:B------:R-:W-:-:S11]  /*13680*/  LOP3.LUT R64, R64, 0xffffffbf, RZ, 0xc0, !PT ;  /* 0xffffffbf40407812 */ /* 0x000fd600078ec0ff */
[----:B------:R-:W-:Y:S02]  /*13690*/  @P6 LOP3.LUT R64, R64, 0x40, RZ, 0xfc, !PT ;  /* 0x0000004040406812 */ /* 0x000fe400078efcff */
        /* <DEDUP_REMOVED lines=55> */
[----:B------:R-:W-:Y:S02]  /*13a10*/  LOP3.LUT R64, R64, 0xfdffffff, RZ, 0xc0, !PT ;  /* 0xfdffffff40407812 */ /* 0x000fe400078ec0ff */
[----:B------:R-:W-:Y:S02]  /*13a20*/  FSEL R74, R74, -INF , P1 ;  /* 0xff8000004a4a7808 */ /* 0x000fe40000800000 */
[----:B------:R-:W-:Y:S01]  /*13a30*/  FSEL R75, R75, -INF , P0 ;  /* 0xff8000004b4b7808 */ /* 0x000fe20000000000 */
[----:B------:R-:W-:Y:S01]  /*13a40*/  FADD R44, R28, R24 ;  /* 0x000000181c2c7221 */ /* 0x000fe20000000000 */
[----:B------:R-:W-:Y:S01]  /*13a50*/  LOP3.LUT P2, RZ, R0, 0x10, RZ, 0xc0, !PT ;  /* 0x0000001000ff7812 */ /* 0x000fe2000784c0ff */
[----:B--2---:R1:W-:Y:S04]  /*13a60*/  STL [R1+0x2a0], R188 ;  /* 0x0002a0bc01007387 */ /* 0x0043e80000100800 */
[----:B------:R-:W-:-:S02]  /*13a70*/  @P6 LOP3.LUT R64, R64, 0x2000000, RZ, 0xfc, !PT ;  /* 0x0200000040406812 */ /* 0x000fc400078efcff */
[C---:B------:R-:W-:Y:S02]  /*13a80*/  LOP3.LUT P6, RZ, R5.reuse, 0x80000000, RZ, 0xc0, !PT ;  /* 0x8000000005ff7812 */ /* 0x040fe400078cc0ff */
[----:B------:R-:W-:Y:S02]  /*13a90*/  LOP3.LUT R64, R64, 0xfbffffff, RZ, 0xc0, !PT ;  /* 0xfbffffff40407812 */ /* 0x000fe400078ec0ff */
[----:B------:R-:W-:Y:S01]  /*13aa0*/  LOP3.LUT P1, RZ, R5, 0x8, RZ, 0xc0, !PT ;  /* 0x0000000805ff7812 */ /* 0x000fe2000782c0ff */
[----:B-1----:R-:W2:Y:S08]  /*13ab0*/  LDL.LU R188, [R1] ;  /* 0x0000000001bc7983 */ /* 0x002eb00000300800 */
[----:B------:R-:W-:Y:S01]  /*13ac0*/  @P6 LOP3.LUT R64, R64, 0x4000000, RZ, 0xfc, !PT ;  /* 0x0400000040406812 */ /* 0x000fe200078efcff */
[----:B------:R1:W-:Y:S01]  /*13ad0*/  STL [R1+0x234], R187 ;  /* 0x000234bb01007387 */ /* 0x0003e20000100800 */
[----:B------:R-:W-:-:S02]  /*13ae0*/  LOP3.LUT P6, RZ, R0, 0x1, RZ, 0xc0, !PT ;  /* 0x0000000100ff7812 */ /* 0x000fc400078cc0ff */
[----:B------:R-:W-:Y:S02]  /*13af0*/  LOP3.LUT R64, R64, 0xf7ffffff, RZ, 0xc0, !PT ;  /* 0xf7ffffff40407812 */ /* 0x000fe400078ec0ff */
[----:B------:R-:W-:Y:S02]  /*13b00*/  LOP3.LUT P0, RZ, R5, 0x4, RZ, 0xc0, !PT ;  /* 0x0000000405ff7812 */ /* 0x000fe4000780c0ff */
[----:B------:R-:W-:Y:S02]  /*13b10*/  FSEL R71, R71, -INF , P2 ;  /* 0xff80000047477808 */ /* 0x000fe40001000000 */
[----:B------:R-:W-:Y:S01]  /*13b20*/  FSEL R135, R135, -INF , P1 ;  /* 0xff80000087877808 */ /* 0x000fe20000800000 */
[----:B-1----:R-:W4:Y:S04]  /*13b30*/  LDL.LU R187, [R1+0xd4] ;  /* 0x0000d40001bb7983 */ /* 0x002f280000300800 */
[----:B------:R-:W-:Y:S01]  /*13b40*/  @P6 LOP3.LUT R64, R64, 0x8000000, RZ, 0xfc, !PT ;  /* 0x0800000040406812 */ /* 0x000fe200078efcff */
[----:B------:R1:W-:Y:S01]  /*13b50*/  STL [R1+0x230], R174 ;  /* 0x000230ae01007387 */ /* 0x0003e20000100800 */
[----:B------:R-:W-:-:S04]  /*13b60*/  LOP3.LUT P6, RZ, R0, 0x2, RZ, 0xc0, !PT ;  /* 0x0000000200ff7812 */ /* 0x000fc800078cc0ff */
[----:B------:R-:W-:Y:S02]  /*13b70*/  FSEL R78, R78, -INF , P6 ;  /* 0xff8000004e4e7808 */ /* 0x000fe40003000000 */
[C---:B------:R-:W-:Y:S02]  /*13b80*/  LOP3.LUT P6, RZ, R64.reuse, 0x8000000, RZ, 0xc0, !PT ;  /* 0x0800000040ff7812 */ /* 0x040fe400078cc0ff */
[----:B------:R-:W-:Y:S01]  /*13b90*/  LOP3.LUT P2, RZ, R5, 0x10, RZ, 0xc0, !PT ;  /* 0x0000001005ff7812 */ /* 0x000fe2000784c0ff */
[----:B-1----:R-:W4:Y:S01]  /*13ba0*/  LDL.LU R174, [R1+0xe0] ;  /* 0x0000e00001ae7983 */ /* 0x002f220000300800 */
[----:B------:R-:W-:Y:S02]  /*13bb0*/  FSEL R79, R79, -INF , P6 ;  /* 0xff8000004f4f7808 */ /* 0x000fe40003000000 */
[----:B------:R-:W-:Y:S01]  /*13bc0*/  LOP3.LUT P6, RZ, R64, 0x4000000, RZ, 0xc0, !PT ;  /* 0x0400000040ff7812 */ /* 0x000fe200078cc0ff */
[----:B------:R1:W-:Y:S01]  /*13bd0*/  STL [R1+0x22c], R198 ;  /* 0x00022cc601007387 */ /* 0x0003e20000100800 */
[----:B------:R-:W-:-:S02]  /*13be0*/  LOP3.LUT P1, RZ, R0, 0x40000000, RZ, 0xc0, !PT ;  /* 0x4000000000ff7812 */ /* 0x000fc4000782c0ff */
[----:B------:R-:W-:Y:S02]  /*13bf0*/  FSEL R24, R82, -INF , P6 ;  /* 0xff80000052187808 */ /* 0x000fe40003000000 */
[----:B------:R-:W-:Y:S02]  /*13c00*/  FSEL R82, R138, -INF , P0 ;  /* 0xff8000008a527808 */ /* 0x000fe40000000000 */
[----:B------:R-:W-:Y:S02]  /*13c10*/  LOP3.LUT P0, RZ, R0, 0x20000000, RZ, 0xc0, !PT ;  /* 0x2000000000ff7812 */ /* 0x000fe4000780c0ff */
[----:B------:R-:W-:Y:S01]  /*13c20*/  FSEL R134, R134, -INF , P2 ;  /* 0xff80000086867808 */ /* 0x000fe20001000000 */
[----:B-1----:R-:W4:Y:S01]  /*13c30*/  LDL.LU R198, [R1+0xe4] ;  /* 0x0000e40001c67983 */ /* 0x002f220000300800 */
[----:B------:R-:W-:Y:S02]  /*13c40*/  FSEL R139, R139, -INF , P0 ;  /* 0xff8000008b8b7808 */ /* 0x000fe40000000000 */
[----:B------:R-:W-:Y:S01]  /*13c50*/  FSEL R142, R142, -INF , P1 ;  /* 0xff8000008e8e7808 */ /* 0x000fe20000800000 */
[----:B------:R1:W-:Y:S01]  /*13c60*/  STL [R1+0x228], R197 ;  /* 0x000228c501007387 */ /* 0x0003e20000100800 */
[----:B------:R-:W-:-:S02]  /*13c70*/  LOP3.LUT P3, RZ, R0, 0x20, RZ, 0xc0, !PT ;  /* 0x0000002000ff7812 */ /* 0x000fc4000786c0ff */
[C---:B------:R-:W-:Y:S02]  /*13c80*/  LOP3.LUT P4, RZ, R0.reuse, 0x40, RZ, 0xc0, !PT ;  /* 0x0000004000ff7812 */ /* 0x040fe4000788c0ff */
[C---:B------:R-:W-:Y:S02]  /*13c90*/  LOP3.LUT P5, RZ, R0.reuse, 0x80, RZ, 0xc0, !PT ;  /* 0x0000008000ff7812 */ /* 0x040fe400078ac0ff */
[C---:B------:R-:W-:Y:S02]  /*13ca0*/  LOP3.LUT P2, RZ, R0.reuse, 0x80000000, RZ, 0xc0, !PT ;  /* 0x8000000000ff7812 */ /* 0x040fe4000784c0ff */
[C---:B------:R-:W-:Y:S01]  /*13cb0*/  LOP3.LUT P0, RZ, R0.reuse, 0x10000000, RZ, 0xc0, !PT ;  /* 0x1000000000ff7812 */ /* 0x040fe2000780c0ff */
[----:B-1----:R-:W4:Y:S01]  /*13cc0*/  LDL.LU R197, [R1+0xf0] ;  /* 0x0000f00001c57983 */ /* 0x002f220000300800 */
[----:B------:R-:W-:Y:S02]  /*13cd0*/  LOP3.LUT P1, RZ, R0, 0x8000000, RZ, 0xc0, !PT ;  /* 0x0800000000ff7812 */ /* 0x000fe4000782c0ff */
[----:B------:R-:W-:Y:S01]  /*13ce0*/  FMNMX R0, R26, R172, !PT ;  /* 0x000000ac1a007209 */ /* 0x000fe20007800000 */
[----:B------:R1:W-:Y:S03]  /*13cf0*/  STL [R1+0x224], R196 ;  /* 0x000224c401007387 */ /* 0x0003e60000100800 */
[----:B------:R-:W-:-:S04]  /*13d00*/  FMNMX R0, R27, R0, !PT ;  /* 0x000000001b007209 */ /* 0x000fc80007800000 */
[----:B------:R-:W-:Y:S02]  /*13d10*/  FMNMX R0, R25, R0, !PT ;  /* 0x0000000019007209 */ /* 0x000fe40007800000 */
[----:B------:R-:W-:Y:S01]  /*13d20*/  FSEL R30, R66, -INF , P5 ;  /* 0xff800000421e7808 */ /* 0x000fe20002800000 */
[----:B-1----:R-:W4:Y:S01]  /*13d30*/  LDL.LU R196, [R1+0xf4] ;  /* 0x0000f40001c47983 */ /* 0x002f220000300800 */
[----:B------:R-:W-:Y:S02]  /*13d40*/  FMNMX R0, R31, R0, !PT ;  /* 0x000000001f007209 */ /* 0x000fe40007800000 */
[----:B------:R-:W-:Y:S01]  /*13d50*/  FSEL R28, R67, -INF , P4 ;  /* 0xff800000431c7808 */ /* 0x000fe20002000000 */
[----:B------:R1:W-:Y:S01]  /*13d60*/  STL [R1+0x220], R195 ;  /* 0x000220c301007387 */ /* 0x0003e20000100800 */
[----:B------:R-:W-:-:S04]  /*13d70*/  FMNMX R0, R34, R0, !PT ;  /* 0x0000000022007209 */ /* 0x000fc80007800000 */
[----:B------:R-:W-:-:S04]  /*13d80*/  FMNMX R0, R35, R0, !PT ;  /* 0x0000000023007209 */ /* 0x000fc80007800000 */
[----:B------:R-:W-:Y:S01]  /*13d90*/  FMNMX R0, R38, R0, !PT ;  /* 0x0000000026007209 */ /* 0x000fe20007800000 */
[----:B-1----:R-:W4:Y:S03]  /*13da0*/  LDL.LU R195, [R1+0x100] ;  /* 0x0001000001c37983 */ /* 0x002f260000300800 */
[----:B------:R-:W-:Y:S01]  /*13db0*/  FMNMX R0, R39, R0, !PT ;  /* 0x0000000027007209 */ /* 0x000fe20007800000 */
[----:B------:R1:W-:Y:S03]  /*13dc0*/  STL [R1+0x21c], R194 ;  /* 0x00021cc201007387 */ /* 0x0003e60000100800 */
[----:B------:R-:W-:-:S04]  /*13dd0*/  FMNMX R0, R42, R0, !PT ;  /* 0x000000002a007209 */ /* 0x000fc80007800000 */
[----:B------:R-:W-:Y:S02]  /*13de0*/  FMNMX R0, R43, R0, !PT ;  /* 0x000000002b007209 */ /* 0x000fe40007800000 */
[----:B------:R-:W-:Y:S01]  /*13df0*/  FSEL R70, R70, -INF , P3 ;  /* 0xff80000046467808 */ /* 0x000fe20001800000 */
[----:B-1----:R-:W4:Y:S01]  /*13e00*/  LDL.LU R194, [R1+0x104] ;  /* 0x0001040001c27983 */ /* 0x002f220000300800 */
[----:B------:R-:W-:Y:S02]  /*13e10*/  FMNMX R0, R46, R0, !PT ;  /* 0x000000002e007209 */ /* 0x000fe40007800000 */
[----:B------:R-:W-:Y:S01]  /*13e20*/  LOP3.LUT P6, RZ, R64, 0x2000000, RZ, 0xc0, !PT ;  /* 0x0200000040ff7812 */ /* 0x000fe200078cc0ff */
        /* <DEDUP_REMOVED lines=27> */
[----:B------:R-:W-:Y:S02]  /*13fe0*/  FMNMX R0, R75, R0, !PT ;  /* 0x000000004b007209 */ /* 0x000fe40007800000 */
[----:B------:R-:W-:-:S02]  /*13ff0*/  FSEL R105, R87, -INF , P6 ;  /* 0xff80000057697808 */ /* 0x000fc40003000000 */
[----:B------:R-:W-:Y:S02]  /*14000*/  LOP3.LUT P6, RZ, R64, 0x400000, RZ, 0xc0, !PT ;  /* 0x0040000040ff7812 */ /* 0x000fe400078cc0ff */
[----:B------:R-:W-:Y:S02]  /*14010*/  FMNMX R0, R78, R0, !PT ;  /* 0x000000004e007209 */ /* 0x000fe40007800000 */
[----:B------:R-:W-:Y:S01]  /*14020*/  FSEL R90, R90, -INF , P6 ;  /* 0xff8000005a5a7808 */ /* 0x000fe20003000000 */
[----:B-1----:R-:W4:Y:S01]  /*14030*/  LDL.LU R189, [R1+0x130] ;  /* 0x0001300001bd7983 */ /* 0x002f220000300800 */
[----:B------:R-:W-:Y:S02]  /*14040*/  LOP3.LUT P6, RZ, R64, 0x200000, RZ, 0xc0, !PT ;  /* 0x0020000040ff7812 */ /* 0x000fe400078cc0ff */
[----:B------:R-:W-:Y:S01]  /*14050*/  FMNMX R0, R79, R0, !PT ;  /* 0x000000004f007209 */ /* 0x000fe20007800000 */
[----:B------:R1:W-:Y:S01]  /*14060*/  STL [R1+0x204], R185 ;  /* 0x000204b901007387 */ /* 0x0003e20000100800 */
[----:B------:R-:W-:-:S02]  /*14070*/  FSEL R91, R91, -INF , P6 ;  /* 0xff8000005b5b7808 */ /* 0x000fc40003000000 */
[----:B------:R-:W-:Y:S02]  /*14080*/  LOP3.LUT P6, RZ, R64, 0x100000, RZ, 0xc0, !PT ;  /* 0x0010000040ff7812 */ /* 0x000fe400078cc0ff */
[----:B------:R-:W-:Y:S02]  /*14090*/  FMNMX R0, R24, R0, !PT ;  /* 0x0000000018007209 */ /* 0x000fe40007800000 */
[----:B------:R-:W-:Y:S02]  /*140a0*/  FSEL R94, R94, -INF , P6 ;  /* 0xff8000005e5e7808 */ /* 0x000fe40003000000 */
[----:B------:R-:W-:Y:S01]  /*140b0*/  FMNMX R0, R83, R0, !PT ;  /* 0x0000000053007209 */ /* 0x000fe20007800000 */
[----:B-1----:R-:W4:Y:S01]  /*140c0*/  LDL.LU R185, [R1+0x134] ;  /* 0x0001340001b97983 */ /* 0x002f220000300800 */
[----:B------:R-:W-:Y:S02]  /*140d0*/  LOP3.LUT P6, RZ, R64, 0x80000, RZ, 0xc0, !PT ;  /* 0x0008000040ff7812 */ /* 0x000fe400078cc0ff */
[C---:B------:R-:W-:Y:S01]  /*140e0*/  LOP3.LUT P5, RZ, R5.reuse, 0x100, RZ, 0xc0, !PT ;  /* 0x0000010005ff7812 */ /* 0x040fe200078ac0ff */
[----:B------:R-:W4:Y:S01]  /*140f0*/  LDL.LU R235, [R1+0x8c] ;  /* 0x00008c0001eb7983 */ /* 0x000f220000300800 */
[----:B------:R-:W-:-:S02]  /*14100*/  LOP3.LUT P4, RZ, R5, 0x80, RZ, 0xc0, !PT ;  /* 0x0000008005ff7812 */ /* 0x000fc4000788c0ff */
[----:B------:R-:W-:Y:S01]  /*14110*/  LOP3.LUT P3, RZ, R5, 0x20, RZ, 0xc0, !PT ;  /* 0x0000002005ff7812 */ /* 0x000fe2000786c0ff */
[----:B------:R-:W4:Y:S01]  /*14120*/  LDL.LU R234, [R1+0x98] ;  /* 0x0000980001ea7983 */ /* 0x000f220000300800 */
[----:B------:R-:W-:Y:S02]  /*14130*/  FMNMX R0, R86, R0, !PT ;  /* 0x0000000056007209 */ /* 0x000fe40007800000 */
[----:B------:R-:W-:Y:S01]  /*14140*/  FSEL R5, R95, -INF , P6 ;  /* 0xff8000005f057808 */ /* 0x000fe20003000000 */
[----:B------:R-:W4:Y:S01]  /*14150*/  LDL.LU R233, [R1+0x9c] ;  /* 0x00009c0001e97983 */ /* 0x000f220000300800 */
[----:B------:R-:W-:Y:S02]  /*14160*/  LOP3.LUT P6, RZ, R64, 0x40000, RZ, 0xc0, !PT ;  /* 0x0004000040ff7812 */ /* 0x000fe400078cc0ff */
[----:B------:R-:W-:Y:S01]  /*14170*/  FMNMX R0, R105, R0, !PT ;  /* 0x0000000069007209 */ /* 0x000fe20007800000 */
[----:B------:R-:W4:Y:S01]  /*14180*/  LDL.LU R232, [R1+0xa8] ;  /* 0x0000a80001e87983 */ /* 0x000f220000300800 */
[----:B------:R-:W-:-:S02]  /*14190*/  FSEL R52, R98, -INF , P6 ;  /* 0xff80000062347808 */ /* 0x000fc40003000000 */
        /* <DEDUP_REMOVED lines=9> */
[----:B------:R-:W-:Y:S01]  /*14230*/  FMNMX R0, R94, R0, !PT ;  /* 0x000000005e007209 */ /* 0x000fe20007800000 */
[----:B------:R-:W4:Y:S01]  /*14240*/  LDL.LU R228, [R1+0xc8] ;  /* 0x0000c80001e47983 */ /* 0x000f220000300800 */
[C---:B------:R-:W-:Y:S02]  /*14250*/  LOP3.LUT P6, RZ, R64.reuse, 0x8000, RZ, 0xc0, !PT ;  /* 0x0000800040ff7812 */ /* 0x040fe400078cc0ff */
[----:B------:R-:W-:Y:S01]  /*14260*/  FMNMX R0, R5, R0, !PT ;  /* 0x0000000005007209 */ /* 0x000fe20007800000 */
[----:B------:R-:W4:Y:S01]  /*14270*/  LDL.LU R227, [R1+0xcc] ;  /* 0x0000cc0001e37983 */ /* 0x000f220000300800 */
[----:B------:R-:W-:Y:S02]  /*14280*/  FSEL R60, R103, -INF , P6 ;  /* 0xff800000673c7808 */ /* 0x000fe40003000000 */
[----:B------:R-:W-:Y:S01]  /*14290*/  LOP3.LUT P6, RZ, R64, 0x4000, RZ, 0xc0, !PT ;  /* 0x0000400040ff7812 */ /* 0x000fe200078cc0ff */
[----:B------:R-:W4:Y:S01]  /*142a0*/  LDL.LU R226, [R1+0xd8] ;  /* 0x0000d80001e27983 */ /* 0x000f220000300800 */
[----:B------:R-:W-:-:S02]  /*142b0*/  FMNMX R0, R52, R0, !PT ;  /* 0x0000000034007209 */ /* 0x000fc40007800000 */
[----:B------:R-:W-:Y:S01]  /*142c0*/  FSEL R85, R106, -INF , P6 ;  /* 0xff8000006a557808 */ /* 0x000fe20003000000 */
[----:B------:R-:W4:Y:S01]  /*142d0*/  LDL.LU R225, [R1+0xdc] ;  /* 0x0000dc0001e17983 */ /* 0x000f220000300800 */
[C---:B------:R-:W-:Y:S02]  /*142e0*/  LOP3.LUT P6, RZ, R64.reuse, 0x2000, RZ, 0xc0, !PT ;  /* 0x0000200040ff7812 */ /* 0x040fe400078cc0ff */
[----:B------:R-:W-:Y:S01]  /*142f0*/  FMNMX R0, R99, R0, !PT ;  /* 0x0000000063007209 */ /* 0x000fe20007800000 */
[----:B------:R-:W4:Y:S01]  /*14300*/  LDL.LU R224, [R1+0xe8] ;  /* 0x0000e80001e07983 */ /* 0x000f220000300800 */
[----:B------:R-:W-:Y:S02]  /*14310*/  FSEL R101, R107, -INF , P6 ;  /* 0xff8000006b657808 */ /* 0x000fe40003000000 */
[----:B------:R-:W-:Y:S01]  /*14320*/  LOP3.LUT P6, RZ, R64, 0x1000, RZ, 0xc0, !PT ;  /* 0x0000100040ff7812 */ /* 0x000fe200078cc0ff */
[----:B---3--:R-:W3:Y:S01]  /*14330*/  LDL.LU R223, [R1+0xec] ;  /* 0x0000ec0001df7983 */ /* 0x008ee20000300800 */
[----:B------:R-:W-:-:S02]  /*14340*/  FMNMX R0, R89, R0, !PT ;  /* 0x0000000059007209 */ /* 0x000fc40007800000 */
[----:B------:R-:W-:Y:S01]  /*14350*/  FSEL R110, R110, -INF , P6 ;  /* 0xff8000006e6e7808 */ /* 0x000fe20003000000 */
[----:B------:R-:W3:Y:S01]  /*14360*/  LDL.LU R222, [R1+0xf8] ;  /* 0x0000f80001de7983 */ /* 0x000ee20000300800 */
[----:B------:R-:W-:Y:S02]  /*14370*/  FMNMX R0, R60, R0, !PT ;  /* 0x000000003c007209 */ /* 0x000fe40007800000 */
[C---:B------:R-:W-:Y:S01]  /*14380*/  LOP3.LUT P6, RZ, R64.reuse, 0x800, RZ, 0xc0, !PT ;  /* 0x0000080040ff7812 */ /* 0x040fe200078cc0ff */
[----:B------:R-:W3:Y:S01]  /*14390*/  LDL.LU R221, [R1+0xfc] ;  /* 0x0000fc0001dd7983 */ /* 0x000ee20000300800 */
[----:B------:R-:W-:Y:S02]  /*143a0*/  FMNMX R0, R85, R0, !PT ;  /* 0x0000000055007209 */ /* 0x000fe40007800000 */
[----:B------:R-:W-:Y:S01]  /*143b0*/  FSEL R100, R111, -INF , P6 ;  /* 0xff8000006f647808 */ /* 0x000fe20003000000 */
[----:B------:R-:W3:Y:S01]  /*143c0*/  LDL.LU R220, [R1+0x108] ;  /* 0x0001080001dc7983 */ /* 0x000ee20000300800 */
[----:B------:R-:W-:-:S02]  /*143d0*/  LOP3.LUT P6, RZ, R64, 0x400, RZ, 0xc0, !PT ;  /* 0x0000040040ff7812 */ /* 0x000fc400078cc0ff */
[----:B------:R-:W-:Y:S01]  /*143e0*/  FMNMX R0, R101, R0, !PT ;  /* 0x0000000065007209 */ /* 0x000fe20007800000 */
[----:B------:R-:W3:Y:S01]  /*143f0*/  LDL.LU R219, [R1+0x10c] ;  /* 0x00010c0001db7983 */ /* 0x000ee20000300800 */
[----:B------:R-:W-:Y:S02]  /*14400*/  FSEL R114, R114, -INF , P6 ;  /* 0xff80000072727808 */ /* 0x000fe40003000000 */
[----:B------:R-:W-:Y:S01]  /*14410*/  LOP3.LUT P6, RZ, R64, 0x200, RZ, 0xc0, !PT ;  /* 0x0000020040ff7812 */ /* 0x000fe200078cc0ff */
        /* <DEDUP_REMOVED lines=8> */
[----:B------:R-:W-:Y:S01]  /*144a0*/  FMNMX R0, R114, R0, !PT ;  /* 0x0000000072007209 */ /* 0x000fe20007800000 */
[----:B------:R-:W3:Y:S01]  /*144b0*/  LDL.LU R215, [R1+0x12c] ;  /* 0x00012c0001d77983 */ /* 0x000ee20000300800 */
[----:B------:R-:W-:Y:S02]  /*144c0*/  LOP3.LUT P6, RZ, R64, 0x80, RZ, 0xc0, !PT ;  /* 0x0000008040ff7812 */ /* 0x000fe400078cc0ff */
[----:B------:R-:W-:Y:S01]  /*144d0*/  FMNMX R0, R115, R0, !PT ;  /* 0x0000000073007209 */ /* 0x000fe20007800000 */
[----:B------:R-:W3:Y:S01]  /*144e0*/  LDL.LU R214, [R1+0x138] ;  /* 0x0001380001d67983 */ /* 0x000ee20000300800 */
[----:B------:R-:W-:-:S02]  /*144f0*/  FSEL R119, R119, -INF , P6 ;  /* 0xff80000077777808 */ /* 0x000fc40003000000 */
[----:B------:R-:W-:Y:S01]  /*14500*/  LOP3.LUT P6, RZ, R64, 0x40, RZ, 0xc0, !PT ;  /* 0x0000004040ff7812 */ /* 0x000fe200078cc0ff */
[----:B------:R-:W3:Y:S01]  /*14510*/  LDL.LU R213, [R1+0x13c] ;  /* 0x00013c0001d57983 */ /* 0x000ee20000300800 */
[----:B------:R-:W-:Y:S02]  /*14520*/  FMNMX R0, R118, R0, !PT ;  /* 0x0000000076007209 */ /* 0x000fe40007800000 */
[----:B------:R-:W-:Y:S01]  /*14530*/  FSEL R98, R122, -INF , P6 ;  /* 0xff8000007a627808 */ /* 0x000fe20003000000 */
        /* <DEDUP_REMOVED lines=10> */
[----:B------:R-:W-:Y:S02]  /*145e0*/  FMNMX R0, R123, R0, !PT ;  /* 0x000000007b007209 */ /* 0x000fe40007800000 */
[----:B------:R-:W-:Y:S01]  /*145f0*/  FSEL R127, R127, -INF , P5 ;  /* 0xff8000007f7f7808 */ /* 0x000fe20002800000 */
[----:B------:R-:W3:Y:S01]  /*14600*/  LDL.LU R208, [R1+0x168] ;  /* 0x0001680001d07983 */ /* 0x000ee20000300800 */
[----:B------:R-:W-:-:S02]  /*14610*/  FMNMX R0, R126, R0, !PT ;  /* 0x000000007e007209 */ /* 0x000fc40007800000 */
[----:B------:R-:W-:Y:S01]  /*14620*/  FSEL R130, R130, -INF , P4 ;  /* 0xff80000082827808 */ /* 0x000fe20002000000 */
[----:B------:R-:W3:Y:S01]  /*14630*/  LDL.LU R207, [R1+0x16c] ;  /* 0x00016c0001cf7983 */ /* 0x000ee20000300800 */
[----:B------:R-:W-:Y:S02]  /*14640*/  FMNMX R0, R127, R0, !PT ;  /* 0x000000007f007209 */ /* 0x000fe40007800000 */
[----:B------:R-:W-:Y:S01]  /*14650*/  FSEL R131, R131, -INF , P3 ;  /* 0xff80000083837808 */ /* 0x000fe20001800000 */
[----:B------:R-:W3:Y:S01]  /*14660*/  LDL.LU R206, [R1+0x178] ;  /* 0x0001780001ce7983 */ /* 0x000ee20000300800 */
[----:B------:R-:W-:Y:S02]  /*14670*/  FMNMX R0, R130, R0, !PT ;  /* 0x0000000082007209 */ /* 0x000fe40007800000 */
[----:B------:R-:W-:Y:S01]  /*14680*/  LOP3.LUT P3, RZ, R64, 0x1, RZ, 0xc0, !PT ;  /* 0x0000000140ff7812 */ /* 0x000fe2000786c0ff */
[----:B------:R-:W-:Y:S01]  /*14690*/  FADD R48, R40, R29 ;  /* 0x0000001d28307221 */ /* 0x000fe20000000000 */
        /* <DEDUP_REMOVED lines=9> */
[----:B------:R-:W3:Y:S01]  /*14730*/  LDL.LU R201, [R1+0x19c] ;  /* 0x00019c0001c97983 */ /* 0x000ee20000300800 */
[----:B------:R-:W-:-:S02]  /*14740*/  FSEL R87, R143, -INF , P2 ;  /* 0xff8000008f577808 */ /* 0x000fc40001000000 */
[----:B------:R-:W-:Y:S01]  /*14750*/  FMNMX R0, R142, R0, !PT ;  /* 0x000000008e007209 */ /* 0x000fe20007800000 */
[----:B------:R-:W3:Y:S01]  /*14760*/  LDL.LU R200, [R1+0x1a8] ;  /* 0x0001a80001c87983 */ /* 0x000ee20000300800 */
[----:B------:R-:W-:Y:S02]  /*14770*/  LOP3.LUT P4, RZ, R64, 0x2, RZ, 0xc0, !PT ;  /* 0x0000000240ff7812 */ /* 0x000fe4000788c0ff */
[----:B------:R-:W-:Y:S02]  /*14780*/  FSEL R93, R146, -INF , P3 ;  /* 0xff800000925d7808 */ /* 0x000fe40001800000 */
[C---:B------:R-:W-:Y:S02]  /*14790*/  LOP3.LUT P5, RZ, R64.reuse, 0x4, RZ, 0xc0, !PT ;  /* 0x0000000440ff7812 */ /* 0x040fe400078ac0ff */
[----:B------:R-:W-:Y:S01]  /*147a0*/  LOP3.LUT P6, RZ, R64, 0x8, RZ, 0xc0, !PT ;  /* 0x0000000840ff7812 */ /* 0x000fe200078cc0ff */
[----:B------:R-:W-:Y:S01]  /*147b0*/  FMUL R29, R173, UR5 ;  /* 0x00000005ad1d7c20 */ /* 0x000fe20008400000 */
[----:B------:R-:W-:Y:S01]  /*147c0*/  FMNMX R0, R87, R0, !PT ;  /* 0x0000000057007209 */ /* 0x000fe20007800000 */
[----:B------:R-:W3:Y:S01]  /*147d0*/  LDL.LU R199, [R1+0x1ac] ;  /* 0x0001ac0001c77983 */ /* 0x000ee20000300800 */
[----:B------:R-:W-:-:S02]  /*147e0*/  FSEL R147, R147, -INF , P4 ;  /* 0xff80000093937808 */ /* 0x000fc40002000000 */
[----:B------:R-:W-:Y:S01]  /*147f0*/  FMNMX R0, R93, R0, !PT ;  /* 0x000000005d007209 */ /* 0x000fe20007800000 */
[----:B------:R-:W3:Y:S01]  /*14800*/  LDL.LU R186, [R1+0x1b8] ;  /* 0x0001b80001ba7983 */ /* 0x000ee20000300800 */
[----:B------:R-:W-:Y:S02]  /*14810*/  FSEL R150, R150, -INF , P5 ;  /* 0xff80000096967808 */ /* 0x000fe40002800000 */
[----:B------:R-:W-:Y:S01]  /*14820*/  FMNMX R0, R147, R0, !PT ;  /* 0x0000000093007209 */ /* 0x000fe20007800000 */
[----:B------:R-:W3:Y:S01]  /*14830*/  LDL.LU R183, [R1+0x1bc] ;  /* 0x0001bc0001b77983 */ /* 0x000ee20000300800 */
[----:B------:R-:W-:Y:S02]  /*14840*/  FSEL R151, R151, -INF , P6 ;  /* 0xff80000097977808 */ /* 0x000fe40003000000 */
[----:B------:R-:W-:Y:S01]  /*14850*/  FMNMX R0, R150, R0, !PT ;  /* 0x0000000096007209 */ /* 0x000fe20007800000 */
[----:B------:R-:W3:Y:S03]  /*14860*/  LDL.LU R182, [R1+0x1c8] ;  /* 0x0001c80001b67983 */ /* 0x000ee60000300800 */
[----:B------:R-:W-:Y:S01]  /*14870*/  FMNMX R0, R151, R0, !PT ;  /* 0x0000000097007209 */ /* 0x000fe20007800000 */
[----:B------:R-:W3:Y:S04]  /*14880*/  LDL.LU R181, [R1+0x1cc] ;  /* 0x0001cc0001b57983 */ /* 0x000ee80000300800 */
[----:B------:R-:W1:Y:S01]  /*14890*/  SHFL.BFLY PT, R40, R0, 0x1, 0x1f ;  /* 0x0c201f0000287f89 */ /* 0x000e6200000e0000 */
        /* <DEDUP_REMOVED lines=24> */
[----:B------:R-:W2:Y:S04]  /*14a20*/  SHFL.BFLY PT, R44, R0, 0x2, 0x1f ;  /* 0x0c401f00002c7f89 */ /* 0x000ea800000e0000 */
        /* <DEDUP_REMOVED lines=12> */
[----:B------:R-:W3:Y:S04]  /*14af0*/  LDL.LU R107, [R1+0x184] ;  /* 0x00018400016b7983 */ /* 0x000ee80000300800 */
        /* <DEDUP_REMOVED lines=11> */
[----:B------:R-:W3:Y:S01]  /*14bb0*/  LDL.LU R53, [R1+0x170] ;  /* 0x0001700001357983 */ /* 0x000ee20000300800 */
[----:B------:R-:W-:-:S03]  /*14bc0*/  FADD R40, R41, R40 ;  /* 0x0000002829287221 */ /* 0x000fc60000000000 */
[----:B------:R-:W2:Y:S01]  /*14bd0*/  LDL.LU R56, [R1+0x160] ;  /* 0x0001600001387983 */ /* 0x000ea20000300800 */
[----:B------:R-:W-:-:S03]  /*14be0*/  FMNMX R0, R0, R44, !PT ;  /* 0x0000002c00007209 */ /* 0x000fc60007800000 */
[----:B------:R-:W3:Y:S04]  /*14bf0*/  LDL.LU R49, [R1+0x164] ;  /* 0x0001640001317983 */ /* 0x000ee80000300800 */
[----:B------:R-:W2:Y:S04]  /*14c00*/  LDL.LU R45, [R1+0x154] ;  /* 0x00015400012d7983 */ /* 0x000ea80000300800 */
[----:B------:R-:W3:Y:S04]  /*14c10*/  LDL.LU R48, [R1+0x150] ;  /* 0x0001500001307983 */ /* 0x000ee80000300800 */
[----:B------:R-:W2:Y:S04]  /*14c20*/  LDL.LU R41, [R1+0x144] ;  /* 0x0001440001297983 */ /* 0x000ea80000300800 */
[----:B------:R-:W3:Y:S04]  /*14c30*/  LDL.LU R44, [R1+0x140] ;  /* 0x00014000012c7983 */ /* 0x000ee80000300800 */
[----:B------:R1:W-:Y:S04]  /*14c40*/  STL [R1], R188 ;  /* 0x000000bc01007387 */ /* 0x0003e80000100800 */
[----:B-1----:R-:W4:Y:S02]  /*14c50*/  LDL.LU R188, [R1+0x2a0] ;  /* 0x0002a00001bc7983 */ /* 0x002f240000300800 */
[----:B----4-:R-:W-:-:S05]  /*14c60*/  FMUL R188, R188, R29 ;  /* 0x0000001dbcbc7220 */ /* 0x010fca0000400000 */
[----:B------:R1:W-:Y:S04]  /*14c70*/  STL [R1+0x4], R188 ;  /* 0x000004bc01007387 */ /* 0x0003e80000100800 */
        /* <DEDUP_REMOVED lines=72> */
[----:B-1----:R-:W4:Y:S01]  /*15100*/  LDL.LU R188, [R1+0x23c] ;  /* 0x00023c0001bc7983 */ /* 0x002f220000300800 */
        /* <DEDUP_REMOVED lines=13> */
[----:B----4-:R-:W-:-:S05]  /*151e0*/  FMUL R188, R188, R29 ;  /* 0x0000001dbcbc7220 */ /* 0x010fca0000400000 */
[----:B------:R1:W-:Y:S04]  /*151f0*/  STL [R1+0xd0], R188 ;  /* 0x0000d0bc01007387 */ /* 0x0003e80000100800 */
[----:B-1----:R-:W4:Y:S04]  /*15200*/  LDL.LU R188, [R1+0x238] ;  /* 0x0002380001bc7983 */ /* 0x002f280000300800 */
[----:B------:R1:W-:Y:S04]  /*15210*/  STL [R1+0xd4], R187 ;  /* 0x0000d4bb01007387 */ /* 0x0003e80000100800 */
[----:B-1----:R-:W4:Y:S04]  /*15220*/  LDL.LU R187, [R1+0x234] ;  /* 0x0002340001bb7983 */ /* 0x002f280000300800 */
[----:B------:R1:W-:Y:S04]  /*15230*/  STL [R1+0xe0], R174 ;  /* 0x0000e0ae01007387 */ /* 0x0003e80000100800 */
[----:B-1----:R-:W4:Y:S04]  /*15240*/  LDL.LU R174, [R1+0x230] ;  /* 0x0002300001ae7983 */ /* 0x002f280000300800 */
[----:B------:R1:W-:Y:S04]  /*15250*/  STL [R1+0xe4], R198 ;  /* 0x0000e4c601007387 */ /* 0x0003e80000100800 */
[----:B-1----:R1:W5:Y:S04]  /*15260*/  LDL.LU R198, [R1+0x22c] ;  /* 0x00022c0001c67983 */ /* 0x0023680000300800 */
[----:B------:R2:W-:Y:S04]  /*15270*/  STL [R1+0xf0], R197 ;  /* 0x0000f0c501007387 */ /* 0x0005e80000100800 */
[----:B--2---:R1:W5:Y:S04]  /*15280*/  LDL.LU R197, [R1+0x228] ;  /* 0x0002280001c57983 */ /* 0x0043680000300800 */
[----:B------:R2:W-:Y:S04]  /*15290*/  STL [R1+0xf4], R196 ;  /* 0x0000f4c401007387 */ /* 0x0005e80000100800 */
[----:B--2---:R1:W5:Y:S04]  /*152a0*/  LDL.LU R196, [R1+0x224] ;  /* 0x0002240001c47983 */ /* 0x0043680000300800 */
[----:B------:R2:W-:Y:S04]  /*152b0*/  STL [R1+0x100], R195 ;  /* 0x000100c301007387 */ /* 0x0005e80000100800 */
[----:B--2---:R1:W5:Y:S04]  /*152c0*/  LDL.LU R195, [R1+0x220] ;  /* 0x0002200001c37983 */ /* 0x0043680000300800 */
[----:B------:R2:W-:Y:S01]  /*152d0*/  STL [R1+0x104], R194 ;  /* 0x000104c201007387 */ /* 0x0005e20000100800 */
[----:B---3--:R-:W-:-:S03]  /*152e0*/  FMUL R44, R44, R29 ;  /* 0x0000001d2c2c7220 */ /* 0x008fc60000400000 */
[----:B--2---:R1:W5:Y:S04]  /*152f0*/  LDL.LU R194, [R1+0x21c] ;  /* 0x00021c0001c27983 */ /* 0x0043680000300800 */
[----:B------:R2:W-:Y:S01]  /*15300*/  STL [R1+0x110], R193 ;  /* 0x000110c101007387 */ /* 0x0005e20000100800 */
[-C--:B------:R-:W-:Y:S01]  /*15310*/  FMUL R41, R41, R29.reuse ;  /* 0x0000001d29297220 */ /* 0x080fe20000400000 */
[-C--:B------:R-:W-:Y:S02]  /*15320*/  FMUL R48, R48, R29.reuse ;  /* 0x0000001d30307220 */ /* 0x080fe40000400000 */
[----:B--2---:R1:W5:Y:S04]  /*15330*/  LDL.LU R193, [R1+0x218] ;  /* 0x0002180001c17983 */ /* 0x0043680000300800 */
[----:B------:R2:W-:Y:S01]  /*15340*/  STL [R1+0x114], R192 ;  /* 0x000114c001007387 */ /* 0x0005e20000100800 */
[-C--:B------:R-:W-:Y:S01]  /*15350*/  FMUL R45, R45, R29.reuse ;  /* 0x0000001d2d2d7220 */ /* 0x080fe20000400000 */
[----:B------:R-:W-:-:S02]  /*15360*/  FMUL R56, R56, R29 ;  /* 0x0000001d38387220 */ /* 0x000fc40000400000 */
        /* <DEDUP_REMOVED lines=16> */
[----:B--2---:R1:W5:Y:S01]  /*15470*/  LDL.LU R185, [R1+0x204] ;  /* 0x0002040001b97983 */ /* 0x0043620000300800 */
[-C--:B------:R-:W-:Y:S01]  /*15480*/  FMUL R95, R95, R29.reuse ;  /* 0x0000001d5f5f7220 */ /* 0x080fe20000400000 */
[-C--:B------:R-:W-:Y:S01]  /*15490*/  FMUL R67, R67, R29.reuse ;  /* 0x0000001d43437220 */ /* 0x080fe20000400000 */
[----:B------:R-:W-:Y:S01]  /*154a0*/  FSETP.NEU.AND P2, PT, R0, -INF , PT ;  /* 0xff8000000000780b */ /* 0x000fe20003f4d000 */
[----:B------:R-:W-:Y:S01]  /*154b0*/  STL [R1+0x140], R44 ;  /* 0x0001402c01007387 */ /* 0x000fe20000100800 */
[-C--:B------:R-:W-:Y:S01]  /*154c0*/  FMUL R66, R66, R29.reuse ;  /* 0x0000001d42427220 */ /* 0x080fe20000400000 */
[-C--:B------:R-:W-:Y:S01]  /*154d0*/  FMUL R55, R55, R29.reuse ;  /* 0x0000001d37377220 */ /* 0x080fe20000400000 */
[-C--:B------:R-:W-:Y:S01]  /*154e0*/  FMUL R65, R65, R29.reuse ;  /* 0x0000001d41417220 */ /* 0x080fe20000400000 */
[----:B------:R-:W-:Y:S01]  /*154f0*/  STL [R1+0x144], R41 ;  /* 0x0001442901007387 */ /* 0x000fe20000100800 */
[-C--:B------:R-:W-:Y:S01]  /*15500*/  FMUL R120, R120, R29.reuse ;  /* 0x0000001d78787220 */ /* 0x080fe20000400000 */
[-C--:B------:R-:W-:Y:S01]  /*15510*/  FMUL R116, R116, R29.reuse ;  /* 0x0000001d74747220 */ /* 0x080fe20000400000 */
[-C--:B------:R-:W-:Y:S01]  /*15520*/  FMUL R112, R112, R29.reuse ;  /* 0x0000001d70707220 */ /* 0x080fe20000400000 */
[----:B------:R-:W-:Y:S01]  /*15530*/  STL [R1+0x150], R48 ;  /* 0x0001503001007387 */ /* 0x000fe20000100800 */
[-C--:B------:R-:W-:Y:S01]  /*15540*/  FMUL R108, R108, R29.reuse ;  /* 0x0000001d6c6c7220 */ /* 0x080fe20000400000 */
[-C--:B------:R-:W-:Y:S01]  /*15550*/  FMUL R104, R104, R29.reuse ;  /* 0x0000001d68687220 */ /* 0x080fe20000400000 */
[----:B------:R-:W-:Y:S01]  /*15560*/  FMUL R57, R57, R29 ;  /* 0x0000001d39397220 */ /* 0x000fe20000400000 */
        /* <DEDUP_REMOVED lines=15> */
[----:B------:R3:W-:Y:S04]  /*15660*/  STL [R1+0x1d0], R120 ;  /* 0x0001d07801007387 */ /* 0x0007e80000100800 */
[----:B------:R-:W-:Y:S04]  /*15670*/  STL [R1+0x1d4], R116 ;  /* 0x0001d47401007387 */ /* 0x000fe80000100800 */
[----:B------:R-:W-:Y:S04]  /*15680*/  STL [R1+0x1e0], R112 ;  /* 0x0001e07001007387 */ /* 0x000fe80000100800 */
[----:B------:R1:W-:Y:S04]  /*15690*/  STL [R1+0x1e4], R108 ;  /* 0x0001e46c01007387 */ /* 0x0003e80000100800 */
[----:B------:R-:W-:Y:S04]  /*156a0*/  STL [R1+0x1f0], R104 ;  /* 0x0001f06801007387 */ /* 0x000fe80000100800 */
[----:B------:R1:W-:Y:S01]  /*156b0*/  STL [R1+0x1f4], R57 ;  /* 0x0001f43901007387 */ /* 0x0003e20000100800 */
[----:B----4-:R-:W-:Y:S01]  /*156c0*/  FFMA R188, R29, R188, R40 ;  /* 0x000000bc1dbc7223 */ /* 0x010fe20000000028 */
[----:B------:R-:W-:-:S05]  /*156d0*/  FSEL R29, R0, RZ, P2 ;  /* 0x000000ff001d7208 */ /* 0x000fca0001000000 */
[C---:B--2---:R-:W-:Y:S01]  /*156e0*/  FMUL R95, R29.reuse, UR5 ;  /* 0x000000051d5f7c20 */ /* 0x044fe20008400000 */
[----:B---3--:R-:W-:Y:S02]  /*156f0*/  FADD R120, -R29, R172 ;  /* 0x000000ac1d787221 */ /* 0x008fe40000000100 */
[----:B------:R-:W2:Y:S01]  /*15700*/  LDL.LU R172, [R1+0x18] ;  /* 0x0000180001ac7983 */ /* 0x000ea20000300800 */
[--C-:B-1----:R-:W-:Y:S01]  /*15710*/  FFMA R108, R27, UR5, -R95.reuse ;  /* 0x000000051b6c7c23 */ /* 0x102fe2000800085f */
[--C-:B------:R-:W-:Y:S01]  /*15720*/  FFMA R107, R25, UR5, -R95.reuse ;  /* 0x00000005196b7c23 */ /* 0x100fe2000800085f */
[--C-:B------:R-:W-:Y:S01]  /*15730*/  FFMA R39, R39, UR5, -R95.reuse ;  /* 0x0000000527277c23 */ /* 0x100fe2000800085f */
[--C-:B------:R-:W-:Y:S01]  /*15740*/  FFMA R47, R47, UR5, -R95.reuse ;  /* 0x000000052f2f7c23 */ /* 0x100fe2000800085f */
[--C-:B------:R-:W-:Y:S01]  /*15750*/  FFMA R26, R26, UR5, -R95.reuse ;  /* 0x000000051a1a7c23 */ /* 0x100fe2000800085f */
[----:B------:R-:W-:Y:S02]  /*15760*/  FSETP.GEU.AND P3, PT, R108, -126, PT ;  /* 0xc2fc00006c00780b */ /* 0x000fe40003f6e000 */
[----:B------:R-:W-:Y:S01]  /*15770*/  FSETP.GEU.AND P4, PT, R107, -126, PT ;  /* 0xc2fc00006b00780b */ /* 0x000fe20003f8e000 */
[--C-:B------:R-:W-:Y:S01]  /*15780*/  FFMA R27, R31, UR5, -R95.reuse ;  /* 0x000000051f1b7c23 */ /* 0x100fe2000800085f */
[----:B------:R-:W-:Y:S01]  /*15790*/  FFMA R42, R42, UR5, -R95 ;  /* 0x000000052a2a7c23 */ /* 0x000fe2000800085f */
[----:B------:R-:W-:-:S08]  /*157a0*/  FSETP.GEU.AND P2, PT, R26, -126, PT ;  /* 0xc2fc00001a00780b */ /* 0x000fd00003f4e000 */
[----:B------:R-:W-:-:S06]  /*157b0*/  @!P3 FMUL R108, R108, 0.5 ;  /* 0x3f0000006c6cb820 */ /* 0x000fcc0000400000 */
[----:B------:R-:W1:Y:S01]  /*157c0*/  MUFU.EX2 R108, R108 ;  /* 0x0000006c006c7308 */ /* 0x000e620000000800 */
[----:B------:R-:W-:Y:S01]  /*157d0*/  FFMA R31, R38, UR5, -R95 ;  /* 0x00000005261f7c23 */ /* 0x000fe2000800085f */
[----:B------:R-:W-:-:S06]  /*157e0*/  @!P4 FMUL R107, R107, 0.5 ;  /* 0x3f0000006b6bc820 */ /* 0x000fcc0000400000 */
[----:B------:R-:W3:Y:S01]  /*157f0*/  MUFU.EX2 R107, R107 ;  /* 0x0000006b006b7308 */ /* 0x000ee20000000800 */
[----:B-1----:R-:W-:Y:S01]  /*15800*/  @!P3 FMUL R108, R108, R108 ;  /* 0x0000006c6c6cb220 */ /* 0x002fe20000400000 */
[----:B------:R-:W-:Y:S02]  /*15810*/  FSETP.GEU.AND P3, PT, R31, -126, PT ;  /* 0xc2fc00001f00780b */ /* 0x000fe40003f6e000 */
[----:B------:R-:W-:-:S11]  /*15820*/  FSETP.GEU.AND P5, PT, R27, -126, PT ;  /* 0xc2fc00001b00780b */ /* 0x000fd60003fae000 */
[----:B------:R-:W-:Y:S01]  /*15830*/  @!P3 FMUL R31, R31, 0.5 ;  /* 0x3f0000001f1fb820 */ /* 0x000fe20000400000 */
[----:B---3--:R-:W-:-:S05]  /*15840*/  @!P4 FMUL R107, R107, R107 ;  /* 0x0000006b6b6bc220 */ /* 0x008fca0000400000 */
[----:B------:R-:W1:Y:S01]  /*15850*/  MUFU.EX2 R31, R31 ;  /* 0x0000001f001f7308 */ /* 0x000e620000000800 */
[----:B------:R-:W-:Y:S01]  /*15860*/  FSETP.GEU.AND P4, PT, R39, -126, PT ;  /* 0xc2fc00002700780b */ /* 0x000fe20003f8e000 */
[----:B------:R-:W-:-:S06]  /*15870*/  @!P5 FMUL R27, R27, 0.5 ;  /* 0x3f0000001b1bd820 */ /* 0x000fcc0000400000 */
[----:B------:R-:W3:Y:S06]  /*15880*/  MUFU.EX2 R27, R27 ;  /* 0x0000001b001b7308 */ /* 0x000eec0000000800 */
[----:B------:R-:W-:Y:S01]  /*15890*/  @!P4 FMUL R39, R39, 0.5 ;  /* 0x3f0000002727c820 */ /* 0x000fe20000400000 */
[----:B-1----:R-:W-:Y:S01]  /*158a0*/  @!P3 FMUL R31, R31, R31 ;  /* 0x0000001f1f1fb220 */ /* 0x002fe20000400000 */
[----:B------:R-:W-:Y:S02]  /*158b0*/  FSETP.GEU.AND P3, PT, R47, -126, PT ;  /* 0xc2fc00002f00780b */ /* 0x000fe40003f6e000 */
[----:B------:R-:W1:Y:S01]  /*158c0*/  MUFU.EX2 R64, R39 ;  /* 0x0000002700407308 */ /* 0x000e620000000800 */
[----:B------:R-:W-:Y:S01]  /*158d0*/  FFMA R50, R50, UR5, -R95 ;  /* 0x0000000532327c23 */ /* 0x000fe2000800085f */
[----:B---3--:R-:W-:Y:S01]  /*158e0*/  @!P5 FMUL R27, R27, R27 ;  /* 0x0000001b1b1bd220 */ /* 0x008fe20000400000 */
[----:B------:R-:W-:-:S08]  /*158f0*/  FSETP.GEU.AND P5, PT, R42, -126, PT ;  /* 0xc2fc00002a00780b */ /* 0x000fd00003fae000 */
[----:B------:R-:W-:-:S04]  /*15900*/  @!P3 FMUL R47, R47, 0.5 ;  /* 0x3f0000002f2fb820 */ /* 0x000fc80000400000 */
[----:B------:R-:W3:Y:S01]  /*15910*/  MUFU.EX2 R56, R47 ;  /* 0x0000002f00387308 */ /* 0x000ee20000000800 */
[----:B-1----:R-:W-:Y:S01]  /*15920*/  @!P4 FMUL R64, R64, R64 ;  /* 0x000000404040c220 */ /* 0x002fe20000400000 */
[----:B------:R-:W-:Y:S01]  /*15930*/  FSETP.GEU.AND P4, PT, R50, -126, PT ;  /* 0xc2fc00003200780b */ /* 0x000fe20003f8e000 */
[----:B------:R-:W-:Y:S01]  /*15940*/  @!P2 FMUL R26, R26, 0.5 ;  /* 0x3f0000001a1aa820 */ /* 0x000fe20000400000 */
[----:B------:R-:W-:-:S04]  /*15950*/  @!P5 FMUL R42, R42, 0.5 ;  /* 0x3f0000002a2ad820 */ /* 0x000fc80000400000 */
[----:B------:R1:W-:Y:S02]  /*15960*/  MUFU.EX2 R25, R26 ;  /* 0x0000001a00197308 */ /* 0x0003e40000000800 */
[--C-:B-1----:R-:W-:Y:S01]  /*15970*/  FFMA R26, R54, UR5, -R95.reuse ;  /* 0x00000005361a7c23 */ /* 0x102fe2000800085f */
[----:B------:R-:W-:-:S05]  /*15980*/  FFMA R54, R59, UR5, -R95 ;  /* 0x000000053b367c23 */ /* 0x000fca000800085f */
[----:B------:R-:W1:Y:S01]  /*15990*/  MUFU.EX2 R65, R42 ;  /* 0x0000002a00417308 */ /* 0x000e620000000800 */
[----:B---3--:R-:W-:Y:S01]  /*159a0*/  @!P3 FMUL R56, R56, R56 ;  /* 0x000000383838b220 */ /* 0x008fe20000400000 */
[----:B------:R-:W-:Y:S01]  /*159b0*/  @!P4 FMUL R50, R50, 0.5 ;  /* 0x3f0000003232c820 */ /* 0x000fe20000400000 */
[----:B------:R-:W-:-:S05]  /*159c0*/  FSETP.GEU.AND P3, PT, R54, -126, PT ;  /* 0xc2fc00003600780b */ /* 0x000fca0003f6e000 */
[----:B------:R-:W3:Y:S01]  /*159d0*/  MUFU.EX2 R57, R50 ;  /* 0x0000003200397308 */ /* 0x000ee20000000800 */
[--C-:B------:R-:W-:Y:S01]  /*159e0*/  FFMA R51, R51, UR5, -R95.reuse ;  /* 0x0000000533337c23 */ /* 0x100fe2000800085f */
[--C-:B------:R-:W-:Y:S01]  /*159f0*/  FFMA R29, R34, UR5, -R95.reuse ;  /* 0x00000005221d7c23 */ /* 0x100fe2000800085f */
[----:B------:R-:W-:Y:S01]  /*15a00*/  FFMA R55, R62, UR5, -R95 ;  /* 0x000000053e377c23 */ /* 0x000fe2000800085f */
[----:B-1----:R-:W-:-:S04]  /*15a10*/  @!P5 FMUL R65, R65, R65 ;  /* 0x000000414141d220 */ /* 0x002fc80000400000 */
[----:B------:R-:W-:Y:S01]  /*15a20*/  @!P3 FMUL R54, R54, 0.5 ;  /* 0x3f0000003636b820 */ /* 0x000fe20000400000 */
[----:B------:R-:W-:Y:S02]  /*15a30*/  FSETP.GEU.AND P5, PT, R51, -126, PT ;  /* 0xc2fc00003300780b */ /* 0x000fe40003fae000 */
[----:B------:R-:W-:-:S03]  /*15a40*/  FSETP.GEU.AND P6, PT, R29, -126, PT ;  /* 0xc2fc00001d00780b */ /* 0x000fc60003fce000 */
[----:B------:R-:W1:Y:S01]  /*15a50*/  MUFU.EX2 R54, R54 ;  /* 0x0000003600367308 */ /* 0x000e620000000800 */
[----:B---3--:R-:W-:Y:S01]  /*15a60*/  @!P4 FMUL R57, R57, R57 ;  /* 0x000000393939c220 */ /* 0x008fe20000400000 */
[----:B------:R-:W-:Y:S01]  /*15a70*/  FSETP.GEU.AND P4, PT, R55, -126, PT ;  /* 0xc2fc00003700780b */ /* 0x000fe20003f8e000 */
[----:B------:R-:W-:-:S05]  /*15a80*/  FFMA R53, R58, UR5, -R95 ;  /* 0x000000053a357c23 */ /* 0x000fca000800085f */
[----:B------:R-:W-:Y:S02]  /*15a90*/  @!P5 FMUL R51, R51, 0.5 ;  /* 0x3f0000003333d820 */ /* 0x000fe40000400000 */
[----:B------:R-:W-:Y:S02]  /*15aa0*/  @!P6 FMUL R29, R29, 0.5 ;  /* 0x3f0000001d1de820 */ /* 0x000fe40000400000 */
[----:B------:R3:W-:Y:S03]  /*15ab0*/  MUFU.EX2 R58, R51 ;  /* 0x00000033003a7308 */ /* 0x0007e60000000800 */
[----:B------:R-:W-:Y:S01]  /*15ac0*/  @!P4 FMUL R55, R55, 0.5 ;  /* 0x3f0000003737c820 */ /* 0x000fe20000400000 */
[----:B-1----:R-:W-:Y:S01]  /*15ad0*/  @!P3 FMUL R54, R54, R54 ;  /* 0x000000363636b220 */ /* 0x002fe20000400000 */
[----:B---3--:R-:W-:-:S03]  /*15ae0*/  FFMA R51, R70, UR5, -R95 ;  /* 0x0000000546337c23 */ /* 0x008fc6000800085f */
[----:B------:R-:W1:Y:S02]  /*15af0*/  MUFU.EX2 R29, R29 ;  /* 0x0000001d001d7308 */ /* 0x000e640000000800 */
[----:B------:R-:W-:-:S06]  /*15b00*/  FSETP.GEU.AND P3, PT, R51, -126, PT ;  /* 0xc2fc00003300780b */ /* 0x000fcc0003f6e000 */
[----:B------:R-:W3:Y:S01]  /*15b10*/  MUFU.EX2 R55, R55 ;  /* 0x0000003700377308 */ /* 0x000ee20000000800 */
[--C-:B------:R-:W-:Y:S01]  /*15b20*/  FFMA R35, R35, UR5, -R95.reuse ;  /* 0x0000000523237c23 */ /* 0x100fe2000800085f */
[--C-:B------:R-:W-:Y:S01]  /*15b30*/  FFMA R43, R43, UR5, -R95.reuse ;  /* 0x000000052b2b7c23 */ /* 0x100fe2000800085f */
[----:B------:R-:W-:Y:S01]  /*15b40*/  @!P2 FMUL R25, R25, R25 ;  /* 0x000000191919a220 */ /* 0x000fe20000400000 */
[----:B------:R-:W-:Y:S02]  /*15b50*/  FFMA R44, R71, UR5, -R95 ;  /* 0x00000005472c7c23 */ /* 0x000fe4000800085f */
[----:B------:R-:W-:Y:S01]  /*15b60*/  FSETP.GEU.AND P2, PT, R35, -126, PT ;  /* 0xc2fc00002300780b */ /* 0x000fe20003f4e000 */
[----:B------:R-:W-:Y:S01]  /*15b70*/  @!P3 FMUL R51, R51, 0.5 ;  /* 0x3f0000003333b820 */ /* 0x000fe20000400000 */
[----:B-1----:R-:W-:Y:S01]  /*15b80*/  @!P6 FMUL R29, R29, R29 ;  /* 0x0000001d1d1de220 */ /* 0x002fe20000400000 */
[----:B------:R-:W-:-:S04]  /*15b90*/  FSETP.GEU.AND P6, PT, R43, -126, PT ;  /* 0xc2fc00002b00780b */ /* 0x000fc80003fce000 */
[----:B------:R-:W1:Y:S01]  /*15ba0*/  MUFU.EX2 R51, R51 ;  /* 0x0000003300337308 */ /* 0x000e620000000800 */
[----:B---3--:R-:W-:Y:S01]  /*15bb0*/  @!P4 FMUL R55, R55, R55 ;  /* 0x000000373737c220 */ /* 0x008fe20000400000 */
[----:B------:R-:W-:-:S04]  /*15bc0*/  FSETP.GEU.AND P4, PT, R44, -126, PT ;  /* 0xc2fc00002c00780b */ /* 0x000fc80003f8e000 */
[----:B------:R-:W-:Y:S01]  /*15bd0*/  @!P2 FMUL R35, R35, 0.5 ;  /* 0x3f0000002323a820 */ /* 0x000fe20000400000 */
[--C-:B------:R-:W-:Y:S02]  /*15be0*/  FFMA R40, R79, UR5, -R95.reuse ;  /* 0x000000054f287c23 */ /* 0x100fe4000800085f */
[----:B------:R-:W-:Y:S01]  /*15bf0*/  @!P6 FMUL R43, R43, 0.5 ;  /* 0x3f0000002b2be820 */ /* 0x000fe20000400000 */
[----:B------:R-:W3:Y:S08]  /*15c00*/  MUFU.EX2 R106, R35 ;  /* 0x00000023006a7308 */ /* 0x000ef00000000800 */
[----:B------:R-:W4:Y:S01]  /*15c10*/  MUFU.EX2 R66, R43 ;  /* 0x0000002b00427308 */ /* 0x000f220000000800 */
[----:B------:R-:W-:Y:S01]  /*15c20*/  @!P4 FMUL R44, R44, 0.5 ;  /* 0x3f0000002c2cc820 */ /* 0x000fe20000400000 */
[----:B-1----:R-:W-:Y:S01]  /*15c30*/  @!P3 FMUL R51, R51, R51 ;  /* 0x000000333333b220 */ /* 0x002fe20000400000 */
[----:B------:R-:W-:Y:S01]  /*15c40*/  FSETP.GEU.AND P3, PT, R40, -126, PT ;  /* 0xc2fc00002800780b */ /* 0x000fe20003f6e000 */
[----:B------:R-:W-:-:S04]  /*15c50*/  FFMA R46, R46, UR5, -R95 ;  /* 0x000000052e2e7c23 */ /* 0x000fc8000800085f */
[----:B------:R-:W1:Y:S01]  /*15c60*/  MUFU.EX2 R44, R44 ;  /* 0x0000002c002c7308 */ /* 0x000e620000000800 */
[----:B---3--:R-:W-:Y:S01]  /*15c70*/  @!P2 FMUL R106, R106, R106 ;  /* 0x0000006a6a6aa220 */ /* 0x008fe20000400000 */
[----:B------:R-:W-:Y:S01]  /*15c80*/  FSETP.GEU.AND P2, PT, R46, -126, PT ;  /* 0xc2fc00002e00780b */ /* 0x000fe20003f4e000 */
[----:B------:R-:W-:-:S05]  /*15c90*/  FFMA R24, R24, UR5, -R95 ;  /* 0x0000000518187c23 */ /* 0x000fca000800085f */
[----:B------:R-:W-:Y:S01]  /*15ca0*/  @!P3 FMUL R40, R40, 0.5 ;  /* 0x3f0000002828b820 */ /* 0x000fe20000400000 */
[----:B----4-:R-:W-:Y:S01]  /*15cb0*/  @!P6 FMUL R66, R66, R66 ;  /* 0x000000424242e220 */ /* 0x010fe20000400000 */
[----:B------:R-:W-:-:S04]  /*15cc0*/  FSETP.GEU.AND P6, PT, R26, -126, PT ;  /* 0xc2fc00001a00780b */ /* 0x000fc80003fce000 */
[----:B------:R-:W3:Y:S01]  /*15cd0*/  MUFU.EX2 R40, R40 ;  /* 0x0000002800287308 */ /* 0x000ee20000000800 */
[----:B-1----:R-:W-:Y:S01]  /*15ce0*/  @!P4 FMUL R44, R44, R44 ;  /* 0x0000002c2c2cc220 */ /* 0x002fe20000400000 */
[----:B------:R-:W-:Y:S01]  /*15cf0*/  FSETP.GEU.AND P4, PT, R24, -126, PT ;  /* 0xc2fc00001800780b */ /* 0x000fe20003f8e000 */
[----:B------:R-:W-:-:S06]  /*15d00*/  @!P2 FMUL R46, R46, 0.5 ;  /* 0x3f0000002e2ea820 */ /* 0x000fcc0000400000 */
[----:B------:R-:W-:Y:S01]  /*15d10*/  @!P6 FMUL R26, R26, 0.5 ;  /* 0x3f0000001a1ae820 */ /* 0x000fe20000400000 */
[----:B------:R-:W1:Y:S01]  /*15d20*/  MUFU.EX2 R67, R46 ;  /* 0x0000002e00437308 */ /* 0x000e620000000800 */
[----:B------:R-:W-:-:S07]  /*15d30*/  FFMA R91, R91, UR5, -R95 ;  /* 0x000000055b5b7c23 */ /* 0x000fce000800085f */
[----:B------:R-:W4:Y:S01]  /*15d40*/  MUFU.EX2 R59, R26 ;  /* 0x0000001a003b7308 */ /* 0x000f220000000800 */
[----:B------:R-:W-:Y:S01]  /*15d50*/  @!P4 FMUL R24, R24, 0.5 ;  /* 0x3f0000001818c820 */ /* 0x000fe20000400000 */
[----:B---3--:R-:W-:Y:S01]  /*15d60*/  @!P3 FMUL R40, R40, R40 ;  /* 0x000000282828b220 */ /* 0x008fe20000400000 */
[----:B------:R-:W-:Y:S01]  /*15d70*/  FSETP.GEU.AND P3, PT, R91, -126, PT ;  /* 0xc2fc00005b00780b */ /* 0x000fe20003f6e000 */
[----:B------:R-:W-:-:S04]  /*15d80*/  FFMA R30, R30, UR5, -R95 ;  /* 0x000000051e1e7c23 */ /* 0x000fc8000800085f */
[----:B------:R-:W3:Y:S01]  /*15d90*/  MUFU.EX2 R41, R24 ;  /* 0x0000001800297308 */ /* 0x000ee20000000800 */
[----:B-1----:R-:W-:Y:S01]  /*15da0*/  @!P2 FMUL R67, R67, R67 ;  /* 0x000000434343a220 */ /* 0x002fe20000400000 */
[----:B------:R-:W-:Y:S01]  /*15db0*/  FSETP.GEU.AND P2, PT, R53, -126, PT ;  /* 0xc2fc00003500780b */ /* 0x000fe20003f4e000 */
[----:B------:R-:W-:Y:S01]  /*15dc0*/  FFMA R39, R94, UR5, -R95 ;  /* 0x000000055e277c23 */ /* 0x000fe2000800085f */
[----:B----4-:R-:W-:Y:S01]  /*15dd0*/  @!P6 FMUL R59, R59, R59 ;  /* 0x0000003b3b3be220 */ /* 0x010fe20000400000 */
[----:B------:R-:W-:-:S03]  /*15de0*/  FSETP.GEU.AND P6, PT, R30, -126, PT ;  /* 0xc2fc00001e00780b */ /* 0x000fc60003fce000 */
[----:B------:R-:W-:Y:S01]  /*15df0*/  @!P3 FMUL R91, R91, 0.5 ;  /* 0x3f0000005b5bb820 */ /* 0x000fe20000400000 */
[--C-:B------:R-:W-:Y:S01]  /*15e00*/  FFMA R102, R99, UR5, -R95.reuse ;  /* 0x0000000563667c23 */ /* 0x100fe2000800085f */
[--C-:B------:R-:W-:Y:S02]  /*15e10*/  FFMA R99, R119, UR5, -R95.reuse ;  /* 0x0000000577637c23 */ /* 0x100fe4000800085f */
[----:B------:R1:W-:Y:S01]  /*15e20*/  MUFU.EX2 R104, R91 ;  /* 0x0000005b00687308 */ /* 0x0003e20000000800 */
[----:B---3--:R-:W-:Y:S01]  /*15e30*/  @!P4 FMUL R41, R41, R41 ;  /* 0x000000292929c220 */ /* 0x008fe20000400000 */
[----:B------:R-:W-:Y:S01]  /*15e40*/  FSETP.GEU.AND P4, PT, R39, -126, PT ;  /* 0xc2fc00002700780b */ /* 0x000fe20003f8e000 */
[----:B-1----:R-:W-:Y:S02]  /*15e50*/  FFMA R91, R118, UR5, -R95 ;  /* 0x00000005765b7c23 */ /* 0x002fe4000800085f */
[----:B------:R-:W3:Y:S04]  /*15e60*/  LDL.LU R118, [R1+0xc] ;  /* 0x00000c0001767983 */ /* 0x000ee80000300800 */
[----:B------:R-:W4:Y:S01]  /*15e70*/  LDL.LU R119, [R1+0x8] ;  /* 0x0000080001777983 */ /* 0x000f220000300800 */
[----:B------:R-:W-:Y:S01]  /*15e80*/  @!P2 FMUL R53, R53, 0.5 ;  /* 0x3f0000003535a820 */ /* 0x000fe20000400000 */
[----:B------:R-:W-:-:S04]  /*15e90*/  @!P6 FMUL R30, R30, 0.5 ;  /* 0x3f0000001e1ee820 */ /* 0x000fc80000400000 */
[----:B------:R-:W1:Y:S01]  /*15ea0*/  MUFU.EX2 R49, R30 ;  /* 0x0000001e00317308 */ /* 0x000e620000000800 */
[----:B------:R-:W-:-:S07]  /*15eb0*/  @!P4 FMUL R39, R39, 0.5 ;  /* 0x3f0000002727c820 */ /* 0x000fce0000400000 */
[----:B------:R-:W2:Y:S01]  /*15ec0*/  MUFU.EX2 R53, R53 ;  /* 0x0000003500357308 */ /* 0x000ea20000000800 */
[--C-:B------:R-:W-:Y:S01]  /*15ed0*/  FFMA R48, R63, UR5, -R95.reuse ;  /* 0x000000053f307c23 */ /* 0x100fe2000800085f */
[----:B------:R-:W-:Y:S01]  /*15ee0*/  @!P5 FMUL R58, R58, R58 ;  /* 0x0000003a3a3ad220 */ /* 0x000fe20000400000 */
[--C-:B------:R-:W-:Y:S01]  /*15ef0*/  FFMA R46, R75, UR5, -R95.reuse ;  /* 0x000000054b2e7c23 */ /* 0x100fe2000800085f */
[----:B------:R-:W-:-:S04]  /*15f00*/  FFMA R28, R28, UR5, -R95 ;  /* 0x000000051c1c7c23 */ /* 0x000fc8000800085f */
[----:B------:R-:W2:Y:S01]  /*15f10*/  MUFU.EX2 R39, R39 ;  /* 0x0000002700277308 */ /* 0x000ea20000000800 */
[----:B------:R-:W-:Y:S01]  /*15f20*/  FSETP.GEU.AND P5, PT, R48, -126, PT ;  /* 0xc2fc00003000780b */ /* 0x000fe20003fae000 */
[----:B-1----:R-:W-:Y:S01]  /*15f30*/  @!P6 FMUL R49, R49, R49 ;  /* 0x000000313131e220 */ /* 0x002fe20000400000 */
[----:B------:R-:W-:Y:S01]  /*15f40*/  FSETP.GEU.AND P6, PT, R46, -126, PT ;  /* 0xc2fc00002e00780b */ /* 0x000fe20003fce000 */
[----:B------:R-:W-:Y:S01]  /*15f50*/  FFMA R98, R98, UR5, -R95 ;  /* 0x0000000562627c23 */ /* 0x000fe2000800085f */
[----:B--2---:R-:W-:Y:S01]  /*15f60*/  @!P2 FMUL R53, R53, R53 ;  /* 0x000000353535a220 */ /* 0x004fe20000400000 */
[----:B------:R-:W-:-:S08]  /*15f70*/  FSETP.GEU.AND P2, PT, R28, -126, PT ;  /* 0xc2fc00001c00780b */ /* 0x000fd00003f4e000 */
[----:B------:R-:W-:Y:S01]  /*15f80*/  @!P5 FMUL R48, R48, 0.5 ;  /* 0x3f0000003030d820 */ /* 0x000fe20000400000 */
[----:B------:R-:W-:Y:S01]  /*15f90*/  @!P4 FMUL R39, R39, R39 ;  /* 0x000000272727c220 */ /* 0x000fe20000400000 */
[----:B------:R-:W-:Y:S01]  /*15fa0*/  FSETP.GEU.AND P4, PT, R98, -126, PT ;  /* 0xc2fc00006200780b */ /* 0x000fe20003f8e000 */
[----:B------:R-:W-:-:S03]  /*15fb0*/  @!P6 FMUL R46, R46, 0.5 ;  /* 0x3f0000002e2ee820 */ /* 0x000fc60000400000 */
[----:B------:R-:W1:Y:S01]  /*15fc0*/  MUFU.EX2 R48, R48 ;  /* 0x0000003000307308 */ /* 0x000e620000000800 */
[----:B------:R-:W-:-:S07]  /*15fd0*/  @!P2 FMUL R28, R28, 0.5 ;  /* 0x3f0000001c1ca820 */ /* 0x000fce0000400000 */
[----:B------:R-:W2:Y:S01]  /*15fe0*/  MUFU.EX2 R50, R28 ;  /* 0x0000001c00327308 */ /* 0x000ea20000000800 */
[----:B------:R-:W-:-:S07]  /*15ff0*/  @!P4 FMUL R98, R98, 0.5 ;  /* 0x3f0000006262c820 */ /* 0x000fce0000400000 */
[----:B------:R-:W2:Y:S01]  /*16000*/  MUFU.EX2 R46, R46 ;  /* 0x0000002e002e7308 */ /* 0x000ea20000000800 */
[--C-:B------:R-:W-:Y:S01]  /*16010*/  FFMA R45, R74, UR5, -R95.reuse ;  /* 0x000000054a2d7c23 */ /* 0x100fe2000800085f */
[----:B-1----:R-:W-:Y:S01]  /*16020*/  @!P5 FMUL R48, R48, R48 ;  /* 0x000000303030d220 */ /* 0x002fe20000400000 */
[--C-:B------:R-:W-:Y:S01]  /*16030*/  FFMA R47, R78, UR5, -R95.reuse ;  /* 0x000000054e2f7c23 */ /* 0x100fe2000800085f */
[----:B------:R-:W-:-:S04]  /*16040*/  FFMA R43, R86, UR5, -R95 ;  /* 0x00000005562b7c23 */ /* 0x000fc8000800085f */
[----:B------:R-:W1:Y:S01]  /*16050*/  MUFU.EX2 R98, R98 ;  /* 0x0000006200627308 */ /* 0x000e620000000800 */
[----:B------:R-:W-:Y:S01]  /*16060*/  FSETP.GEU.AND P5, PT, R45, -126, PT ;  /* 0xc2fc00002d00780b */ /* 0x000fe20003fae000 */
[----:B--2---:R-:W-:Y:S01]  /*16070*/  @!P2 FMUL R50, R50, R50 ;  /* 0x000000323232a220 */ /* 0x004fe20000400000 */
[----:B------:R-:W-:Y:S01]  /*16080*/  FSETP.GEU.AND P2, PT, R47, -126, PT ;  /* 0xc2fc00002f00780b */ /* 0x000fe20003f4e000 */
[----:B------:R-:W-:Y:S01]  /*16090*/  @!P6 FMUL R46, R46, R46 ;  /* 0x0000002e2e2ee220 */ /* 0x000fe20000400000 */
[----:B------:R-:W-:Y:S01]  /*160a0*/  FSETP.GEU.AND P6, PT, R43, -126, PT ;  /* 0xc2fc00002b00780b */ /* 0x000fe20003fce000 */
[----:B------:R-:W-:-:S08]  /*160b0*/  FFMA R70, R123, UR5, -R95 ;  /* 0x000000057b467c23 */ /* 0x000fd0000800085f */
[----:B------:R-:W-:Y:S01]  /*160c0*/  @!P5 FMUL R45, R45, 0.5 ;  /* 0x3f0000002d2dd820 */ /* 0x000fe20000400000 */
[----:B-1----:R-:W-:Y:S01]  /*160d0*/  @!P4 FMUL R98, R98, R98 ;  /* 0x000000626262c220 */ /* 0x002fe20000400000 */
        /* <DEDUP_REMOVED lines=34> */
[----:B------:R-:W-:Y:S01]  /*16300*/  @!P3 FMUL R104, R104, R104 ;  /* 0x000000686868b220 */ /* 0x000fe20000400000 */
[----:B------:R-:W-:Y:S02]  /*16310*/  FSETP.GEU.AND P2, PT, R102, -126, PT ;  /* 0xc2fc00006600780b */ /* 0x000fe40003f4e000 */
[----:B------:R-:W-:Y:S01]  /*16320*/  FSETP.GEU.AND P3, PT, R35, -126, PT ;  /* 0xc2fc00002300780b */ /* 0x000fe20003f6e000 */
[----:B------:R-:W-:Y:S01]  /*16330*/  @!P6 FMUL R34, R34, R34 ;  /* 0x000000222222e220 */ /* 0x000fe20000400000 */
[----:B------:R-:W-:Y:S01]  /*16340*/  FSETP.GEU.AND P6, PT, R82, -126, PT ;  /* 0xc2fc00005200780b */ /* 0x000fe20003fce000 */
[----:B------:R-:W-:-:S05]  /*16350*/  FFMA R90, R115, UR5, -R95 ;  /* 0x00000005735a7c23 */ /* 0x000fca000800085f */
[----:B------:R-:W-:Y:S01]  /*16360*/  @!P5 FMUL R5, R5, 0.5 ;  /* 0x3f0000000505d820 */ /* 0x000fe20000400000 */
[----:B-1----:R-:W-:Y:S01]  /*16370*/  @!P4 FMUL R79, R79, R79 ;  /* 0x0000004f4f4fc220 */ /* 0x002fe20000400000 */
[----:B------:R-:W-:Y:S02]  /*16380*/  FSETP.GEU.AND P4, PT, R90, -126, PT ;  /* 0xc2fc00005a00780b */ /* 0x000fe40003f8e000 */
[----:B------:R-:W1:Y:S01]  /*16390*/  MUFU.EX2 R103, R5 ;  /* 0x0000000500677308 */ /* 0x000e620000000800 */
[----:B------:R-:W-:Y:S01]  /*163a0*/  @!P2 FMUL R102, R102, 0.5 ;  /* 0x3f0000006666a820 */ /* 0x000fe20000400000 */
[----:B------:R-:W-:Y:S01]  /*163b0*/  @!P3 FMUL R35, R35, 0.5 ;  /* 0x3f0000002323b820 */ /* 0x000fe20000400000 */
[----:B------:R-:W-:-:S05]  /*163c0*/  @!P6 FMUL R82, R82, 0.5 ;  /* 0x3f0000005252e820 */ /* 0x000fca0000400000 */
[----:B------:R-:W2:Y:S01]  /*163d0*/  MUFU.EX2 R102, R102 ;  /* 0x0000006600667308 */ /* 0x000ea20000000800 */
[----:B------:R-:W-:-:S07]  /*163e0*/  FFMA R62, R85, UR5, -R95 ;  /* 0x00000005553e7c23 */ /* 0x000fce000800085f */
[----:B------:R-:W2:Y:S01]  /*163f0*/  MUFU.EX2 R35, R35 ;  /* 0x0000002300237308 */ /* 0x000ea20000000800 */
[----:B------:R-:W-:-:S07]  /*16400*/  @!P4 FMUL R90, R90, 0.5 ;  /* 0x3f0000005a5ac820 */ /* 0x000fce0000400000 */
[----:B------:R-:W2:Y:S01]  /*16410*/  MUFU.EX2 R82, R82 ;  /* 0x0000005200527308 */ /* 0x000ea20000000800 */
[----:B-1----:R-:W-:Y:S01]  /*16420*/  @!P5 FMUL R103, R103, R103 ;  /* 0x000000676767d220 */ /* 0x002fe20000400000 */
[----:B------:R-:W-:Y:S01]  /*16430*/  FSETP.GEU.AND P5, PT, R62, -126, PT ;  /* 0xc2fc00003e00780b */ /* 0x000fe20003fae000 */
[--C-:B------:R-:W-:Y:S01]  /*16440*/  FFMA R60, R60, UR5, -R95.reuse ;  /* 0x000000053c3c7c23 */ /* 0x100fe2000800085f */
[--C-:B------:R-:W-:Y:S01]  /*16450*/  FFMA R101, R101, UR5, -R95.reuse ;  /* 0x0000000565657c23 */ /* 0x100fe2000800085f */
[----:B------:R-:W-:-:S03]  /*16460*/  FFMA R94, R126, UR5, -R95 ;  /* 0x000000057e5e7c23 */ /* 0x000fc6000800085f */
[----:B------:R-:W1:Y:S01]  /*16470*/  MUFU.EX2 R90, R90 ;  /* 0x0000005a005a7308 */ /* 0x000e620000000800 */
[----:B--2---:R-:W-:Y:S01]  /*16480*/  @!P2 FMUL R102, R102, R102 ;  /* 0x000000666666a220 */ /* 0x004fe20000400000 */
[----:B------:R-:W-:Y:S01]  /*16490*/  @!P3 FMUL R35, R35, R35 ;  /* 0x000000232323b220 */ /* 0x000fe20000400000 */
[----:B------:R-:W-:Y:S02]  /*164a0*/  FSETP.GEU.AND P2, PT, R60, -126, PT ;  /* 0xc2fc00003c00780b */ /* 0x000fe40003f4e000 */
[----:B------:R-:W-:Y:S01]  /*164b0*/  FSETP.GEU.AND P3, PT, R101, -126, PT ;  /* 0xc2fc00006500780b */ /* 0x000fe20003f6e000 */
[----:B------:R-:W-:Y:S01]  /*164c0*/  @!P6 FMUL R82, R82, R82 ;  /* 0x000000525252e220 */ /* 0x000fe20000400000 */
[----:B------:R-:W-:Y:S01]  /*164d0*/  FSETP.GEU.AND P6, PT, R94, -126, PT ;  /* 0xc2fc00005e00780b */ /* 0x000fe20003fce000 */
[----:B------:R-:W-:Y:S01]  /*164e0*/  FFMA R75, R134, UR5, -R95 ;  /* 0x00000005864b7c23 */ /* 0x000fe2000800085f */
[----:B------:R-:W-:Y:S01]  /*164f0*/  @!P5 FMUL R62, R62, 0.5 ;  /* 0x3f0000003e3ed820 */ /* 0x000fe20000400000 */
[----:B-1----:R-:W-:-:S03]  /*16500*/  @!P4 FMUL R90, R90, R90 ;  /* 0x0000005a5a5ac220 */ /* 0x002fc60000400000 */
[----:B------:R-:W-:Y:S02]  /*16510*/  FSETP.GEU.AND P4, PT, R75, -126, PT ;  /* 0xc2fc00004b00780b */ /* 0x000fe40003f8e000 */
[----:B------:R-:W1:Y:S01]  /*16520*/  MUFU.EX2 R62, R62 ;  /* 0x0000003e003e7308 */ /* 0x000e620000000800 */
[----:B------:R-:W-:Y:S02]  /*16530*/  @!P2 FMUL R60, R60, 0.5 ;  /* 0x3f0000003c3ca820 */ /* 0x000fe40000400000 */
[----:B------:R-:W-:Y:S02]  /*16540*/  @!P3 FMUL R101, R101, 0.5 ;  /* 0x3f0000006565b820 */ /* 0x000fe40000400000 */
[----:B------:R-:W-:-:S03]  /*16550*/  @!P6 FMUL R94, R94, 0.5 ;  /* 0x3f0000005e5ee820 */ /* 0x000fc60000400000 */
[----:B------:R-:W-:Y:S01]  /*16560*/  MUFU.EX2 R60, R60 ;  /* 0x0000003c003c7308 */ /* 0x000fe20000000800 */
        /* <DEDUP_REMOVED lines=23> */
[----:B------:R-:W-:Y:S01]  /*166e0*/  @!P6 FMUL R89, R89, 0.5 ;  /* 0x3f0000005959e820 */ /* 0x000fe20000400000 */
[----:B------:R-:W-:Y:S01]  /*166f0*/  FADD R26, R25, R38 ;  /* 0x00000026191a7221 */ /* 0x000fe20000000000 */
[----:B------:R-:W-:Y:S01]  /*16700*/  FADD R24, R53, R98 ;  /* 0x0000006235187221 */ /* 0x000fe20000000000 */
[----:B------:R-:W2:Y:S03]  /*16710*/  MUFU.EX2 R63, R63 ;  /* 0x0000003f003f7308 */ /* 0x000ea60000000800 */
[----:B------:R-:W-:Y:S01]  /*16720*/  FADD R28, R26, R24 ;  /* 0x000000181a1c7221 */ /* 0x000fe20000000000 */
[----:B------:R-:W-:Y:S01]  /*16730*/  FADD R26, R65, R62 ;  /* 0x0000003e411a7221 */ /* 0x000fe20000000000 */
[----:B------:R-:W-:-:S03]  /*16740*/  FADD R24, R45, R82 ;  /* 0x000000522d187221 */ /* 0x000fc60000000000 */
[----:B------:R-:W3:Y:S01]  /*16750*/  MUFU.EX2 R71, R71 ;  /* 0x0000004700477308 */ /* 0x000ee20000000800 */
[----:B------:R-:W-:Y:S01]  /*16760*/  FADD R24, R26, R24 ;  /* 0x000000181a187221 */ /* 0x000fe20000000000 */
[----:B------:R-:W-:-:S06]  /*16770*/  @!P4 FMUL R83, R83, 0.5 ;  /* 0x3f0000005353c820 */ /* 0x000fcc0000400000 */
[----:B------:R-:W4:Y:S01]  /*16780*/  MUFU.EX2 R89, R89 ;  /* 0x0000005900597308 */ /* 0x000f220000000800 */
[----:B------:R-:W-:Y:S01]  /*16790*/  FADD R116, R28, R24 ;  /* 0x000000181c747221 */ /* 0x000fe20000000000 */
[----:B------:R-:W-:Y:S01]  /*167a0*/  FADD R26, R108, R104 ;  /* 0x000000686c1a7221 */ /* 0x000fe20000000000 */
[----:B------:R-:W-:Y:S01]  /*167b0*/  FADD R24, R54, R70 ;  /* 0x0000004636187221 */ /* 0x000fe20000000000 */
[----:B-1----:R-:W-:Y:S01]  /*167c0*/  @!P5 FMUL R85, R85, R85 ;  /* 0x000000555555d220 */ /* 0x002fe20000400000 */
[--C-:B------:R-:W-:Y:S01]  /*167d0*/  FFMA R52, R109, UR5, -R95.reuse ;  /* 0x000000056d347c23 */ /* 0x100fe2000800085f */
[--C-:B------:R-:W-:Y:S02]  /*167e0*/  FFMA R100, R100, UR5, -R95.reuse ;  /* 0x0000000564647c23 */ /* 0x100fe4000800085f */
[----:B------:R-:W1:Y:S01]  /*167f0*/  MUFU.EX2 R83, R83 ;  /* 0x0000005300537308 */ /* 0x000e620000000800 */
[--C-:B------:R-:W-:Y:S01]  /*16800*/  FFMA R74, R130, UR5, -R95.reuse ;  /* 0x00000005824a7c23 */ /* 0x100fe2000800085f */
[--C-:B------:R-:W-:Y:S01]  /*16810*/  FFMA R87, R87, UR5, -R95.reuse ;  /* 0x0000000557577c23 */ /* 0x100fe2000800085f */
[----:B------:R-:W-:Y:S01]  /*16820*/  FFMA R93, R93, UR5, -R95 ;  /* 0x000000055d5d7c23 */ /* 0x000fe2000800085f */
[----:B------:R-:W-:Y:S01]  /*16830*/  FADD R109, R26, R24 ;  /* 0x000000181a6d7221 */ /* 0x000fe20000000000 */
[----:B------:R-:W-:Y:S01]  /*16840*/  FADD R26, R66, R101 ;  /* 0x00000065421a7221 */ /* 0x000fe20000000000 */
[----:B------:R-:W-:Y:S01]  /*16850*/  FADD R24, R46, R85 ;  /* 0x000000552e187221 */ /* 0x000fe20000000000 */
[----:B--2---:R-:W-:Y:S01]  /*16860*/  @!P3 FMUL R63, R63, R63 ;  /* 0x0000003f3f3fb220 */ /* 0x004fe20000400000 */
[----:B---3--:R-:W-:Y:S01]  /*16870*/  @!P2 FMUL R71, R71, R71 ;  /* 0x000000474747a220 */ /* 0x008fe20000400000 */
[----:B----4-:R-:W-:Y:S01]  /*16880*/  @!P6 FMUL R89, R89, R89 ;  /* 0x000000595959e220 */ /* 0x010fe20000400000 */
[----:B------:R-:W-:Y:S01]  /*16890*/  FSETP.GEU.AND P5, PT, R100, -126, PT ;  /* 0xc2fc00006400780b */ /* 0x000fe20003fae000 */
[----:B------:R-:W-:Y:S01]  /*168a0*/  FADD R30, R26, R24 ;  /* 0x000000181a1e7221 */ /* 0x000fe20000000000 */
[----:B------:R-:W-:-:S02]  /*168b0*/  FSETP.GEU.AND P3, PT, R87, -126, PT ;  /* 0xc2fc00005700780b */ /* 0x000fc40003f6e000 */
[----:B------:R-:W-:Y:S02]  /*168c0*/  FSETP.GEU.AND P2, PT, R74, -126, PT ;  /* 0xc2fc00004a00780b */ /* 0x000fe40003f4e000 */
[----:B------:R-:W-:Y:S01]  /*168d0*/  FSETP.GEU.AND P6, PT, R93, -126, PT ;  /* 0xc2fc00005d00780b */ /* 0x000fe20003fce000 */
[----:B------:R-:W-:Y:S01]  /*168e0*/  FADD R115, R109, R30 ;  /* 0x0000001e6d737221 */ /* 0x000fe20000000000 */
[----:B------:R-:W-:Y:S01]  /*168f0*/  FMUL R109, R120, UR5 ;  /* 0x00000005786d7c20 */ /* 0x000fe20008400000 */
[----:B-1----:R-:W-:-:S04]  /*16900*/  @!P4 FMUL R83, R83, R83 ;  /* 0x000000535353c220 */ /* 0x002fc80000400000 */
[----:B------:R-:W-:Y:S01]  /*16910*/  FSETP.GEU.AND P4, PT, R109, -126, PT ;  /* 0xc2fc00006d00780b */ /* 0x000fe20003f8e000 */
[----:B------:R-:W-:Y:S01]  /*16920*/  @!P5 FMUL R100, R100, 0.5 ;  /* 0x3f0000006464d820 */ /* 0x000fe20000400000 */
[----:B------:R-:W-:Y:S02]  /*16930*/  @!P3 FMUL R87, R87, 0.5 ;  /* 0x3f0000005757b820 */ /* 0x000fe40000400000 */
[----:B------:R-:W-:Y:S02]  /*16940*/  @!P2 FMUL R74, R74, 0.5 ;  /* 0x3f0000004a4aa820 */ /* 0x000fe40000400000 */
[----:B------:R-:W-:Y:S01]  /*16950*/  @!P6 FMUL R93, R93, 0.5 ;  /* 0x3f0000005d5de820 */ /* 0x000fe20000400000 */
[----:B------:R-:W1:Y:S08]  /*16960*/  MUFU.EX2 R100, R100 ;  /* 0x0000006400647308 */ /* 0x000e700000000800 */
[----:B------:R-:W2:Y:S01]  /*16970*/  MUFU.EX2 R87, R87 ;  /* 0x0000005700577308 */ /* 0x000ea20000000800 */
[----:B------:R-:W-:-:S07]  /*16980*/  @!P4 FMUL R109, R109, 0.5 ;  /* 0x3f0000006d6dc820 */ /* 0x000fce0000400000 */
[----:B------:R-:W3:Y:S08]  /*16990*/  MUFU.EX2 R74, R74 ;  /* 0x0000004a004a7308 */ /* 0x000ef00000000800 */
[----:B------:R-:W4:Y:S01]  /*169a0*/  MUFU.EX2 R93, R93 ;  /* 0x0000005d005d7308 */ /* 0x000f220000000800 */
[--C-:B------:R-:W-:Y:S01]  /*169b0*/  FFMA R86, R131, UR5, -R95.reuse ;  /* 0x0000000583567c23 */ /* 0x100fe2000800085f */
[--C-:B------:R-:W-:Y:S01]  /*169c0*/  FFMA R78, R147, UR5, -R95.reuse ;  /* 0x00000005934e7c23 */ /* 0x100fe2000800085f */
[----:B------:R-:W-:-:S05]  /*169d0*/  FFMA R5, R150, UR5, -R95 ;  /* 0x0000000596057c23 */ /* 0x000fca000800085f */
[----:B------:R-:W4:Y:S01]  /*169e0*/  MUFU.EX2 R109, R109 ;  /* 0x0000006d006d7308 */ /* 0x000f220000000800 */
[----:B-1----:R-:W-:Y:S01]  /*169f0*/  @!P5 FMUL R100, R100, R100 ;  /* 0x000000646464d220 */ /* 0x002fe20000400000 */
[----:B--2---:R-:W-:Y:S01]  /*16a00*/  @!P3 FMUL R87, R87, R87 ;  /* 0x000000575757b220 */ /* 0x004fe20000400000 */
[----:B---3--:R-:W-:Y:S01]  /*16a10*/  @!P2 FMUL R74, R74, R74 ;  /* 0x0000004a4a4aa220 */ /* 0x008fe20000400000 */
[----:B------:R-:W-:Y:S02]  /*16a20*/  FSETP.GEU.AND P5, PT, R91, -126, PT ;  /* 0xc2fc00005b00780b */ /* 0x000fe40003fae000 */
[----:B------:R-:W-:Y:S02]  /*16a30*/  FSETP.GEU.AND P3, PT, R86, -126, PT ;  /* 0xc2fc00005600780b */ /* 0x000fe40003f6e000 */
[----:B------:R-:W-:Y:S01]  /*16a40*/  FSETP.GEU.AND P2, PT, R78, -126, PT ;  /* 0xc2fc00004e00780b */ /* 0x000fe20003f4e000 */
[----:B----4-:R-:W-:Y:S01]  /*16a50*/  @!P6 FMUL R93, R93, R93 ;  /* 0x0000005d5d5de220 */ /* 0x010fe20000400000 */
[----:B------:R-:W-:Y:S01]  /*16a60*/  FSETP.GEU.AND P6, PT, R5, -126, PT ;  /* 0xc2fc00000500780b */ /* 0x000fe20003fce000 */
[----:B------:R-:W-:Y:S01]  /*16a70*/  FADD R26, R107, R39 ;  /* 0x000000276b1a7221 */ /* 0x000fe20000000000 */
[----:B------:R-:W-:-:S04]  /*16a80*/  FADD R24, R55, R94 ;  /* 0x0000005e37187221 */ /* 0x000fc80000000000 */
[----:B------:R-:W-:Y:S01]  /*16a90*/  FADD R28, R26, R24 ;  /* 0x000000181a1c7221 */ /* 0x000fe20000000000 */
[----:B------:R-:W-:Y:S01]  /*16aa0*/  FADD R26, R67, R63 ;  /* 0x0000003f431a7221 */ /* 0x000fe20000000000 */
[----:B------:R-:W-:Y:S01]  /*16ab0*/  FADD R24, R47, R79 ;  /* 0x0000004f2f187221 */ /* 0x000fe20000000000 */
[----:B------:R-:W-:Y:S01]  /*16ac0*/  @!P4 FMUL R109, R109, R109 ;  /* 0x0000006d6d6dc220 */ /* 0x000fe20000400000 */
[----:B------:R-:W-:Y:S02]  /*16ad0*/  @!P5 FMUL R91, R91, 0.5 ;  /* 0x3f0000005b5bd820 */ /* 0x000fe40000400000 */
[----:B------:R-:W-:Y:S01]  /*16ae0*/  FADD R24, R26, R24 ;  /* 0x000000181a187221 */ /* 0x000fe20000000000 */
[----:B------:R-:W-:Y:S01]  /*16af0*/  @!P3 FMUL R86, R86, 0.5 ;  /* 0x3f0000005656b820 */ /* 0x000fe20000400000 */
[----:B------:R-:W-:Y:S01]  /*16b00*/  @!P2 FMUL R78, R78, 0.5 ;  /* 0x3f0000004e4ea820 */ /* 0x000fe20000400000 */
[----:B------:R-:W-:Y:S01]  /*16b10*/  @!P6 FMUL R5, R5, 0.5 ;  /* 0x3f0000000505e820 */ /* 0x000fe20000400000 */
[-C--:B------:R-:W-:Y:S01]  /*16b20*/  FMUL R119, R119, R109.reuse ;  /* 0x0000006d77777220 */ /* 0x080fe20000400000 */
[----:B------:R-:W-:Y:S01]  /*16b30*/  FADD R114, R28, R24 ;  /* 0x000000181c727221 */ /* 0x000fe20000000000 */
[-C--:B------:R-:W-:Y:S01]  /*16b40*/  FMUL R118, R118, R109.reuse ;  /* 0x0000006d76767220 */ /* 0x080fe20000400000 */
[----:B------:R-:W-:Y:S01]  /*16b50*/  FADD R26, R27, R103 ;  /* 0x000000671b1a7221 */ /* 0x000fe20000000000 */
[----:B------:R-:W-:Y:S01]  /*16b60*/  FADD R24, R48, R71 ;  /* 0x0000004730187221 */ /* 0x000fe20000000000 */
[-C--:B------:R-:W-:Y:S01]  /*16b70*/  FMUL R172, R172, R109.reuse ;  /* 0x0000006dacac7220 */ /* 0x080fe20000400000 */
[-C--:B------:R-:W-:Y:S01]  /*16b80*/  FMUL R173, R173, R109.reuse ;  /* 0x0000006dadad7220 */ /* 0x080fe20000400000 */
[-C--:B------:R-:W-:Y:S01]  /*16b90*/  FMUL R146, R146, R109.reuse ;  /* 0x0000006d92927220 */ /* 0x080fe20000400000 */
[----:B------:R-:W1:Y:S01]  /*16ba0*/  MUFU.EX2 R91, R91 ;  /* 0x0000005b005b7308 */ /* 0x000e620000000800 */
[----:B------:R2:W-:Y:S01]  /*16bb0*/  STL [R1+0x8], R119 ;  /* 0x0000087701007387 */ /* 0x0005e20000100800 */
[-C--:B------:R-:W-:Y:S01]  /*16bc0*/  FMUL R143, R143, R109.reuse ;  /* 0x0000006d8f8f7220 */ /* 0x080fe20000400000 */
[----:B------:R-:W-:Y:S01]  /*16bd0*/  FADD R28, R26, R24 ;  /* 0x000000181a1c7221 */ /* 0x000fe20000000000 */
[----:B------:R-:W-:Y:S01]  /*16be0*/  FMUL R138, R138, R109 ;  /* 0x0000006d8a8a7220 */ /* 0x000fe20000400000 */
[----:B------:R2:W-:Y:S01]  /*16bf0*/  STL [R1+0xc], R118 ;  /* 0x00000c7601007387 */ /* 0x0005e20000100800 */
[----:B------:R-:W-:-:S02]  /*16c00*/  FADD R26, R56, R100 ;  /* 0x00000064381a7221 */ /* 0x000fc40000000000 */
[----:B------:R-:W3:Y:S01]  /*16c10*/  MUFU.EX2 R86, R86 ;  /* 0x0000005600567308 */ /* 0x000ee20000000800 */
[----:B------:R-:W-:Y:S01]  /*16c20*/  FADD R24, R40, R87 ;  /* 0x0000005728187221 */ /* 0x000fe20000000000 */
[----:B------:R2:W-:Y:S01]  /*16c30*/  STL [R1+0x18], R172 ;  /* 0x000018ac01007387 */ /* 0x0005e20000100800 */
[-C--:B------:R-:W-:Y:S01]  /*16c40*/  FMUL R122, R122, R109.reuse ;  /* 0x0000006d7a7a7220 */ /* 0x080fe20000400000 */
[----:B------:R-:W-:-:S04]  /*16c50*/  FMUL R171, R171, R109 ;  /* 0x0000006dabab7220 */ /* 0x000fc80000400000 */
[----:B------:R-:W4:Y:S01]  /*16c60*/  MUFU.EX2 R78, R78 ;  /* 0x0000004e004e7308 */ /* 0x000f220000000800 */
[----:B------:R2:W-:Y:S01]  /*16c70*/  STL [R1+0x1c], R173 ;  /* 0x00001cad01007387 */ /* 0x0005e20000100800 */
[-C--:B------:R-:W-:Y:S01]  /*16c80*/  FMUL R170, R170, R109.reuse ;  /* 0x0000006daaaa7220 */ /* 0x080fe20000400000 */
[----:B------:R-:W-:-:S05]  /*16c90*/  FMUL R169, R169, R109 ;  /* 0x0000006da9a97220 */ /* 0x000fca0000400000 */
[----:B------:R-:W2:Y:S01]  /*16ca0*/  MUFU.EX2 R5, R5 ;  /* 0x0000000500057308 */ /* 0x000ea20000000800 */
[----:B------:R1:W-:Y:S01]  /*16cb0*/  STL [R1+0x28], R146 ;  /* 0x0000289201007387 */ /* 0x0003e20000100800 */
[----:B------:R-:W-:Y:S01]  /*16cc0*/  FADD R24, R26, R24 ;  /* 0x000000181a187221 */ /* 0x000fe20000000000 */
[-C--:B------:R-:W-:Y:S02]  /*16cd0*/  FMUL R168, R168, R109.reuse ;  /* 0x0000006da8a87220 */ /* 0x080fe40000400000 */
        /* <DEDUP_REMOVED lines=13> */
[----:B------:R-:W-:-:S02]  /*16db0*/  FFMA R105, R105, UR5, -R95 ;  /* 0x0000000569697c23 */ /* 0x000fc4000800085f */
[----:B------:R1:W-:Y:S01]  /*16dc0*/  STL [R1+0x58], R169 ;  /* 0x000058a901007387 */ /* 0x0003e20000100800 */
[-C--:B------:R-:W-:Y:S01]  /*16dd0*/  FMUL R235, R235, R109.reuse ;  /* 0x0000006debeb7220 */ /* 0x080fe20000400000 */
[----:B------:R-:W-:Y:S02]  /*16de0*/  FFMA R95, R151, UR5, -R95 ;  /* 0x00000005975f7c23 */ /* 0x000fe4000800085f */
[----:B------:R1:W-:Y:S01]  /*16df0*/  STL [R1+0x5c], R168 ;  /* 0x00005ca801007387 */ /* 0x0003e20000100800 */
[-C--:B------:R-:W-:Y:S01]  /*16e00*/  FMUL R234, R234, R109.reuse ;  /* 0x0000006deaea7220 */ /* 0x080fe20000400000 */
[-C--:B------:R-:W-:Y:S02]  /*16e10*/  FMUL R233, R233, R109.reuse ;  /* 0x0000006de9e97220 */ /* 0x080fe40000400000 */
[----:B------:R1:W-:Y:S01]  /*16e20*/  STL [R1+0x68], R167 ;  /* 0x000068a701007387 */ /* 0x0003e20000100800 */
[----:B------:R-:W-:Y:S01]  /*16e30*/  FADD R28, R26, R24 ;  /* 0x000000181a1c7221 */ /* 0x000fe20000000000 */
[----:B------:R-:W-:-:S02]  /*16e40*/  FMUL R232, R232, R109 ;  /* 0x0000006de8e87220 */ /* 0x000fc40000400000 */
[----:B------:R2:W-:Y:S01]  /*16e50*/  STL [R1+0x6c], R166 ;  /* 0x00006ca601007387 */ /* 0x0005e20000100800 */
[----:B------:R-:W-:Y:S01]  /*16e60*/  FADD R26, R57, R89 ;  /* 0x00000059391a7221 */ /* 0x000fe20000000000 */
[----:B------:R-:W-:Y:S02]  /*16e70*/  FADD R24, R41, R93 ;  /* 0x0000005d29187221 */ /* 0x000fe40000000000 */
[----:B------:R2:W-:Y:S01]  /*16e80*/  STL [R1+0x78], R165 ;  /* 0x000078a501007387 */ /* 0x0005e20000100800 */
[----:B------:R-:W-:Y:S01]  /*16e90*/  FMUL R231, R231, R109 ;  /* 0x0000006de7e77220 */ /* 0x000fe20000400000 */
[----:B-1----:R-:W-:Y:S02]  /*16ea0*/  @!P5 FMUL R91, R91, R91 ;  /* 0x0000005b5b5bd220 */ /* 0x002fe40000400000 */
[----:B------:R1:W-:Y:S01]  /*16eb0*/  STL [R1+0x7c], R124 ;  /* 0x00007c7c01007387 */ /* 0x0003e20000100800 */
[----:B---3--:R-:W-:Y:S01]  /*16ec0*/  @!P3 FMUL R86, R86, R86 ;  /* 0x000000565656b220 */ /* 0x008fe20000400000 */
[----:B----4-:R-:W-:Y:S01]  /*16ed0*/  @!P2 FMUL R78, R78, R78 ;  /* 0x0000004e4e4ea220 */ /* 0x010fe20000400000 */
[----:B--2---:R-:W-:Y:S01]  /*16ee0*/  @!P6 FMUL R5, R5, R5 ;  /* 0x000000050505e220 */ /* 0x004fe20000400000 */
[----:B------:R1:W-:Y:S01]  /*16ef0*/  STL [R1+0x88], R125 ;  /* 0x0000887d01007387 */ /* 0x0003e20000100800 */
[-C--:B------:R-:W-:Y:S01]  /*16f00*/  FMUL R230, R230, R109.reuse ;  /* 0x0000006de6e67220 */ /* 0x080fe20000400000 */
[----:B------:R-:W-:Y:S01]  /*16f10*/  FSETP.GEU.AND P5, PT, R52, -126, PT ;  /* 0xc2fc00003400780b */ /* 0x000fe20003fae000 */
[-C--:B------:R-:W-:Y:S01]  /*16f20*/  FMUL R229, R229, R109.reuse ;  /* 0x0000006de5e57220 */ /* 0x080fe20000400000 */
[----:B------:R1:W-:Y:S01]  /*16f30*/  STL [R1+0x8c], R235 ;  /* 0x00008ceb01007387 */ /* 0x0003e20000100800 */
[----:B------:R-:W-:Y:S01]  /*16f40*/  FSETP.GEU.AND P3, PT, R105, -126, PT ;  /* 0xc2fc00006900780b */ /* 0x000fe20003f6e000 */
[-C--:B------:R-:W-:Y:S01]  /*16f50*/  FMUL R228, R228, R109.reuse ;  /* 0x0000006de4e47220 */ /* 0x080fe20000400000 */
[----:B------:R-:W-:Y:S01]  /*16f60*/  FSETP.GEU.AND P2, PT, R99, -126, PT ;  /* 0xc2fc00006300780b */ /* 0x000fe20003f4e000 */
[----:B------:R1:W-:Y:S01]  /*16f70*/  STL [R1+0x98], R234 ;  /* 0x000098ea01007387 */ /* 0x0003e20000100800 */
[----:B------:R-:W-:Y:S01]  /*16f80*/  FSETP.GEU.AND P6, PT, R95, -126, PT ;  /* 0xc2fc00005f00780b */ /* 0x000fe20003fce000 */
[----:B------:R-:W-:Y:S01]  /*16f90*/  FADD R24, R26, R24 ;  /* 0x000000181a187221 */ /* 0x000fe20000000000 */
[-C--:B------:R-:W-:Y:S01]  /*16fa0*/  FMUL R227, R227, R109.reuse ;  /* 0x0000006de3e37220 */ /* 0x080fe20000400000 */
[----:B------:R1:W-:Y:S01]  /*16fb0*/  STL [R1+0x9c], R233 ;  /* 0x00009ce901007387 */ /* 0x0003e20000100800 */
[-C--:B------:R-:W-:Y:S01]  /*16fc0*/  FMUL R226, R226, R109.reuse ;  /* 0x0000006de2e27220 */ /* 0x080fe20000400000 */
[----:B------:R-:W-:-:S02]  /*16fd0*/  FMUL R225, R225, R109 ;  /* 0x0000006de1e17220 */ /* 0x000fc40000400000 */
        /* <DEDUP_REMOVED lines=23> */
[----:B------:R-:W-:-:S02]  /*17150*/  @!P5 FMUL R52, R52, 0.5 ;  /* 0x3f0000003434d820 */ /* 0x000fc40000400000 */
[----:B------:R1:W-:Y:S01]  /*17160*/  STL [R1+0xec], R223 ;  /* 0x0000ecdf01007387 */ /* 0x0003e20000100800 */
[----:B------:R-:W-:Y:S01]  /*17170*/  @!P3 FMUL R105, R105, 0.5 ;  /* 0x3f0000006969b820 */ /* 0x000fe20000400000 */
[----:B------:R-:W-:Y:S01]  /*17180*/  @!P2 FMUL R99, R99, 0.5 ;  /* 0x3f0000006363a820 */ /* 0x000fe20000400000 */
[----:B------:R-:W-:Y:S01]  /*17190*/  @!P6 FMUL R95, R95, 0.5 ;  /* 0x3f0000005f5fe820 */ /* 0x000fe20000400000 */
        /* <DEDUP_REMOVED lines=8> */
[-C--:B------:R-:W-:Y:S02]  /*17220*/  FMUL R212, R212, R109.reuse ;  /* 0x0000006dd4d47220 */ /* 0x080fe40000400000 */
[----:B------:R1:W-:Y:S01]  /*17230*/  STL [R1+0x10c], R219 ;  /* 0x00010cdb01007387 */ /* 0x0003e20000100800 */
[----:B------:R-:W-:-:S03]  /*17240*/  FMUL R211, R211, R109 ;  /* 0x0000006dd3d37220 */ /* 0x000fc60000400000 */
[----:B------:R1:W-:Y:S01]  /*17250*/  STL [R1+0x118], R218 ;  /* 0x000118da01007387 */ /* 0x0003e20000100800 */
[----:B------:R-:W2:Y:S01]  /*17260*/  MUFU.EX2 R52, R52 ;  /* 0x0000003400347308 */ /* 0x000ea20000000800 */
[-C--:B------:R-:W-:Y:S02]  /*17270*/  FMUL R210, R210, R109.reuse ;  /* 0x0000006dd2d27220 */ /* 0x080fe40000400000 */
[----:B------:R1:W-:Y:S01]  /*17280*/  STL [R1+0x11c], R217 ;  /* 0x00011cd901007387 */ /* 0x0003e20000100800 */
[----:B------:R-:W-:Y:S01]  /*17290*/  FADD R111, R28, R24 ;  /* 0x000000181c6f7221 */ /* 0x000fe20000000000 */
[----:B------:R-:W-:Y:S02]  /*172a0*/  FMUL R209, R209, R109 ;  /* 0x0000006dd1d17220 */ /* 0x000fe40000400000 */
[----:B------:R1:W-:Y:S01]  /*172b0*/  STL [R1+0x128], R216 ;  /* 0x000128d801007387 */ /* 0x0003e20000100800 */
[----:B------:R-:W3:Y:S01]  /*172c0*/  MUFU.EX2 R105, R105 ;  /* 0x0000006900697308 */ /* 0x000ee20000000800 */
[----:B------:R-:W-:-:S02]  /*172d0*/  FADD R26, R31, R35 ;  /* 0x000000231f1a7221 */ /* 0x000fc40000000000 */
[----:B------:R1:W-:Y:S01]  /*172e0*/  STL [R1+0x12c], R215 ;  /* 0x00012cd701007387 */ /* 0x0003e20000100800 */
[----:B------:R-:W-:Y:S01]  /*172f0*/  FADD R24, R51, R75 ;  /* 0x0000004b33187221 */ /* 0x000fe20000000000 */
[-C--:B------:R-:W-:Y:S02]  /*17300*/  FMUL R208, R208, R109.reuse ;  /* 0x0000006dd0d07220 */ /* 0x080fe40000400000 */
[----:B------:R1:W-:Y:S01]  /*17310*/  STL [R1+0x138], R214 ;  /* 0x000138d601007387 */ /* 0x0003e20000100800 */
[----:B------:R-:W4:Y:S01]  /*17320*/  MUFU.EX2 R99, R99 ;  /* 0x0000006300637308 */ /* 0x000f220000000800 */
[-C--:B------:R-:W-:Y:S02]  /*17330*/  FMUL R207, R207, R109.reuse ;  /* 0x0000006dcfcf7220 */ /* 0x080fe40000400000 */
[----:B------:R1:W-:Y:S01]  /*17340*/  STL [R1+0x13c], R213 ;  /* 0x00013cd501007387 */ /* 0x0003e20000100800 */
[----:B------:R-:W-:-:S04]  /*17350*/  FMUL R206, R206, R109 ;  /* 0x0000006dcece7220 */ /* 0x000fc80000400000 */
[----:B------:R-:W1:Y:S01]  /*17360*/  MUFU.EX2 R95, R95 ;  /* 0x0000005f005f7308 */ /* 0x000e620000000800 */
        /* <DEDUP_REMOVED lines=31> */
[----:B--2---:R-:W-:-:S02]  /*17560*/  @!P5 FMUL R52, R52, R52 ;  /* 0x000000343434d220 */ /* 0x004fc40000400000 */
[----:B------:R2:W-:Y:S01]  /*17570*/  STL [R1+0x1a8], R200 ;  /* 0x0001a8c801007387 */ /* 0x0005e20000100800 */
[----:B---3--:R-:W-:Y:S01]  /*17580*/  @!P3 FMUL R105, R105, R105 ;  /* 0x000000696969b220 */ /* 0x008fe20000400000 */
[----:B----4-:R-:W-:Y:S01]  /*17590*/  @!P2 FMUL R99, R99, R99 ;  /* 0x000000636363a220 */ /* 0x010fe20000400000 */
[----:B-1----:R-:W-:Y:S01]  /*175a0*/  @!P6 FMUL R95, R95, R95 ;  /* 0x0000005f5f5fe220 */ /* 0x002fe20000400000 */
        /* <DEDUP_REMOVED lines=25> */
[----:B------:R-:W-:Y:S02]  /*17740*/  ULEA UR6, UR4, UR60, 0x3 ;  /* 0x0000003c04067291 */ /* 0x000fe4000f8e183f */
[----:B------:R-:W-:Y:S01]  /*17750*/  FADD R24, R28, R24 ;  /* 0x000000181c187221 */ /* 0x000fe20000000000 */
[----:B------:R-:W-:Y:S01]  /*17760*/  FADD R26, R30, R26 ;  /* 0x0000001a1e1a7221 */ /* 0x000fe20000000000 */
[----:B------:R-:W-:Y:S02]  /*17770*/  F2FP.BF16.F32.PACK_AB R28, R8, R7 ;  /* 0x00000007081c723e */ /* 0x000fe400000010ff */
[----:B------:R-:W-:Y:S01]  /*17780*/  SHF.L.U32 R7, R174, 0x1f, RZ ;  /* 0x0000001fae077819 */ /* 0x000fe200000006ff */
[----:B------:R-:W-:Y:S01]  /*17790*/  FADD R24, R26, R24 ;  /* 0x000000181a187221 */ /* 0x000fe20000000000 */
[----:B------:R-:W-:-:S02]  /*177a0*/  F2FP.BF16.F32.PACK_AB R67, R56, R67 ;  /* 0x000000433843723e */ /* 0x000fc400000010ff */
[----:B------:R-:W-:Y:S01]  /*177b0*/  F2FP.BF16.F32.PACK_AB R59, R52, R59 ;  /* 0x0000003b343b723e */ /* 0x000fe200000010ff */
[----:B------:R2:W1:Y:S01]  /*177c0*/  SYNCS.PHASECHK.TRANS64.TRYWAIT P2, [UR6+0xb0000], R7 ;  /* 0x0b000007ff0075a7 */ /* 0x0004620008040146 */
[----:B------:R-:W-:Y:S02]  /*177d0*/  F2FP.BF16.F32.PACK_AB R45, R46, R45 ;  /* 0x0000002d2e2d723e */ /* 0x000fe400000010ff */
[----:B------:R-:W-:Y:S02]  /*177e0*/  F2FP.BF16.F32.PACK_AB R47, R40, R47 ;  /* 0x0000002f282f723e */ /* 0x000fe400000010ff */
[----:B------:R-:W-:Y:S01]  /*177f0*/  F2FP.BF16.F32.PACK_AB R35, R60, R35 ;  /* 0x000000233c23723e */ /* 0x000fe200000010ff */
[----:B------:R-:W-:Y:S01]  /*17800*/  FFMA R187, R109, R187, R24 ;  /* 0x000000bb6dbb7223 */ /* 0x000fe20000000018 */
        /* <DEDUP_REMOVED lines=56> */
[----:B------:R-:W-:Y:S01]  /*17b90*/  F2FP.BF16.F32.PACK_AB R94, R96, R97 ;  /* 0x00000061605e723e */ /* 0x000fe200000010ff */
[----:B-12---:R-:W-:Y:S06]  /*17ba0*/  @!P0 BRA `(.L_x_39) ;  /* 0x0000000000048947 */ /* 0x006fec0003800000 */
[----:B------:R-:W-:Y:S01]  /*17bb0*/  BPT.TRAP 0x1 ;  /* 0x000000040000795c */ /* 0x000fe20000300000 */
.L_x_39:
[----:B------:R-:W-:Y:S05]  /*17bc0*/  @P2 BRA `(.L_x_40) ;  /* 0x0000000000082947 */ /* 0x000fea0003800000 */
[----:B------:R-:W1:Y:S02]  /*17bd0*/  SYNCS.PHASECHK.TRANS64.TRYWAIT P2, [UR6+0xb0000], R7 ;  /* 0x0b000007ff0075a7 */ /* 0x000e640008040146 */
[----:B-1----:R-:W-:Y:S05]  /*17be0*/  @!P2 BRA `(.L_x_41) ;  /* 0x000000600070a947 */ /* 0x002fea0003800000 */
.L_x_40:
[----:B-----5:R-:W-:Y:S01]  /*17bf0*/  STL [R1+0x240], R198 ;  /* 0x000240c601007387 */ /* 0x020fe20000100800 */
[----:B------:R-:W-:-:S03]  /*17c00*/  R2UR UR6, R189 ;  /* 0x00000000bd0672ca */ /* 0x000fc600000e0000 */
[----:B------:R-:W-:Y:S04]  /*17c10*/  STL.64 [R1+0x238], R196 ;  /* 0x000238c401007387 */ /* 0x000fe80000100a00 */
[----:B------:R-:W-:Y:S04]  /*17c20*/  STL.64 [R1+0x230], R194 ;  /* 0x000230c201007387 */ /* 0x000fe80000100a00 */
[----:B------:R-:W-:Y:S04]  /*17c30*/  STL.64 [R1+0x228], R192 ;  /* 0x000228c001007387 */ /* 0x000fe80000100a00 */
[----:B------:R-:W-:Y:S04]  /*17c40*/  STL.64 [R1+0x220], R190 ;  /* 0x000220be01007387 */ /* 0x000fe80000100a00 */
[----:B------:R-:W-:Y:S04]  /*17c50*/  STL.64 [R1+0x218], R188 ;  /* 0x000218bc01007387 */ /* 0x000fe80000100a00 */
[----:B------:R-:W-:Y:S04]  /*17c60*/  STL [R1+0x210], R187 ;  /* 0x000210bb01007387 */ /* 0x000fe80000100800 */
[----:B------:R-:W-:Y:S04]  /*17c70*/  STL.64 [R1+0x208], R184 ;  /* 0x000208b801007387 */ /* 0x000fe80000100a00 */
[----:B------:R2:W-:Y:S04]  /*17c80*/  STL [R1+0x204], R174 ;  /* 0x000204ae01007387 */ /* 0x0005e80000100800 */
        /* <DEDUP_REMOVED lines=233> */
[----:B------:R3:W5:Y:S04]  /*18b20*/  LDL.LU.64 R184, [R1+0x208] ;  /* 0x0002080001b87983 */ /* 0x0007680000300a00 */
[----:B------:R3:W5:Y:S01]  /*18b30*/  LDL.LU R174, [R1+0x204] ;  /* 0x0002040001ae7983 */ /* 0x0007620000300800 */
[----:B------:R-:W-:Y:S05]  /*18b40*/  @!P0 BRA `(.L_x_42) ;  /* 0x0000000000048947 */ /* 0x000fea0003800000 */
[----:B------:R-:W-:Y:S01]  /*18b50*/  BPT.TRAP 0x1 ;  /* 0x000000040000795c */ /* 0x000fe20000300000 */
.L_x_42:
[----:B------:R-:W-:-:S04]  /*18b60*/  ULEA UR6, UR7, UR60, 0x3 ;  /* 0x0000003c07067291 */ /* 0x000fc8000f8e183f */
[----:B------:R-:W-:-:S04]  /*18b70*/  UIADD3 UR6, UR6, 0xb0028, URZ ;  /* 0x000b002806067890 */ /* 0x000fc8000fffe03f */
[----:B------:R-:W-:-:S09]  /*18b80*/  UPRMT UR6, URZ, 0x654, UR6 ;  /* 0x000006543f067896 */ /* 0x000fd20008000006 */
[----:B------:R-:W-:Y:S01]  /*18b90*/  SYNCS.ARRIVE.TRANS64.RED.A1T0 RZ, [UR6], RZ ;  /* 0x000000ffffff79a7 */ /* 0x000fe20008100406 */
[----:B------:R-:W-:Y:S05]  /*18ba0*/  @P1 BRA `(.L_x_43) ;  /* 0x0000000000041947 */ /* 0x000fea0003800000 */
[----:B------:R-:W-:Y:S01]  /*18bb0*/  BPT.TRAP 0x1 ;  /* 0x000000040000795c */ /* 0x000fe20000300000 */
.L_x_43:
[----:B------:R-:W-:-:S04]  /*18bc0*/  UIADD3 UR7, UR7, 0x1, URZ ;  /* 0x0000000107077890 */ /* 0x000fc8000fffe03f */
[----:B------:R-:W-:-:S04]  /*18bd0*/  UISETP.NE.AND UP0, UPT, UR7, 0x5, UPT ;  /* 0x000000050700788c */ /* 0x000fc8000bf05270 */
[----:B------:R-:W-:Y:S01]  /*18be0*/  USEL UR7, UR7, URZ, UP0 ;  /* 0x0000003f07077287 */ /* 0x000fe20008000000 */
[----:B------:R-:W-:Y:S11]  /*18bf0*/  @!P0 BRA `(.L_x_44) ;  /* 0x0000000000048947 */ /* 0x000ff60003800000 */
[----:B------:R-:W-:Y:S01]  /*18c00*/  BPT.TRAP 0x1 ;  /* 0x000000040000795c */ /* 0x000fe20000300000 */
.L_x_44:
[----:B------:R-:W-:-:S04]  /*18c10*/  ULEA UR6, UR7, UR60, 0x3 ;  /* 0x0000003c07067291 */ /* 0x000fc8000f8e183f */
[----:B------:R-:W-:-:S04]  /*18c20*/  UIADD3 UR6, UR6, 0xb0028, URZ ;  /* 0x000b002806067890 */ /* 0x000fc8000fffe03f */
[----:B------:R-:W-:-:S09]  /*18c30*/  UPRMT UR6, URZ, 0x654, UR6 ;  /* 0x000006543f067896 */ /* 0x000fd20008000006 */
[----:B------:R-:W-:Y:S01]  /*18c40*/  SYNCS.ARRIVE.TRANS64.RED.A1T0 RZ, [UR6], RZ ;  /* 0x000000ffffff79a7 */ /* 0x000fe20008100406 */
[----:B------:R-:W-:Y:S05]  /*18c50*/  @P1 BRA `(.L_x_45) ;  /* 0x0000000000041947 */ /* 0x000fea0003800000 */
[----:B------:R-:W-:Y:S01]  /*18c60*/  BPT.TRAP 0x1 ;  /* 0x000000040000795c */ /* 0x000fe20000300000 */
.L_x_45:
[----:B------:R-:W-:Y:S01]  /*18c70*/  UIADD3 UR4, UR4, 0x1, URZ ;  /* 0x0000000104047890 */ /* 0x000fe2000fffe03f */
[C---:B-----5:R-:W-:Y:S01]  /*18c80*/  ISETP.GT.AND P2, PT, R185.reuse, 0x1, PT ;  /* 0x00000001b900780c */ /* 0x060fe20003f44270 */
[----:B------:R-:W-:Y:S01]  /*18c90*/  UIADD3 UR7, UR7, 0x1, URZ ;  /* 0x0000000107077890 */ /* 0x000fe2000fffe03f */
[----:B------:R-:W-:Y:S01]  /*18ca0*/  VIADD R185, R185, 0xffffffff ;  /* 0xffffffffb9b97836 */ /* 0x000fe20000000000 */
[----:B------:R-:W-:Y:S01]  /*18cb0*/  UISETP.NE.AND UP1, UPT, UR4, 0x5, UPT ;  /* 0x000000050400788c */ /* 0x000fe2000bf25270 */
[----:B------:R-:W-:Y:S01]  /*18cc0*/  IADD3 R2, R2, 0x100, RZ ;  /* 0x0000010002027810 */ /* 0x000fe20007ffe0ff */
[----:B------:R-:W-:Y:S01]  /*18cd0*/  UISETP.NE.AND UP0, UPT, UR7, 0x5, UPT ;  /* 0x000000050700788c */ /* 0x000fe2000bf05270 */
[----:B------:R-:W-:Y:S01]  /*18ce0*/  IMAD.MOV.U32 R164, RZ, RZ, R184 ;  /* 0x000000ffffa47224 */ /* 0x000fe200078e00b8 */
[----:B------:R-:W-:Y:S01]  /*18cf0*/  USEL UR6, URZ, 0x1, UP1 ;  /* 0x000000013f067887 */ /* 0x000fe20008800000 */
[----:B------:R-:W-:Y:S01]  /*18d00*/  MOV R172, R0 ;  /* 0x0000000000ac7202 */ /* 0x000fe20000000f00 */
[----:B------:R-:W-:-:S02]  /*18d10*/  USEL UR7, UR7, URZ, UP0 ;  /* 0x0000003f07077287 */ /* 0x000fc40008000000 */
[----:B------:R-:W-:Y:S02]  /*18d20*/  USEL UR4, UR4, URZ, UP1 ;  /* 0x0000003f04047287 */ /* 0x000fe40008800000 */
[----:B------:R-:W-:Y:S01]  /*18d30*/  LOP3.LUT R5, R174, UR6, RZ, 0x3c, !PT ;  /* 0x00000006ae057c12 */ /* 0x000fe2000f8e3cff */
[----:B------:R-:W-:Y:S09]  /*18d40*/  @P2 BRA `(.L_x_46) ;  /* 0xffffff6400042947 */ /* 0x000ff2000383ffff */
.L_x_35:
[----:B------:R-:W2:Y:S01]  /*18d50*/  SHFL.BFLY PT, R3, R188, 0x1, 0x1f ;  /* 0x0c201f00bc037f89 */ /* 0x000ea200000e0000 */
[----:B------:R-:W-:Y:S01]  /*18d60*/  BSSY B0, `(.L_x_47) ;  /* 0x0000024000007945 */ /* 0x000fe20003800000 */
[----:B-1----:R-:W-:Y:S02]  /*18d70*/  MOV R7, 0x3f800000 ;  /* 0x3f80000000077802 */ /* 0x002fe40000000f00 */
[----:B------:R-:W1:Y:S01]  /*18d80*/  SHFL.BFLY PT, R2, R187, 0x1, 0x1f ;  /* 0x0c201f00bb027f89 */ /* 0x000e6200000e0000 */
[----:B------:R-:W-:Y:S01]  /*18d90*/  MOV R5, 0x7f800000 ;  /* 0x7f80000000057802 */ /* 0x000fe20000000f00 */
[----:B--2---:R-:W-:Y:S01]  /*18da0*/  FADD R3, R3, R188 ;  /* 0x000000bc03037221 */ /* 0x004fe20000000000 */
[----:B-1----:R-:W-:-:S04]  /*18db0*/  FADD R14, R2, R187 ;  /* 0x000000bb020e7221 */ /* 0x002fc80000000000 */
[----:B------:R-:W1:Y:S01]  /*18dc0*/  SHFL.BFLY PT, R4, R3, 0x2, 0x1f ;  /* 0x0c401f0003047f89 */ /* 0x000e6200000e0000 */
[----:B------:R-:W-:-:S03]  /*18dd0*/  IMAD.MOV.U32 R2, RZ, RZ, 0x3f800000 ;  /* 0x3f800000ff027424 */ /* 0x000fc600078e00ff */
[----:B------:R-:W2:Y:S01]  /*18de0*/  SHFL.BFLY PT, R15, R14, 0x2, 0x1f ;  /* 0x0c401f000e0f7f89 */ /* 0x000ea200000e0000 */
[C---:B-1----:R-:W-:Y:S01]  /*18df0*/  FSETP.NE.AND P0, PT, R3.reuse, -R4, PT ;  /* 0x800000040300720b */ /* 0x042fe20003f05000 */
[----:B------:R-:W-:Y:S01]  /*18e00*/  FADD R8, R3, R4 ;  /* 0x0000000403087221 */ /* 0x000fe20000000000 */
[----:B------:R-:W-:Y:S02]  /*18e10*/  IMAD.MOV.U32 R4, RZ, RZ, 0x7f800000 ;  /* 0x7f800000ff047424 */ /* 0x000fe400078e00ff */
[----:B--2---:R-:W-:-:S09]  /*18e20*/  FADD R6, R14, R15 ;  /* 0x0000000f0e067221 */ /* 0x004fd20000000000 */
[----:B------:R-:W-:Y:S05]  /*18e30*/  @!P0 BRA `(.L_x_48) ;  /* 0x0000000000588947 */ /* 0x000fea0003800000 */
[----:B------:R-:W-:Y:S01]  /*18e40*/  VIADD R2, R8, 0x1800000 ;  /* 0x0180000008027836 */ /* 0x000fe20000000000 */
[----:B------:R-:W-:Y:S04]  /*18e50*/  BSSY B1, `(.L_x_49) ;  /* 0x000000d000017945 */ /* 0x000fe80003800000 */
[----:B------:R-:W-:-:S04]  /*18e60*/  LOP3.LUT R2, R2, 0x7f800000, RZ, 0xc0, !PT ;  /* 0x7f80000002027812 */ /* 0x000fc800078ec0ff */
[----:B------:R-:W-:-:S13]  /*18e70*/  ISETP.GT.U32.AND P0, PT, R2, 0x1ffffff, PT ;  /* 0x01ffffff0200780c */ /* 0x000fda0003f04070 */
[----:B------:R-:W-:Y:S05]  /*18e80*/  @P0 BRA `(.L_x_50) ;  /* 0x0000000000140947 */ /* 0x000fea0003800000 */
[----:B------:R-:W-:Y:S02]  /*18e90*/  MOV R3, R8 ;  /* 0x0000000800037202 */ /* 0x000fe40000000f00 */
[----:B------:R-:W-:-:S07]  /*18ea0*/  MOV R13, 0x18ec0 ;  /* 0x00018ec0000d7802 */ /* 0x000fce0000000f00 */
[----:B---3--:R-:W-:Y:S05]  /*18eb0*/  CALL.REL.NOINC `($__internal_0_$__cuda_sm20_rcp_rn_f32_slowpath) ;  /* 0x0000005000647944 */ /* 0x008fea0003c00000 */
[----:B------:R-:W-:Y:S01]  /*18ec0*/  IMAD.MOV.U32 R2, RZ, RZ, R9 ;  /* 0x000000ffff027224 */ /* 0x000fe200078e0009 */
[----:B------:R-:W-:Y:S06]  /*18ed0*/  BRA `(.L_x_51) ;  /* 0x0000000000107947 */ /* 0x000fec0003800000 */
.L_x_50:
[----:B------:R-:W1:Y:S02]  /*18ee0*/  MUFU.RCP R3, R8 ;  /* 0x0000000800037308 */ /* 0x000e640000001000 */
[----:B-1----:R-:W-:-:S04]  /*18ef0*/  FFMA R2, R8, R3, -1 ;  /* 0xbf80000008027423 */ /* 0x002fc80000000003 */
[----:B------:R-:W-:-:S04]  /*18f00*/  FADD.FTZ R2, -R2, -RZ ;  /* 0x800000ff02027221 */ /* 0x000fc80000010100 */
[----:B------:R-:W-:-:S07]  /*18f10*/  FFMA R2, R3, R2, R3 ;  /* 0x0000000203027223 */ /* 0x000fce0000000003 */
.L_x_51:
[----:B------:R-:W-:Y:S05]  /*18f20*/  BSYNC B1 ;  /* 0x0000000000017941 */ /* 0x000fea0003800000 */
.L_x_49:
[----:B------:R-:W-:Y:S01]  /*18f30*/  FSETP.GEU.AND P0, PT, |R8|, 1.175494350822287508e-38, PT ;  /* 0x008000000800780b */ /* 0x000fe20003f0e200 */
[----:B------:R-:W-:-:S12]  /*18f40*/  ULDC UR4, c[0x0][0x600] ;  /* 0x0001800000047ab9 */ /* 0x000fd80000000800 */
[----:B------:R-:W-:-:S04]  /*18f50*/  @!P0 FMUL R8, R8, 16777216 ;  /* 0x4b80000008088820 */ /* 0x000fc80000400000 */
[----:B------:R-:W1:Y:S02]  /*18f60*/  MUFU.LG2 R3, R8 ;  /* 0x0000000800037308 */ /* 0x000e640000000c00 */
[----:B-1----:R-:W-:-:S04]  /*18f70*/  @!P0 FADD R3, R3, -24 ;  /* 0xc1c0000003038421 */ /* 0x002fc80000000000 */
[----:B------:R-:W-:-:S04]  /*18f80*/  FMUL R3, R3, 0.69314718246459960938 ;  /* 0x3f31721803037820 */ /* 0x000fc80000400000 */
[----:B------:R-:W-:-:S07]  /*18f90*/  FFMA R5, R184, UR4, R3 ;  /* 0x00000004b8057c23 */ /* 0x000fce0008000003 */
.L_x_48:
[----:B------:R-:W-:Y:S05]  /*18fa0*/  BSYNC B0 ;  /* 0x0000000000007941 */ /* 0x000fea0003800000 */
.L_x_47:
[----:B------:R-:W2:Y:S01]  /*18fb0*/  LDL.LU R16, [R1] ;  /* 0x0000000001107983 */ /* 0x000ea20000300800 */
[----:B------:R-:W-:-:S03]  /*18fc0*/  ULDC UR4, c[0x0][0x608] ;  /* 0x0001820000047ab9 */ /* 0x000fc60000000800 */
[----:B------:R-:W4:Y:S04]  /*18fd0*/  LDL.LU R17, [R1+0x4] ;  /* 0x0000040001117983 */ /* 0x000f280000300800 */
[----:B------:R-:W5:Y:S04]  /*18fe0*/  LDL.LU R18, [R1+0x10] ;  /* 0x0000100001127983 */ /* 0x000f680000300800 */
        /* <DEDUP_REMOVED lines=61> */
[----:B------:R-:W-:Y:S01]  /*193c0*/  FSETP.NE.AND P0, PT, R14, -R15, PT ;  /* 0x8000000f0e00720b */ /* 0x000fe20003f05000 */
[----:B------:R-:W-:Y:S01]  /*193d0*/  FMUL R2, R2, UR4 ;  /* 0x0000000402027c20 */ /* 0x000fe20008400000 */
[----:B------:R-:W-:Y:S03]  /*193e0*/  BSSY B0, `(.L_x_52) ;  /* 0x0000058000007945 */ /* 0x000fe60003800000 */
[-C--:B--2---:R-:W-:Y:S01]  /*193f0*/  FMUL R16, R16, R2.reuse ;  /* 0x0000000210107220 */ /* 0x084fe20000400000 */
[-C--:B----4-:R-:W-:Y:S01]  /*19400*/  FMUL R17, R17, R2.reuse ;  /* 0x0000000211117220 */ /* 0x090fe20000400000 */
[-C--:B-----5:R-:W-:Y:S01]  /*19410*/  FMUL R18, R18, R2.reuse ;  /* 0x0000000212127220 */ /* 0x0a0fe20000400000 */
[-C--:B---3--:R-:W-:Y:S01]  /*19420*/  FMUL R19, R19, R2.reuse ;  /* 0x0000000213137220 */ /* 0x088fe20000400000 */
        /* <DEDUP_REMOVED lines=60> */
[----:B------:R-:W-:Y:S06]  /*197f0*/  @!P0 BRA `(.L_x_53) ;  /* 0x0000000000588947 */ /* 0x000fec0003800000 */
[----:B------:R-:W-:Y:S01]  /*19800*/  IADD3 R2, R6, 0x1800000, RZ ;  /* 0x0180000006027810 */ /* 0x000fe20007ffe0ff */
[----:B------:R-:W-:Y:S03]  /*19810*/  BSSY B1, `(.L_x_54) ;  /* 0x000000d000017945 */ /* 0x000fe60003800000 */
[----:B------:R-:W-:-:S04]  /*19820*/  LOP3.LUT R2, R2, 0x7f800000, RZ, 0xc0, !PT ;  /* 0x7f80000002027812 */ /* 0x000fc800078ec0ff */
[----:B------:R-:W-:-:S13]  /*19830*/  ISETP.GT.U32.AND P0, PT, R2, 0x1ffffff, PT ;  /* 0x01ffffff0200780c */ /* 0x000fda0003f04070 */
[----:B------:R-:W-:Y:S05]  /*19840*/  @P0 BRA `(.L_x_55) ;  /* 0x0000000000140947 */ /* 0x000fea0003800000 */
[----:B------:R-:W-:Y:S01]  /*19850*/  IMAD.MOV.U32 R3, RZ, RZ, R6 ;  /* 0x000000ffff037224 */ /* 0x000fe200078e0006 */
[----:B------:R-:W-:-:S07]  /*19860*/  MOV R13, 0x19880 ;  /* 0x00019880000d7802 */ /* 0x000fce0000000f00 */
[----:B------:R-:W-:Y:S05]  /*19870*/  CALL.REL.NOINC `($__internal_0_$__cuda_sm20_rcp_rn_f32_slowpath) ;  /* 0x0000004400f47944 */ /* 0x000fea0003c00000 */
[----:B------:R-:W-:Y:S01]  /*19880*/  MOV R7, R9 ;  /* 0x0000000900077202 */ /* 0x000fe20000000f00 */
[----:B------:R-:W-:Y:S06]  /*19890*/  BRA `(.L_x_56) ;  /* 0x0000000000107947 */ /* 0x000fec0003800000 */
.L_x_55:
[----:B------:R-:W1:Y:S02]  /*198a0*/  MUFU.RCP R7, R6 ;  /* 0x0000000600077308 */ /* 0x000e640000001000 */
[----:B-1----:R-:W-:-:S04]  /*198b0*/  FFMA R2, R6, R7, -1 ;  /* 0xbf80000006027423 */ /* 0x002fc80000000007 */
[----:B------:R-:W-:-:S04]  /*198c0*/  FADD.FTZ R2, -R2, -RZ ;  /* 0x800000ff02027221 */ /* 0x000fc80000010100 */
[----:B------:R-:W-:-:S07]  /*198d0*/  FFMA R7, R7, R2, R7 ;  /* 0x0000000207077223 */ /* 0x000fce0000000007 */
.L_x_56:
[----:B------:R-:W-:Y:S05]  /*198e0*/  BSYNC B1 ;  /* 0x0000000000017941 */ /* 0x000fea0003800000 */
.L_x_54:
[----:B------:R-:W-:Y:S01]  /*198f0*/  FSETP.GEU.AND P0, PT, |R6|, 1.175494350822287508e-38, PT ;  /* 0x008000000600780b */ /* 0x000fe20003f0e200 */
[----:B------:R-:W-:-:S12]  /*19900*/  ULDC UR4, c[0x0][0x600] ;  /* 0x0001800000047ab9 */ /* 0x000fd80000000800 */
[----:B------:R-:W-:-:S04]  /*19910*/  @!P0 FMUL R6, R6, 16777216 ;  /* 0x4b80000006068820 */ /* 0x000fc80000400000 */
[----:B------:R-:W1:Y:S02]  /*19920*/  MUFU.LG2 R2, R6 ;  /* 0x0000000600027308 */ /* 0x000e640000000c00 */
[----:B-1----:R-:W-:-:S04]  /*19930*/  @!P0 FADD R2, R2, -24 ;  /* 0xc1c0000002028421 */ /* 0x002fc80000000000 */
[----:B------:R-:W-:-:S04]  /*19940*/  FMUL R3, R2, 0.69314718246459960938 ;  /* 0x3f31721802037820 */ /* 0x000fc80000400000 */
[----:B------:R-:W-:-:S07]  /*19950*/  FFMA R4, R0, UR4, R3 ;  /* 0x0000000400047c23 */ /* 0x000fce0008000003 */
.L_x_53:
[----:B------:R-:W-:Y:S05]  /*19960*/  BSYNC B0 ;  /* 0x0000000000007941 */ /* 0x000fea0003800000 */
.L_x_52:
[----:B------:R-:W2:Y:S01]  /*19970*/  LDL R0, [R1+0x200] ;  /* 0x0002000001007983 */ /* 0x000ea20000100800 */
[----:B------:R-:W-:Y:S01]  /*19980*/  UIADD3 UR4, UR60, 0xb0090, URZ ;  /* 0x000b00903c047890 */ /* 0x000fe2000fffe03f */
[----:B------:R-:W1:Y:S02]  /*19990*/  S2R R2, SR_TID.X ;  /* 0x0000000000027919 */ /* 0x000e640000002100 */
[C---:B-1----:R-:W-:Y:S02]  /*199a0*/  LOP3.LUT P1, RZ, R2.reuse, 0x3, RZ, 0xc0, !PT ;  /* 0x0000000302ff7812 */ /* 0x042fe4000782c0ff */
[----:B------:R-:W-:Y:S02]  /*199b0*/  LOP3.LUT R131, R2, 0x7f, RZ, 0xc0, !PT ;  /* 0x0000007f02837812 */ /* 0x000fe400078ec0ff */
[----:B--2---:R-:W-:-:S13]  /*199c0*/  R2UR UR6, R0 ;  /* 0x00000000000672ca */ /* 0x004fda00000e0000 */
[----:B------:R-:W-:Y:S02]  /*199d0*/  UISETP.NE.AND UP0, UPT, UR6, 0x1, UPT ;  /* 0x000000010600788c */ /* 0x000fe4000bf05270 */
[----:B------:R-:W-:Y:S02]  /*199e0*/  ULEA UR4, UR6, UR4, 0x3 ;  /* 0x0000000406047291 */ /* 0x000fe4000f8e183f */
[----:B------:R-:W-:-:S06]  /*199f0*/  USEL UR5, URZ, 0x1, UP0 ;  /* 0x000000013f057887 */ /* 0x000fcc0008000000 */
[----:B------:R-:W-:Y:S01]  /*19a00*/  IMAD.U32 R0, RZ, RZ, UR5 ;  /* 0x00000005ff007e24 */ /* 0x000fe2000f8e00ff */
[----:B------:R-:W-:Y:S02]  /*19a10*/  ULDC UR5, c[0x0][0x608] ;  /* 0x0001820000057ab9 */ /* 0x000fe40000000800 */
[----:B------:R-:W-:Y:S02]  /*19a20*/  FMUL R7, R7, UR5 ;  /* 0x0000000507077c20 */ /* 0x000fe40008400000 */
[----:B------:R-:W-:-:S04]  /*19a30*/  SHF.L.U32 R0, R0, 0x1f, RZ ;  /* 0x0000001f00007819 */ /* 0x000fc800000006ff */
[----:B------:R-:W1:Y:S02]  /*19a40*/  SYNCS.PHASECHK.TRANS64.TRYWAIT P0, [UR4+0x8], R0 ;  /* 0x00000800ff0075a7 */ /* 0x000e640008000144 */
[----:B-1----:R-:W-:Y:S05]  /*19a50*/  @!P0 BRA `(.L_x_57) ;  /* 0x0000004000ec8947 */ /* 0x002fea0003800000 */
.L_x_119:
[----:B------:R-:W-:Y:S01]  /*19a60*/  ULDC.64 UR10, c[0x0][0x208] ;  /* 0x00008200000a7ab9 */ /* 0x000fe20000000a00 */
[----:B------:R-:W-:Y:S01]  /*19a70*/  BSSY B0, `(.L_x_58) ;  /* 0x000001a000007945 */ /* 0x000fe20003800000 */
[----:B------:R-:W-:-:S03]  /*19a80*/  SHF.R.U32.HI R133, RZ, 0x5, R131 ;  /* 0x00000005ff857819 */ /* 0x000fc60000011683 */
[----:B------:R-:W-:Y:S05]  /*19a90*/  @P1 BRA `(.L_x_59) ;  /* 0x00000000005c1947 */ /* 0x000fea0003800000 */
[----:B------:R-:W2:Y:S01]  /*19aa0*/  S2UR UR4, SR_CTAID.Y ;  /* 0x00000000000479c3 */ /* 0x000ea20000002600 */
[----:B------:R-:W-:Y:S02]  /*19ab0*/  R2UR UR6, R198 ;  /* 0x00000000c60672ca */ /* 0x000fe400000e0000 */
[----:B-1----:R-:W-:Y:S02]  /*19ac0*/  SHF.R.U32.HI R0, RZ, 0x2, R2 ;  /* 0x00000002ff007819 */ /* 0x002fe40000011602 */
[----:B------:R-:W-:Y:S02]  /*19ad0*/  SHF.L.U32 R3, R133, 0x4, RZ ;  /* 0x0000000485037819 */ /* 0x000fe400000006ff */
[----:B------:R-:W-:Y:S01]  /*19ae0*/  LOP3.LUT R0, R0, 0x7, RZ, 0xc0, !PT ;  /* 0x0000000700007812 */ /* 0x000fe200078ec0ff */
[----:B------:R-:W1:Y:S03]  /*19af0*/  S2UR UR5, SR_CTAID.Z ;  /* 0x00000000000579c3 */ /* 0x000e660000002700 */
[----:B------:R-:W-:-:S03]  /*19b00*/  LOP3.LUT R0, R3, 0xfffffff0, R0, 0xe2, !PT ;  /* 0xfffffff003007812 */ /* 0x000fc600078ee200 */
[----:B------:R-:W-:-:S03]  /*19b10*/  USHF.L.U32 UR8, UR6, 0x6, URZ ;  /* 0x0000000606087899 */ /* 0x000fc6000800063f */
[----:B------:R-:W-:-:S03]  /*19b20*/  ULDC.64 UR6, c[0x0][0x688] ;  /* 0x0001a20000067ab9 */ /* 0x000fc60000000a00 */
[----:B------:R-:W-:Y:S01]  /*19b30*/  VIADD R3, R0, UR8 ;  /* 0x0000000800037c36 */ /* 0x000fe20008000000 */
[----:B--2---:R-:W-:-:S04]  /*19b40*/  UIMAD UR4, UR4, UR6, UR8 ;  /* 0x00000006040472a4 */ /* 0x004fc8000f8e0208 */
[----:B------:R-:W-:Y:S01]  /*19b50*/  IADD3 R2, R3, 0x8, RZ ;  /* 0x0000000803027810 */ /* 0x000fe20007ffe0ff */
[----:B-1----:R-:W-:-:S03]  /*19b60*/  UIMAD UR4, UR5, UR7, UR4 ;  /* 0x00000007050472a4 */ /* 0x002fc6000f8e0204 */
[----:B------:R-:W-:Y:S02]  /*19b70*/  ULDC UR5, c[0x0][0x288] ;  /* 0x0000a20000057ab9 */ /* 0x000fe40000000800 */
[----:B------:R-:W-:Y:S02]  /*19b80*/  ISETP.GE.U32.AND P0, PT, R3, UR5, PT ;  /* 0x0000000503007c0c */ /* 0x000fe4000bf06070 */
[----:B------:R-:W-:Y:S02]  /*19b90*/  IADD3 R0, P2, R0, UR4, RZ ;  /* 0x0000000400007c10 */ /* 0x000fe4000ff5e0ff */
[----:B------:R-:W-:Y:S01]  /*19ba0*/  ISETP.GE.U32.AND P1, PT, R2, UR5, PT ;  /* 0x0000000502007c0c */ /* 0x000fe2000bf26070 */
[----:B------:R-:W-:Y:S02]  /*19bb0*/  ULDC.64 UR4, c[0x0][0x680] ;  /* 0x0001a00000047ab9 */ /* 0x000fe40000000a00 */
[----:B------:R-:W-:Y:S01]  /*19bc0*/  IMAD.X R3, RZ, RZ, RZ, P2 ;  /* 0x000000ffff037224 */ /* 0x000fe200010e06ff */
[----:B------:R-:W-:-:S04]  /*19bd0*/  LEA R2, P2, R0, UR4, 0x2 ;  /* 0x0000000400027c11 */ /* 0x000fc8000f8410ff */
[----:B------:R-:W-:-:S05]  /*19be0*/  LEA.HI.X R3, R0, UR5, R3, 0x2, P2 ;  /* 0x0000000500037c11 */ /* 0x000fca00090f1403 */
[----:B------:R2:W-:Y:S04]  /*19bf0*/  @!P0 STG.E desc[UR10][R2.64], R5 ;  /* 0x0000000502008986 */ /* 0x0005e8000c10190a */
[----:B------:R2:W-:Y:S02]  /*19c00*/  @!P1 STG.E desc[UR10][R2.64+0x20], R4 ;  /* 0x0000200402009986 */ /* 0x0005e4000c10190a */
.L_x_59:
[----:B------:R-:W-:Y:S05]  /*19c10*/  BSYNC B0 ;  /* 0x0000000000007941 */ /* 0x000fea0003800000 */
.L_x_58:
[----:B------:R-:W3:Y:S01]  /*19c20*/  LDL.LU R129, [R1+0x8] ;  /* 0x0000080001817983 */ /* 0x000ee20000300800 */
[----:B------:R-:W-:-:S03]  /*19c30*/  ULDC.64 UR4, c[0x0][0x730] ;  /* 0x0001cc0000047ab9 */ /* 0x000fc60000000a00 */
[----:B------:R-:W4:Y:S04]  /*19c40*/  LDL.LU R128, [R1+0xc] ;  /* 0x00000c0001807983 */ /* 0x000f280000300800 */
[----:B------:R-:W5:Y:S04]  /*19c50*/  LDL.LU R127, [R1+0x18] ;  /* 0x00001800017f7983 */ /* 0x000f680000300800 */
        /* <DEDUP_REMOVED lines=56> */
[----:B--2---:R-:W2:Y:S04]  /*19fe0*/  LDL.LU R5, [R1+0x1dc] ;  /* 0x0001dc0001057983 */ /* 0x004ea80000300800 */
[----:B------:R-:W2:Y:S04]  /*19ff0*/  LDL.LU R4, [R1+0x1e8] ;  /* 0x0001e80001047983 */ /* 0x000ea80000300800 */
[----:B-1----:R-:W2:Y:S04]  /*1a000*/  LDL.LU R3, [R1+0x1ec] ;  /* 0x0001ec0001037983 */ /* 0x002ea80000300800 */
[----:B------:R-:W2:Y:S04]  /*1a010*/  LDL.LU R2, [R1+0x1f8] ;  /* 0x0001f80001027983 */ /* 0x000ea80000300800 */
[----:B------:R-:W2:Y:S01]  /*1a020*/  LDL.LU R0, [R1+0x1fc] ;  /* 0x0001fc0001007983 */ /* 0x000ea20000300800 */
[----:B------:R-:W-:-:S04]  /*1a030*/  ISETP.NE.U32.AND P0, PT, RZ, UR4, PT ;  /* 0x00000004ff007c0c */ /* 0x000fc8000bf05070 */
[----:B------:R-:W-:Y:S01]  /*1a040*/  ISETP.NE.AND.EX P0, PT, RZ, UR5, PT, P0 ;  /* 0x00000005ff007c0c */ /* 0x000fe2000bf05300 */
[-C--:B---3--:R-:W-:Y:S01]  /*1a050*/  FMUL R143, R129, R7.reuse ;  /* 0x00000007818f7220 */ /* 0x088fe20000400000 */
[-C--:B----4-:R-:W-:Y:S01]  /*1a060*/  FMUL R144, R128, R7.reuse ;  /* 0x0000000780907220 */ /* 0x090fe20000400000 */
[-C--:B-----5:R-:W-:Y:S01]  /*1a070*/  FMUL R139, R127, R7.reuse ;  /* 0x000000077f8b7220 */ /* 0x0a0fe20000400000 */
        /* <DEDUP_REMOVED lines=56> */
[-C--:B--2---:R-:W-:Y:S01]  /*1a400*/  FMUL R142, R5, R7.reuse ;  /* 0x00000007058e7220 */ /* 0x084fe20000400000 */
[-C--:B------:R-:W-:Y:S01]  /*1a410*/  FMUL R145, R4, R7.reuse ;  /* 0x0000000704917220 */ /* 0x080fe20000400000 */
[-C--:B------:R-:W-:Y:S01]  /*1a420*/  FMUL R146, R3, R7.reuse ;  /* 0x0000000703927220 */ /* 0x080fe20000400000 */
[-C--:B------:R-:W-:Y:S01]  /*1a430*/  FMUL R147, R2, R7.reuse ;  /* 0x0000000702937220 */ /* 0x080fe20000400000 */
[----:B------:R-:W-:Y:S01]  /*1a440*/  FMUL R148, R0, R7 ;  /* 0x0000000700947220 */ /* 0x000fe20000400000 */
[----:B------:R-:W-:Y:S06]  /*1a450*/  @P0 BRA `(.L_x_60) ;  /* 0x0000000000200947 */ /* 0x000fec0003800000 */
[----:B------:R-:W-:Y:S02]  /*1a460*/  ULDC.64 UR4, c[0x0][0x728] ;  /* 0x0001ca0000047ab9 */ /* 0x000fe40000000a00 */
[----:B------:R-:W-:-:S04]  /*1a470*/  ISETP.NE.U32.AND P0, PT, RZ, UR4, PT ;  /* 0x00000004ff007c0c */ /* 0x000fc8000bf05070 */
[----:B------:R-:W-:-:S13]  /*1a480*/  ISETP.NE.AND.EX P0, PT, RZ, UR5, PT, P0 ;  /* 0x00000005ff007c0c */ /* 0x000fda000bf05300 */
[----:B------:R-:W-:Y:S05]  /*1a490*/  @!P0 BRA `(.L_x_61) ;  /* 0x00000000000c8947 */ /* 0x000fea0003800000 */
[----:B------:R-:W1:Y:S02]  /*1a4a0*/  LDC.64 R2, c[0x0][0x728] ;  /* 0x0001ca00ff027b82 */ /* 0x000e640000000a00 */
[----:B-1----:R2:W5:Y:S01]  /*1a4b0*/  LDG.E R151, desc[UR10][R2.64] ;  /* 0x0000000a02977981 */ /* 0x002562000c1e1900 */
[----:B------:R-:W-:Y:S05]  /*1a4c0*/  BRA `(.L_x_60) ;  /* 0x0000000000047947 */ /* 0x000fea0003800000 */
.L_x_61:
[----:B------:R-:W1:Y:S02]  /*1a4d0*/  LDC R151, c[0x0][0x720] ;  /* 0x0001c800ff977b82 */ /* 0x000e640000000800 */
.L_x_60:
[----:B------:R-:W-:-:S04]  /*1a4e0*/  MOV R0, RZ ;  /* 0x000000ff00007202 */ /* 0x000fc80000000f00 */
[----:B------:R-:W-:-:S13]  /*1a4f0*/  LOP3.LUT P0, RZ, R0, 0x1bf, RZ, 0xc0, !PT ;  /* 0x000001bf00ff7812 */ /* 0x000fda000780c0ff */
[----:B------:R-:W-:Y:S05]  /*1a500*/  @!P0 BRA `(.L_x_62) ;  /* 0x0000000000408947 */ /* 0x000fea0003800000 */
[----:B--2---:R-:W-:Y:S01]  /*1a510*/  MOV R2, 0x0 ;  /* 0x0000000000027802 */ /* 0x004fe20000000f00 */
[----:B------:R-:W-:Y:S01]  /*1a520*/  ULDC.64 UR4, c[0x4][0x70] ;  /* 0x01001c0000047ab9 */ /* 0x000fe20000000a00 */
[----:B------:R-:W-:Y:S01]  /*1a530*/  ULDC.64 UR6, c[0x4][0x8] ;  /* 0x0100020000067ab9 */ /* 0x000fe20000000a00 */
[----:B------:R-:W-:Y:S01]  /*1a540*/  MOV R4, UR4 ;  /* 0x0000000400047c02 */ /* 0x000fe20008000f00 */
[----:B------:R-:W-:Y:S01]  /*1a550*/  IMAD.U32 R5, RZ, RZ, UR5 ;  /* 0x00000005ff057e24 */ /* 0x000fe2000f8e00ff */
[----:B------:R-:W-:Y:S01]  /*1a560*/  ULDC.64 UR4, c[0x4][0x78] ;  /* 0x01001e0000047ab9 */ /* 0x000fe20000000a00 */
[----:B------:R-:W2:Y:S01]  /*1a570*/  LDC.64 R2, c[0x4][R2] ;  /* 0x0100000002027b82 */ /* 0x000ea20000000a00 */
[----:B------:R-:W-:Y:S01]  /*1a580*/  MOV R6, UR4 ;  /* 0x0000000400067c02 */ /* 0x000fe20008000f00 */
[----:B------:R-:W-:Y:S01]  /*1a590*/  IMAD.U32 R7, RZ, RZ, UR5 ;  /* 0x00000005ff077e24 */ /* 0x000fe2000f8e00ff */
[----:B------:R-:W-:Y:S01]  /*1a5a0*/  MOV R10, UR6 ;  /* 0x00000006000a7c02 */ /* 0x000fe20008000f00 */
[----:B------:R-:W-:Y:S01]  /*1a5b0*/  IMAD.U32 R11, RZ, RZ, UR7 ;  /* 0x00000007ff0b7e24 */ /* 0x000fe2000f8e00ff */
[----:B------:R-:W-:Y:S01]  /*1a5c0*/  MOV R8, 0x70 ;  /* 0x0000007000087802 */ /* 0x000fe20000000f00 */
[----:B------:R-:W-:Y:S01]  /*1a5d0*/  IMAD.MOV.U32 R12, RZ, RZ, 0x1 ;  /* 0x00000001ff0c7424 */ /* 0x000fe200078e00ff */
[----:B------:R-:W-:-:S07]  /*1a5e0*/  MOV R13, RZ ;  /* 0x000000ff000d7202 */ /* 0x000fce0000000f00 */
[----:B------:R-:W-:-:S07]  /*1a5f0*/  LEPC R20, `(.L_x_62) ;  /* 0x000000001014794e */ /* 0x000fce0000000000 */
[----:B-12--5:R-:W-:Y:S05]  /*1a600*/  CALL.ABS.NOINC R2 ;  /* 0x0000000002007343 */ /* 0x026fea0003c00000 */
.L_x_62:
[----:B------:R-:W3:Y:S01]  /*1a610*/  LDL R150, [R1+0x200] ;  /* 0x0002000001967983 */ /* 0x000ee20000100800 */
[----:B------:R-:W-:Y:S01]  /*1a620*/  IMAD.U32 R108, RZ, RZ, UR60 ;  /* 0x0000003cff6c7e24 */ /* 0x000fe2000f8e00ff */
[----:B---3--:R-:W-:-:S13]  /*1a630*/  R2UR UR4, R150 ;  /* 0x00000000960472ca */ /* 0x008fda00000e0000 */
[----:B--2---:R-:W-:-:S05]  /*1a640*/  MOV R3, UR4 ;  /* 0x0000000400037c02 */ /* 0x004fca0008000f00 */
[----:B------:R-:W-:-:S04]  /*1a650*/  IMAD R108, R3, 0x2200, R108 ;  /* 0x00002200036c7824 */ /* 0x000fc800078e026c */
[----:B------:R-:W-:-:S05]  /*1a660*/  VIADD R149, R108, 0xffffde00 ;  /* 0xffffde006c957836 */ /* 0x000fca0000000000 */
[----:B------:R-:W-:-:S13]  /*1a670*/  LOP3.LUT P0, RZ, R149, 0x1b0, RZ, 0xc0, !PT ;  /* 0x000001b095ff7812 */ /* 0x000fda000780c0ff */
[----:B------:R-:W-:Y:S05]  /*1a680*/  @!P0 BRA `(.L_x_63) ;  /* 0x0000000000408947 */ /* 0x000fea0003800000 */
[----:B------:R-:W-:Y:S01]  /*1a690*/  MOV R2, 0x0 ;  /* 0x0000000000027802 */ /* 0x000fe20000000f00 */
        /* <DEDUP_REMOVED lines=15> */
.L_x_63:
[----:B------:R-:W2:Y:S01]  /*1a790*/  S2R R5, SR_TID.X ;  /* 0x0000000000057919 */ /* 0x000ea20000002100 */
[----:B------:R-:W-:Y:S01]  /*1a7a0*/  ULDC.64 UR4, c[0x0][0x730] ;  /* 0x0001cc0000047ab9 */ /* 0x000fe20000000a00 */
[----:B------:R-:W-:Y:S02]  /*1a7b0*/  IADD3 R131, R131, 0x1f, RZ ;  /* 0x0000001f83837810 */ /* 0x000fe40007ffe0ff */
[----:B------:R-:W-:Y:S02]  /*1a7c0*/  ISETP.NE.U32.AND P0, PT, RZ, UR4, PT ;  /* 0x00000004ff007c0c */ /* 0x000fe4000bf05070 */
[----:B------:R-:W-:Y:S02]  /*1a7d0*/  ISETP.GT.U32.AND P1, PT, R131, 0x3e, PT ;  /* 0x0000003e8300780c */ /* 0x000fe40003f24070 */
[----:B------:R-:W-:-:S13]  /*1a7e0*/  ISETP.NE.AND.EX P0, PT, RZ, UR5, PT, P0 ;  /* 0x00000005ff007c0c */ /* 0x000fda000bf05300 */
[----:B-1---5:R-:W1:Y:S01]  /*1a7f0*/  @P0 LDC R151, c[0x0][0x720] ;  /* 0x0001c800ff970b82 */ /* 0x022e620000000800 */
[C---:B--2---:R-:W-:Y:S01]  /*1a800*/  IMAD.SHL.U32 R0, R5.reuse, 0x20, RZ ;  /* 0x0000002005007824 */ /* 0x044fe200078e00ff */
[----:B------:R-:W-:Y:S02]  /*1a810*/  SHF.R.U32.HI R3, RZ, 0x1, R5 ;  /* 0x00000001ff037819 */ /* 0x000fe40000011605 */
[----:B------:R-:W-:Y:S02]  /*1a820*/  LOP3.LUT P0, RZ, R5, 0x4, RZ, 0xc0, !PT ;  /* 0x0000000405ff7812 */ /* 0x000fe4000780c0ff */
[C---:B------:R-:W-:Y:S02]  /*1a830*/  LOP3.LUT R2, R0.reuse, 0xc0, RZ, 0xc0, !PT ;  /* 0x000000c000027812 */ /* 0x040fe400078ec0ff */
[----:B------:R-:W-:Y:S02]  /*1a840*/  LOP3.LUT R4, R0, 0x20, RZ, 0xc0, !PT ;  /* 0x0000002000047812 */ /* 0x000fe400078ec0ff */
[----:B------:R-:W-:-:S02]  /*1a850*/  LOP3.LUT R2, R2, 0x8, R3, 0xf8, !PT ;  /* 0x0000000802027812 */ /* 0x000fc400078ef803 */
[----:B------:R-:W-:Y:S01]  /*1a860*/  SHF.L.U32 R3, R5, 0x2, RZ ;  /* 0x0000000205037819 */ /* 0x000fe200000006ff */
[----:B------:R-:W-:Y:S01]  /*1a870*/  IMAD R4, R133, 0x200, R4 ;  /* 0x0000020085047824 */ /* 0x000fe200078e0204 */
[----:B------:R-:W-:Y:S01]  /*1a880*/  LOP3.LUT R0, R0, 0x100, RZ, 0xc0, !PT ;  /* 0x0000010000007812 */ /* 0x000fe200078ec0ff */
[-C--:B-1----:R-:W-:Y:S01]  /*1a890*/  FMUL R17, R17, R151.reuse ;  /* 0x0000009711117220 */ /* 0x082fe20000400000 */
[----:B------:R-:W-:Y:S01]  /*1a8a0*/  LOP3.LUT R3, R2, 0x18, R3, 0x78, !PT ;  /* 0x0000001802037812 */ /* 0x000fe200078e7803 */
[-C--:B------:R-:W-:Y:S01]  /*1a8b0*/  FMUL R6, R18, R151.reuse ;  /* 0x0000009712067220 */ /* 0x080fe20000400000 */
[-C--:B------:R-:W-:Y:S01]  /*1a8c0*/  FMUL R11, R128, R151.reuse ;  /* 0x00000097800b7220 */ /* 0x080fe20000400000 */
[-C--:B------:R-:W-:Y:S01]  /*1a8d0*/  FMUL R18, R129, R151.reuse ;  /* 0x0000009781127220 */ /* 0x080fe20000400000 */
[----:B------:R-:W-:Y:S01]  /*1a8e0*/  IADD3 R0, R3, R4, R0 ;  /* 0x0000000403007210 */ /* 0x000fe20007ffe000 */
[-C--:B------:R-:W-:Y:S01]  /*1a8f0*/  FMUL R4, R16, R151.reuse ;  /* 0x0000009710047220 */ /* 0x080fe20000400000 */
[-C--:B------:R-:W-:Y:S01]  /*1a900*/  FMUL R5, R143, R151.reuse ;  /* 0x000000978f057220 */ /* 0x080fe20000400000 */
[-C--:B------:R-:W-:Y:S01]  /*1a910*/  FMUL R144, R144, R151.reuse ;  /* 0x0000009790907220 */ /* 0x080fe20000400000 */
[-C--:B------:R-:W-:Y:S01]  /*1a920*/  FMUL R19, R19, R151.reuse ;  /* 0x0000009713137220 */ /* 0x080fe20000400000 */
[-C--:B------:R-:W-:Y:S01]  /*1a930*/  FMUL R7, R139, R151.reuse ;  /* 0x000000978b077220 */ /* 0x080fe20000400000 */
[----:B------:R-:W-:Y:S01]  /*1a940*/  F2FP.BF16.F32.PACK_AB R4, R17, R4 ;  /* 0x000000041104723e */ /* 0x000fe200000010ff */
[-C--:B------:R-:W-:Y:S01]  /*1a950*/  FMUL R140, R140, R151.reuse ;  /* 0x000000978c8c7220 */ /* 0x080fe20000400000 */
[-C--:B------:R-:W-:Y:S01]  /*1a960*/  FMUL R8, R22, R151.reuse ;  /* 0x0000009716087220 */ /* 0x080fe20000400000 */
[-C--:B------:R-:W-:Y:S01]  /*1a970*/  FMUL R23, R23, R151.reuse ;  /* 0x0000009717177220 */ /* 0x080fe20000400000 */
[-C--:B------:R-:W-:Y:S01]  /*1a980*/  FMUL R9, R135, R151.reuse ;  /* 0x0000009787097220 */ /* 0x080fe20000400000 */
[-C--:B------:R-:W-:Y:S01]  /*1a990*/  FMUL R136, R136, R151.reuse ;  /* 0x0000009788887220 */ /* 0x080fe20000400000 */
[-C--:B------:R-:W-:Y:S01]  /*1a9a0*/  FMUL R10, R24, R151.reuse ;  /* 0x00000097180a7220 */ /* 0x080fe20000400000 */
[----:B------:R-:W-:Y:S01]  /*1a9b0*/  FMUL R25, R25, R151 ;  /* 0x0000009719197220 */ /* 0x000fe20000400000 */
[----:B------:R-:W-:Y:S01]  /*1a9c0*/  IMAD.MOV.U32 R17, RZ, RZ, 0x10 ;  /* 0x00000010ff117424 */ /* 0x000fe200078e00ff */
[----:B------:R-:W-:Y:S01]  /*1a9d0*/  LEA R20, R0, R149, 0x1 ;  /* 0x0000009500147211 */ /* 0x000fe200078e08ff */
[-C--:B------:R-:W-:Y:S01]  /*1a9e0*/  FMUL R12, R27, R151.reuse ;  /* 0x000000971b0c7220 */ /* 0x080fe20000400000 */
[----:B------:R-:W-:Y:S01]  /*1a9f0*/  FMUL R14, R29, R151 ;  /* 0x000000971d0e7220 */ /* 0x000fe20000400000 */
[----:B------:R-:W-:Y:S01]  /*1aa00*/  F2FP.BF16.F32.PACK_AB R11, R18, R11 ;  /* 0x0000000b120b723e */ /* 0x000fe200000010ff */
        /* <DEDUP_REMOVED lines=110> */
[----:B------:R-:W-:Y:S01]  /*1b0f0*/  F2FP.BF16.F32.PACK_AB R5, R144, R5 ;  /* 0x000000059005723e */ /* 0x000fe200000010ff */
[----:B------:R-:W-:Y:S01]  /*1b100*/  VIADD R18, R20, 0x1000 ;  /* 0x0000100014127836 */ /* 0x000fe20000000000 */
[----:B------:R-:W-:-:S02]  /*1b110*/  F2FP.BF16.F32.PACK_AB R6, R19, R6 ;  /* 0x000000061306723e */ /* 0x000fc400000010ff */
[----:B------:R-:W-:Y:S02]  /*1b120*/  F2FP.BF16.F32.PACK_AB R7, R140, R7 ;  /* 0x000000078c07723e */ /* 0x000fe400000010ff */
[----:B------:R-:W-:Y:S02]  /*1b130*/  F2FP.BF16.F32.PACK_AB R8, R23, R8 ;  /* 0x000000081708723e */ /* 0x000fe400000010ff */
[----:B------:R-:W-:Y:S02]  /*1b140*/  F2FP.BF16.F32.PACK_AB R9, R136, R9 ;  /* 0x000000098809723e */ /* 0x000fe400000010ff */
[----:B------:R-:W-:Y:S02]  /*1b150*/  F2FP.BF16.F32.PACK_AB R10, R25, R10 ;  /* 0x0000000a190a723e */ /* 0x000fe400000010ff */
[----:B------:R-:W-:Y:S01]  /*1b160*/  SEL R17, R17, 0xfffffff0, !P0 ;  /* 0xfffffff011117807 */ /* 0x000fe20004000000 */
[----:B------:R-:W-:Y:S06]  /*1b170*/  @P1 BRA `(.L_x_64) ;  /* 0x0000000000041947 */ /* 0x000fec0003800000 */
[----:B------:R-:W-:-:S04]  /*1b180*/  DEPBAR.LE SB0, 0x1 ;  /* 0x000080400000791a */ /* 0x000fc80000000000 */
.L_x_64:
[----:B------:R-:W-:Y:S05]  /*1b190*/  WARPSYNC.ALL ;  /* 0x0000000000007948 */ /* 0x000fea0003800000 */
[----:B------:R-:W-:Y:S01]  /*1b1a0*/  BAR.SYNC.DEFER_BLOCKING 0x1, 0x80 ;  /* 0x0042000000007b1d */ /* 0x000fe20000010000 */
[----:B------:R-:W-:Y:S01]  /*1b1b0*/  LEA R23, R0, R108, 0x1 ;  /* 0x0000006c00177211 */ /* 0x000fe200078e08ff */
[C---:B------:R-:W-:Y:S01]  /*1b1c0*/  IMAD R22, R17.reuse, 0x2, R18 ;  /* 0x0000000211167824 */ /* 0x040fe200078e0212 */
[----:B------:R-:W-:Y:S02]  /*1b1d0*/  LEA R0, R17, R20, 0x1 ;  /* 0x0000001411007211 */ /* 0x000fe400078e08ff */
[----:B------:R-:W-:Y:S01]  /*1b1e0*/  F2FP.BF16.F32.PACK_AB R12, R12, R3 ;  /* 0x000000030c0c723e */ /* 0x000fe200000010ff */
[----:B------:R-:W-:Y:S01]  /*1b1f0*/  BSSY B0, `(.L_x_65) ;  /* 0x000001f000007945 */ /* 0x000fe20003800000 */
[----:B------:R-:W-:-:S02]  /*1b200*/  F2FP.BF16.F32.PACK_AB R13, R13, R2 ;  /* 0x000000020d0d723e */ /* 0x000fc400000010ff */
[----:B------:R-:W-:Y:S02]  /*1b210*/  F2FP.BF16.F32.PACK_AB R14, R14, R21 ;  /* 0x000000150e0e723e */ /* 0x000fe400000010ff */
[----:B------:R-:W-:Y:S02]  /*1b220*/  F2FP.BF16.F32.PACK_AB R15, R15, R82 ;  /* 0x000000520f0f723e */ /* 0x000fe400000010ff */
[----:B------:R-:W-:Y:S02]  /*1b230*/  F2FP.BF16.F32.PACK_AB R16, R16, R27 ;  /* 0x0000001b1010723e */ /* 0x000fe400000010ff */
[----:B------:R-:W-:Y:S02]  /*1b240*/  F2FP.BF16.F32.PACK_AB R17, R86, R85 ;  /* 0x000000555611723e */ /* 0x000fe400000010ff */
[----:B------:R-:W-:Y:S02]  /*1b250*/  F2FP.BF16.F32.PACK_AB R18, R33, R32 ;  /* 0x000000202112723e */ /* 0x000fe400000010ff */
[----:B------:R-:W-:Y:S01]  /*1b260*/  F2FP.BF16.F32.PACK_AB R19, R88, R87 ;  /* 0x000000575813723e */ /* 0x000fe200000010ff */
[----:B------:R1:W-:Y:S04]  /*1b270*/  STSM.16.M88.4 [R23+-0x2200], R4 ;  /* 0xffde000417007844 */ /* 0x0003e80000000200 */
[----:B------:R1:W-:Y:S01]  /*1b280*/  STSM.16.M88.4 [R0], R8 ;  /* 0x0000000800007844 */ /* 0x0003e20000000200 */
[----:B------:R-:W-:Y:S01]  /*1b290*/  @!PT LDS RZ, [RZ] ;  /* 0x00000000fffff984 */ /* 0x000fe20000000800 */
[----:B------:R-:W-:Y:S01]  /*1b2a0*/  @!PT LDS RZ, [RZ] ;  /* 0x00000000fffff984 */ /* 0x000fe20000000800 */
[----:B------:R-:W-:Y:S01]  /*1b2b0*/  @!PT LDS RZ, [RZ] ;  /* 0x00000000fffff984 */ /* 0x000fe20000000800 */
[----:B------:R-:W-:Y:S01]  /*1b2c0*/  @!PT LDS RZ, [RZ] ;  /* 0x00000000fffff984 */ /* 0x000fe20000000800 */
[----:B------:R2:W-:Y:S06]  /*1b2d0*/  MEMBAR.ALL.CTA ;  /* 0x0000000000007992 */ /* 0x0005ec0000008000 */
[----:B--2---:R-:W2:Y:S02]  /*1b2e0*/  FENCE.VIEW.ASYNC.S ;  /* 0x00000000000073c6 */ /* 0x004ea40000000000 */
[----:B--2---:R-:W-:Y:S06]  /*1b2f0*/  BAR.SYNC.DEFER_BLOCKING 0x1, 0x80 ;  /* 0x0042000000007b1d */ /* 0x004fec0000010000 */
[----:B------:R-:W-:Y:S05]  /*1b300*/  @P1 BRA `(.L_x_66) ;  /* 0x0000000000341947 */ /* 0x000fea0003800000 */
[----:B------:R-:W-:Y:S01]  /*1b310*/  S2UR UR12, SR_CTAID.Z ;  /* 0x00000000000c79c3 */ /* 0x000fe20000002700 */
[----:B------:R-:W-:Y:S01]  /*1b320*/  R2UR UR6, R198 ;  /* 0x00000000c60672ca */ /* 0x000fe200000e0000 */
[----:B------:R-:W-:Y:S01]  /*1b330*/  ULDC.64 UR4, c[0x0][0x198] ;  /* 0x0000660000047ab9 */ /* 0x000fe20000000a00 */
[----:B------:R-:W-:Y:S01]  /*1b340*/  R2UR UR8, R108 ;  /* 0x000000006c0872ca */ /* 0x000fe200000e0000 */
[----:B------:R-:W-:Y:S01]  /*1b350*/  UIADD3 UR4, UP0, UR4, 0x670, URZ ;  /* 0x0000067004047890 */ /* 0x000fe2000ff1e03f */
[----:B------:R-:W-:-:S03]  /*1b360*/  UMOV UR9, URZ ;  /* 0x0000003f00097c82 */ /* 0x000fc60008000000 */
[----:B------:R-:W2:Y:S01]  /*1b370*/  S2UR UR11, SR_CTAID.Y ;  /* 0x00000000000b79c3 */ /* 0x000ea20000002600 */
[----:B------:R-:W-:-:S05]  /*1b380*/  UIADD3.X UR5, URZ, UR5, URZ, UP0, !UPT ;  /* 0x000000053f057290 */ /* 0x000fca00087fe43f */
[----:B------:R-:W-:Y:S02]  /*1b390*/  USHF.L.U32 UR10, UR6, 0x6, URZ ;  /* 0x00000006060a7899 */ /* 0x000fe4000800063f */
[----:B------:R-:W-:-:S09]  /*1b3a0*/  UIADD3 UR8, UR8, -0x2200, URZ ;  /* 0xffffde0008087890 */ /* 0x000fd2000fffe03f */
[----:B--2---:R2:W-:Y:S01]  /*1b3b0*/  UTMASTG.4D [UR8], [UR4] ;  /* 0x00000008040073b5 */ /* 0x0045e20008018000 */
[----:B------:R0:W-:Y:S01]  /*1b3c0*/  UTMACMDFLUSH ;  /* 0x00000000000079b7 */ /* 0x0001e20000000000 */
[----:B--2---:R-:W-:-:S04]  /*1b3d0*/  DEPBAR.LE SB0, 0x1 ;  /* 0x000080400000791a */ /* 0x004fc80000000000 */
.L_x_66:
[----:B------:R-:W-:Y:S05]  /*1b3e0*/  BSYNC B0 ;  /* 0x0000000000007941 */ /* 0x000fea0003800000 */
.L_x_65:
[----:B------:R-:W-:Y:S01]  /*1b3f0*/  BAR.SYNC.DEFER_BLOCKING 0x1, 0x80 ;  /* 0x0042000000007b1d */ /* 0x000fe20000010000 */
[----:B-1----:R-:W-:Y:S02]  /*1b400*/  F2FP.BF16.F32.PACK_AB R4, R35, R34 ;  /* 0x000000222304723e */ /* 0x002fe400000010ff */
[----:B------:R-:W-:Y:S02]  /*1b410*/  F2FP.BF16.F32.PACK_AB R5, R91, R90 ;  /* 0x0000005a5b05723e */ /* 0x000fe400000010ff */
[----:B------:R-:W-:Y:S01]  /*1b420*/  F2FP.BF16.F32.PACK_AB R6, R37, R36 ;  /* 0x000000242506723e */ /* 0x000fe200000010ff */
[----:B------:R-:W-:Y:S01]  /*1b430*/  BSSY B0, `(.L_x_67) ;  /* 0x000001d000007945 */ /* 0x000fe20003800000 */
[----:B------:R-:W-:Y:S02]  /*1b440*/  F2FP.BF16.F32.PACK_AB R7, R93, R92 ;  /* 0x0000005c5d07723e */ /* 0x000fe400000010ff */
[----:B------:R-:W-:Y:S02]  /*1b450*/  F2FP.BF16.F32.PACK_AB R8, R39, R38 ;  /* 0x000000262708723e */ /* 0x000fe400000010ff */
[----:B------:R-:W-:-:S02]  /*1b460*/  F2FP.BF16.F32.PACK_AB R9, R95, R94 ;  /* 0x0000005e5f09723e */ /* 0x000fc400000010ff */
[----:B------:R-:W-:Y:S02]  /*1b470*/  F2FP.BF16.F32.PACK_AB R10, R41, R40 ;  /* 0x00000028290a723e */ /* 0x000fe400000010ff */
[----:B------:R-:W-:Y:S01]  /*1b480*/  F2FP.BF16.F32.PACK_AB R11, R97, R96 ;  /* 0x00000060610b723e */ /* 0x000fe200000010ff */
[----:B------:R1:W-:Y:S04]  /*1b490*/  STSM.16.M88.4 [R20+0x1000], R12 ;  /* 0x0010000c14007844 */ /* 0x0003e80000000200 */
[----:B------:R1:W-:Y:S01]  /*1b4a0*/  STSM.16.M88.4 [R0+0x1000], R16 ;  /* 0x0010001000007844 */ /* 0x0003e20000000200 */
        /* <DEDUP_REMOVED lines=13> */
[----:B------:R-:W-:-:S03]  /*1b580*/  UMOV UR9, 0x20 ;  /* 0x0000002000097882 */ /* 0x000fc60000000000 */
[----:B------:R-:W2:Y:S01]  /*1b590*/  S2UR UR11, SR_CTAID.Y ;  /* 0x00000000000b79c3 */ /* 0x000ea20000002600 */
[----:B------:R-:W-:-:S05]  /*1b5a0*/  UIADD3.X UR5, URZ, UR5, URZ, UP0, !UPT ;  /* 0x000000053f057290 */ /* 0x000fca00087fe43f */
[----:B------:R-:W-:Y:S02]  /*1b5b0*/  USHF.L.U32 UR10, UR6, 0x6, URZ ;  /* 0x00000006060a7899 */ /* 0x000fe4000800063f */
[----:B------:R-:W-:-:S09]  /*1b5c0*/  UIADD3 UR8, UR8, -0x1200, URZ ;  /* 0xffffee0008087890 */ /* 0x000fd2000fffe03f */
[----:B--2---:R2:W-:Y:S01]  /*1b5d0*/  UTMASTG.4D [UR8], [UR4] ;  /* 0x00000008040073b5 */ /* 0x0045e20008018000 */
[----:B------:R0:W-:Y:S01]  /*1b5e0*/  UTMACMDFLUSH ;  /* 0x00000000000079b7 */ /* 0x0001e20000000000 */
[----:B--2---:R-:W-:-:S04]  /*1b5f0*/  DEPBAR.LE SB0, 0x1 ;  /* 0x000080400000791a */ /* 0x004fc80000000000 */
.L_x_68:
[----:B------:R-:W-:Y:S05]  /*1b600*/  BSYNC B0 ;  /* 0x0000000000007941 */ /* 0x000fea0003800000 */
.L_x_67:
        /* <DEDUP_REMOVED lines=10> */
[----:B------:R1:W-:Y:S04]  /*1b6b0*/  STSM.16.M88.4 [R20], R4 ;  /* 0x0000000414007844 */ /* 0x0003e80000000200 */
        /* <DEDUP_REMOVED lines=22> */
.L_x_70:
[----:B------:R-:W-:Y:S05]  /*1b820*/  BSYNC B0 ;  /* 0x0000000000007941 */ /* 0x000fea0003800000 */
.L_x_69:
        /* <DEDUP_REMOVED lines=33> */
.L_x_72:
[----:B------:R-:W-:Y:S05]  /*1ba40*/  BSYNC B0 ;  /* 0x0000000000007941 */ /* 0x000fea0003800000 */
.L_x_71:
        /* <DEDUP_REMOVED lines=33> */
.L_x_74:
[----:B------:R-:W-:Y:S05]  /*1bc60*/  BSYNC B0 ;  /* 0x0000000000007941 */ /* 0x000fea0003800000 */
.L_x_73:
        /* <DEDUP_REMOVED lines=33> */
.L_x_76:
[----:B------:R-:W-:Y:S05]  /*1be80*/  BSYNC B0 ;  /* 0x0000000000007941 */ /* 0x000fea0003800000 */
.L_x_75:
[----:B------:R-:W-:Y:S01]  /*1be90*/  BAR.SYNC.DEFER_BLOCKING 0x1, 0x80 ;  /* 0x0042000000007b1d */ /* 0x000fe20000010000 */
[----:B------:R-:W-:Y:S02]  /*1bea0*/  F2FP.BF16.F32.PACK_AB R137, R138, R137 ;  /* 0x000000898a89723e */ /* 0x000fe400000010ff */
        /* <DEDUP_REMOVED lines=15> */
[----:B---3--:R-:W3:Y:S02]  /*1bfa0*/  FENCE.VIEW.ASYNC.S ;  /* 0x00000000000073c6 */ /* 0x008ee40000000000 */
[----:B---3--:R-:W-:Y:S06]  /*1bfb0*/  BAR.SYNC.DEFER_BLOCKING 0x1, 0x80 ;  /* 0x0042000000007b1d */ /* 0x008fec0000010000 */
[----:B------:R-:W-:Y:S05]  /*1bfc0*/  @P1 BRA `(.L_x_78) ;  /* 0x0000000000341947 */ /* 0x000fea0003800000 */
[----:B------:R-:W-:Y:S01]  /*1bfd0*/  S2UR UR12, SR_CTAID.Z ;  /* 0x00000000000c79c3 */ /* 0x000fe20000002700 */
[----:B------:R-:W-:Y:S01]  /*1bfe0*/  R2UR UR6, R198 ;  /* 0x00000000c60672ca */ /* 0x000fe200000e0000 */
[----:B------:R-:W-:Y:S01]  /*1bff0*/  ULDC.64 UR4, c[0x0][0x198] ;  /* 0x0000660000047ab9 */ /* 0x000fe20000000a00 */
[----:B------:R-:W-:Y:S01]  /*1c000*/  R2UR UR8, R108 ;  /* 0x000000006c0872ca */ /* 0x000fe200000e0000 */
[----:B------:R-:W-:Y:S01]  /*1c010*/  UIADD3 UR4, UP0, UR4, 0x670, URZ ;  /* 0x0000067004047890 */ /* 0x000fe2000ff1e03f */
[----:B------:R-:W-:-:S03]  /*1c020*/  UMOV UR9, 0xc0 ;  /* 0x000000c000097882 */ /* 0x000fc60000000000 */
[----:B------:R-:W3:Y:S01]  /*1c030*/  S2UR UR11, SR_CTAID.Y ;  /* 0x00000000000b79c3 */ /* 0x000ee20000002600 */
[----:B------:R-:W-:-:S05]  /*1c040*/  UIADD3.X UR5, URZ, UR5, URZ, UP0, !UPT ;  /* 0x000000053f057290 */ /* 0x000fca00087fe43f */
[----:B------:R-:W-:Y:S02]  /*1c050*/  USHF.L.U32 UR10, UR6, 0x6, URZ ;  /* 0x00000006060a7899 */ /* 0x000fe4000800063f */
[----:B------:R-:W-:-:S09]  /*1c060*/  UIADD3 UR8, UR8, -0x2200, URZ ;  /* 0xffffde0008087890 */ /* 0x000fd2000fffe03f */
[----:B---3--:R3:W-:Y:S01]  /*1c070*/  UTMASTG.4D [UR8], [UR4] ;  /* 0x00000008040073b5 */ /* 0x0087e20008018000 */
[----:B------:R0:W-:Y:S01]  /*1c080*/  UTMACMDFLUSH ;  /* 0x00000000000079b7 */ /* 0x0001e20000000000 */
[----:B---3--:R-:W-:-:S04]  /*1c090*/  DEPBAR.LE SB0, 0x1 ;  /* 0x000080400000791a */ /* 0x008fc80000000000 */
.L_x_78:
[----:B------:R-:W-:Y:S05]  /*1c0a0*/  BSYNC B0 ;  /* 0x0000000000007941 */ /* 0x000fea0003800000 */
.L_x_77:
[----:B------:R-:W-:Y:S06]  /*1c0b0*/  BAR.SYNC.DEFER_BLOCKING 0x1, 0x80 ;  /* 0x0042000000007b1d */ /* 0x000fec0000010000 */
[----:B------:R-:W-:Y:S01]  /*1c0c0*/  BSSY B0, `(.L_x_79) ;  /* 0x0000017000007945 */ /* 0x000fe20003800000 */
[----:B------:R3:W-:Y:S04]  /*1c0d0*/  STSM.16.M88.4 [R20+0x1000], R136 ;  /* 0x0010008814007844 */ /* 0x0007e80000000200 */
[----:B------:R3:W-:Y:S01]  /*1c0e0*/  STSM.16.M88.4 [R22], R144 ;  /* 0x0000009016007844 */ /* 0x0007e20000000200 */
[----:B------:R-:W-:Y:S01]  /*1c0f0*/  @!PT LDS RZ, [RZ] ;  /* 0x00000000fffff984 */ /* 0x000fe20000000800 */
[----:B------:R-:W-:Y:S01]  /*1c100*/  @!PT LDS RZ, [RZ] ;  /* 0x00000000fffff984 */ /* 0x000fe20000000800 */
[----:B------:R-:W-:Y:S01]  /*1c110*/  @!PT LDS RZ, [RZ] ;  /* 0x00000000fffff984 */ /* 0x000fe20000000800 */
[----:B------:R-:W-:Y:S01]  /*1c120*/  @!PT LDS RZ, [RZ] ;  /* 0x00000000fffff984 */ /* 0x000fe20000000800 */
[----:B------:R4:W-:Y:S06]  /*1c130*/  MEMBAR.ALL.CTA ;  /* 0x0000000000007992 */ /* 0x0009ec0000008000 */
[----:B----4-:R-:W4:Y:S02]  /*1c140*/  FENCE.VIEW.ASYNC.S ;  /* 0x00000000000073c6 */ /* 0x010f240000000000 */
[----:B----4-:R-:W-:Y:S06]  /*1c150*/  BAR.SYNC.DEFER_BLOCKING 0x1, 0x80 ;  /* 0x0042000000007b1d */ /* 0x010fec0000010000 */
[----:B------:R-:W-:Y:S05]  /*1c160*/  @P1 BRA `(.L_x_80) ;  /* 0x0000000000301947 */ /* 0x000fea0003800000 */
[----:B------:R-:W-:Y:S01]  /*1c170*/  S2UR UR12, SR_CTAID.Z ;  /* 0x00000000000c79c3 */ /* 0x000fe20000002700 */
[----:B------:R-:W-:Y:S01]  /*1c180*/  R2UR UR6, R198 ;  /* 0x00000000c60672ca */ /* 0x000fe200000e0000 */
[----:B------:R-:W-:Y:S01]  /*1c190*/  ULDC.64 UR4, c[0x0][0x198] ;  /* 0x0000660000047ab9 */ /* 0x000fe20000000a00 */
[----:B------:R-:W-:Y:S01]  /*1c1a0*/  R2UR UR8, R108 ;  /* 0x000000006c0872ca */ /* 0x000fe200000e0000 */
[----:B------:R-:W-:Y:S01]  /*1c1b0*/  UIADD3 UR4, UP0, UR4, 0x670, URZ ;  /* 0x0000067004047890 */ /* 0x000fe2000ff1e03f */
[----:B------:R-:W-:-:S03]  /*1c1c0*/  UMOV UR9, 0xe0 ;  /* 0x000000e000097882 */ /* 0x000fc60000000000 */
[----:B------:R-:W4:Y:S01]  /*1c1d0*/  S2UR UR11, SR_CTAID.Y ;  /* 0x00000000000b79c3 */ /* 0x000f220000002600 */
[----:B------:R-:W-:-:S05]  /*1c1e0*/  UIADD3.X UR5, URZ, UR5, URZ, UP0, !UPT ;  /* 0x000000053f057290 */ /* 0x000fca00087fe43f */
[----:B------:R-:W-:Y:S02]  /*1c1f0*/  USHF.L.U32 UR10, UR6, 0x6, URZ ;  /* 0x00000006060a7899 */ /* 0x000fe4000800063f */
[----:B------:R-:W-:-:S09]  /*1c200*/  UIADD3 UR8, UR8, -0x1200, URZ ;  /* 0xffffee0008087890 */ /* 0x000fd2000fffe03f */
[----:B----4-:R4:W-:Y:S02]  /*1c210*/  UTMASTG.4D [UR8], [UR4] ;  /* 0x00000008040073b5 */ /* 0x0109e40008018000 */
[----:B----4-:R0:W-:Y:S02]  /*1c220*/  UTMACMDFLUSH ;  /* 0x00000000000079b7 */ /* 0x0101e40000000000 */
.L_x_80:
[----:B------:R-:W-:Y:S05]  /*1c230*/  BSYNC B0 ;  /* 0x0000000000007941 */ /* 0x000fea0003800000 */
.L_x_79:
[----:B------:R-:W-:Y:S01]  /*1c240*/  R2UR UR4, R150 ;  /* 0x00000000960472ca */ /* 0x000fe200000e0000 */
[----:B------:R-:W-:-:S12]  /*1c250*/  DEPBAR.LE SB0, 0x0 ;  /* 0x000080000000791a */ /* 0x000fd80000000000 */
[----:B------:R-:W-:-:S04]  /*1c260*/  UIADD3 UR4, UR4, -0x1, URZ ;  /* 0xffffffff04047890 */ /* 0x000fc8000fffe03f */
[----:B------:R-:W-:-:S04]  /*1c270*/  USHF.L.U32 UR4, UR4, 0x3, URZ ;  /* 0x0000000304047899 */ /* 0x000fc8000800063f */
[----:B------:R-:W-:-:S04]  /*1c280*/  ULOP3.LUT UR4, UR4, 0x8, URZ, 0xe2, !UPT ;  /* 0x0000000804047892 */ /* 0x000fc8000f8ee23f */
[----:B------:R-:W-:-:S06]  /*1c290*/  ULOP3.LUT UR4, UR4, 0x18, URZ, 0x3c, !UPT ;  /* 0x0000001804047892 */ /* 0x000fcc000f8e3c3f */
[----:B--2---:R-:W-:-:S04]  /*1c2a0*/  IMAD.U32 R0, RZ, RZ, UR4 ;  /* 0x00000004ff007e24 */ /* 0x004fc8000f8e00ff */
[----:B------:R-:W-:Y:S01]  /*1c2b0*/  SYNCS.ARRIVE.TRANS64.A1T0 RZ, [R0+UR60+0xb0090], RZ ;  /* 0x0b0090ff00ff79a7 */ /* 0x000fe2000810003c */
[----:B------:R-:W-:Y:S05]  /*1c2c0*/  EXIT ;  /* 0x000000000000794d */ /* 0x000fea0003800000 */
.L_x_6:
[----:B------:R-:W-:-:S08]  /*1c2d0*/  UISETP.NE.AND UP0, UPT, UR8, 0x1, UPT ;  /* 0x000000010800788c */ /* 0x000fd0000bf05270 */
[----:B------:R-:W1:-:S00]  /*1c2e0*/  USETMAXREG.DEALLOC.CTAPOOL 0x18 ;  /* 0x00000018000079c8 */ /* 0x000e4000080e0500 */
[----:B------:R-:W-:-:S13]  /*1c2f0*/  PLOP3.LUT P0, PT, PT, PT, UP0, 0x80, 0x0 ;  /* 0x000000000000781c */ /* 0x000fda0003f0f008 */
[----:B------:R-:W-:Y:S05]  /*1c300*/  @P0 EXIT ;  /* 0x000000000000094d */ /* 0x000fea0003800000 */
[----:B------:R-:W2:Y:S01]  /*1c310*/  S2UR UR11, SR_CTAID.X ;  /* 0x00000000000b79c3 */ /* 0x000ea20000002500 */
[----:B------:R-:W-:Y:S01]  /*1c320*/  ULDC UR4, c[0x0][0x28c] ;  /* 0x0000a30000047ab9 */ /* 0x000fe20000000800 */
[----:B------:R-:W-:Y:S01]  /*1c330*/  ELECT P3, URZ, PT ;  /* 0x00000000003f782f */ /* 0x000fe20003860000 */
[----:B------:R-:W-:Y:S01]  /*1c340*/  BSSY B0, `(.L_x_81) ;  /* 0x0000043000007945 */ /* 0x000fe20003800000 */
[----:B------:R-:W-:Y:S01]  /*1c350*/  UIADD3 UR5, UR4, 0xff, URZ ;  /* 0x000000ff04057890 */ /* 0x000fe2000fffe03f */
[----:B-1----:R-:W-:Y:S02]  /*1c360*/  CS2R R2, SRZ ;  /* 0x0000000000027805 */ /* 0x002fe4000001ff00 */
[----:B------:R-:W-:Y:S01]  /*1c370*/  MOV R7, RZ ;  /* 0x000000ff00077202 */ /* 0x000fe20000000f00 */
[----:B------:R-:W-:Y:S01]  /*1c380*/  USHF.R.S32.HI UR6, URZ, 0x1f, UR5 ;  /* 0x0000001f3f067899 */ /* 0x000fe20008011405 */
[----:B------:R-:W1:Y:S03]  /*1c390*/  S2UR UR44, SR_CTAID.Y ;  /* 0x00000000002c79c3 */ /* 0x000e660000002600 */
[----:B------:R-:W-:-:S04]  /*1c3a0*/  ULEA.HI UR6, UR6, UR5, URZ, 0x8 ;  /* 0x0000000506067291 */ /* 0x000fc8000f8f403f */
[----:B------:R-:W-:Y:S01]  /*1c3b0*/  USHF.R.S32.HI UR6, URZ, 0x8, UR6 ;  /* 0x000000083f067899 */ /* 0x000fe20008011406 */
[----:B------:R-:W3:Y:S01]  /*1c3c0*/  S2UR UR45, SR_CTAID.Z ;  /* 0x00000000002d79c3 */ /* 0x000ee20000002700 */
[----:B--2---:R-:W-:-:S04]  /*1c3d0*/  USHF.L.U32 UR11, UR11, 0x7, URZ ;  /* 0x000000070b0b7899 */ /* 0x004fc8000800063f */
[----:B------:R-:W-:-:S04]  /*1c3e0*/  UIADD3 UR4, UR11, 0x17f, URZ ;  /* 0x0000017f0b047890 */ /* 0x000fc8000fffe03f */
[----:B------:R-:W-:-:S04]  /*1c3f0*/  USHF.R.U32.HI UR4, URZ, 0x8, UR4 ;  /* 0x000000083f047899 */ /* 0x000fc80008011604 */
[----:B------:R-:W-:-:S04]  /*1c400*/  UISETP.LT.AND UP0, UPT, UR4, UR6, UPT ;  /* 0x000000060400728c */ /* 0x000fc8000bf01270 */
[----:B------:R-:W-:Y:S01]  /*1c410*/  USEL UR4, UR4, UR6, UP0 ;  /* 0x0000000604047287 */ /* 0x000fe20008000000 */
[----:B-1-3--:R-:W-:Y:S11]  /*1c420*/  @!P3 BRA `(.L_x_82) ;  /* 0x0000000000d0b947 */ /* 0x00aff60003800000 */
[----:B------:R-:W1:Y:S01]  /*1c430*/  S2R R4, SR_CgaCtaId ;  /* 0x0000000000047919 */ /* 0x000e620000008800 */
[----:B------:R-:W-:Y:S01]  /*1c440*/  MOV R3, 0x400 ;  /* 0x0000040000037802 */ /* 0x000fe20000000f00 */
[----:B------:R-:W-:-:S03]  /*1c450*/  IMAD.MOV.U32 R5, RZ, RZ, 0x1 ;  /* 0x00000001ff057424 */ /* 0x000fc600078e00ff */
[----:B-1----:R-:W-:Y:S02]  /*1c460*/  LEA R4, R4, R3, 0x18 ;  /* 0x0000000304047211 */ /* 0x002fe400078ec0ff */
[----:B------:R-:W-:-:S04]  /*1c470*/  SHF.L.U32 R3, R5, 0x1f, RZ ;  /* 0x0000001f05037819 */ /* 0x000fc800000006ff */
[----:B------:R-:W1:Y:S02]  /*1c480*/  SYNCS.PHASECHK.TRANS64.TRYWAIT P0, [R4+URZ+0xb0060], R3 ;  /* 0x0b006003040075a7 */ /* 0x000e64000800017f */
[----:B-1----:R-:W-:Y:S05]  /*1c490*/  @!P0 BRA `(.L_x_83) ;  /* 0x0000001800748947 */ /* 0x002fea0003800000 */
.L_x_120:
[----:B------:R-:W-:Y:S01]  /*1c4a0*/  ULOP3.LUT UR5, UR14, 0x2, URZ, 0xfc, !UPT ;  /* 0x000000020e057892 */ /* 0x000fe2000f8efc3f */
[----:B-1----:R-:W-:-:S03]  /*1c4b0*/  @P2 MOV R3, 0x8000 ;  /* 0x0000800000032802 */ /* 0x002fc60000000f00 */
[----:B------:R-:W-:Y:S01]  /*1c4c0*/  UPRMT UR5, UR5, 0x9910, URZ ;  /* 0x0000991005057896 */ /* 0x000fe2000800003f */
[----:B------:R1:W-:Y:S03]  /*1c4d0*/  @P2 SYNCS.ARRIVE.TRANS64 RZ, [R4+URZ+0xb0050], R3 ;  /* 0x0b00500304ff29a7 */ /* 0x0003e6000800003f */
[----:B------:R-:W-:-:S06]  /*1c4e0*/  UISETP.NE.AND UP0, UPT, UR5, 0x2, UPT ;  /* 0x000000020500788c */ /* 0x000fcc000bf05270 */
[----:B------:R-:W-:-:S13]  /*1c4f0*/  PLOP3.LUT P0, PT, PT, PT, UP0, 0x80, 0x0 ;  /* 0x000000000000781c */ /* 0x000fda0003f0f008 */
[----:B-1----:R-:W-:Y:S05]  /*1c500*/  @P0 BRA `(.L_x_84) ;  /* 0x0000000000040947 */ /* 0x002fea0003800000 */
[----:B------:R-:W-:Y:S01]  /*1c510*/  BPT.TRAP 0x1 ;  /* 0x000000040000795c */ /* 0x000fe20000300000 */
.L_x_84:
[----:B------:R-:W-:-:S04]  /*1c520*/  LOP3.LUT P0, RZ, R0, 0x1f, RZ, 0xc0, !PT ;  /* 0x0000001f00ff7812 */ /* 0x000fc8000780c0ff */
[----:B------:R-:W-:-:S13]  /*1c530*/  PLOP3.LUT P0, PT, P0, P2, PT, 0x2a, 0x0 ;  /* 0x000000000000781c */ /* 0x000fda0000704572 */
[----:B------:R-:W-:Y:S05]  /*1c540*/  @P0 BRA `(.L_x_85) ;  /* 0x0000000000040947 */ /* 0x000fea0003800000 */
[----:B------:R-:W-:Y:S01]  /*1c550*/  BPT.TRAP 0x1 ;  /* 0x000000040000795c */ /* 0x000fe20000300000 */
.L_x_85:
[----:B------:R-:W-:Y:S01]  /*1c560*/  R2UR UR8, R4 ;  /* 0x00000000040872ca */ /* 0x000fe200000e0000 */
[----:B------:R-:W-:Y:S01]  /*1c570*/  ULDC.64 UR6, c[0x0][0x198] ;  /* 0x0000660000067ab9 */ /* 0x000fe20000000a00 */
[----:B------:R-:W-:Y:S01]  /*1c580*/  UMOV UR22, 0x0 ;  /* 0x0000000000167882 */ /* 0x000fe20000000000 */
[----:B------:R-:W-:Y:S01]  /*1c590*/  UIADD3 UR6, UP0, UR6, 0xf0, URZ ;  /* 0x000000f006067890 */ /* 0x000fe2000ff1e03f */
[----:B------:R-:W-:Y:S01]  /*1c5a0*/  MOV R7, 0x40 ;  /* 0x0000004000077802 */ /* 0x000fe20000000f00 */
[----:B------:R-:W-:Y:S01]  /*1c5b0*/  UMOV UR23, 0x10000000 ;  /* 0x1000000000177882 */ /* 0x000fe20000000000 */
[----:B------:R-:W-:Y:S01]  /*1c5c0*/  UMOV UR10, URZ ;  /* 0x0000003f000a7c82 */ /* 0x000fe20008000000 */
[----:B------:R-:W-:Y:S01]  /*1c5d0*/  UIADD3.X UR7, URZ, UR7, URZ, UP0, !UPT ;  /* 0x000000073f077290 */ /* 0x000fe200087fe43f */
[----:B------:R-:W-:Y:S01]  /*1c5e0*/  IMAD.MOV.U32 R3, RZ, RZ, 0x1 ;  /* 0x00000001ff037424 */ /* 0x000fe200078e00ff */
[----:B------:R-:W-:Y:S01]  /*1c5f0*/  UMOV UR12, UR44 ;  /* 0x0000002c000c7c82 */ /* 0x000fe20008000000 */
[----:B------:R-:W-:Y:S01]  /*1c600*/  UMOV UR13, UR45 ;  /* 0x0000002d000d7c82 */ /* 0x000fe20008000000 */
[----:B------:R-:W-:Y:S01]  /*1c610*/  UMOV UR26, 0x40 ;  /* 0x00000040001a7882 */ /* 0x000fe20000000000 */
[----:B------:R-:W-:Y:S01]  /*1c620*/  UMOV UR27, UR11 ;  /* 0x0000000b001b7c82 */ /* 0x000fe20008000000 */
[----:B------:R-:W-:-:S02]  /*1c630*/  UIADD3 UR9, UR8, 0xb0050, URZ ;  /* 0x000b005008097890 */ /* 0x000fc4000fffe03f */
[----:B------:R-:W-:Y:S02]  /*1c640*/  UIADD3 UR24, UR8, 0x2000, URZ ;  /* 0x0000200008187890 */ /* 0x000fe4000fffe03f */
[----:B------:R-:W-:Y:S02]  /*1c650*/  UIADD3 UR16, UR8, 0x4000, URZ ;  /* 0x0000400008107890 */ /* 0x000fe4000fffe03f */
[----:B------:R-:W-:Y:S01]  /*1c660*/  UIADD3 UR40, UR8, 0x6000, URZ ;  /* 0x0000600008287890 */ /* 0x000fe2000fffe03f */
[----:B------:R-:W-:Y:S01]  /*1c670*/  UMOV UR28, UR44 ;  /* 0x0000002c001c7c82 */ /* 0x000fe20008000000 */
[----:B------:R-:W-:Y:S01]  /*1c680*/  UMOV UR29, UR45 ;  /* 0x0000002d001d7c82 */ /* 0x000fe20008000000 */
[----:B------:R-:W-:Y:S01]  /*1c690*/  UMOV UR25, UR9 ;  /* 0x0000000900197c82 */ /* 0x000fe20008000000 */
[----:B------:R-:W-:Y:S01]  /*1c6a0*/  UMOV UR18, 0x80 ;  /* 0x0000008000127882 */ /* 0x000fe20000000000 */
[----:B------:R-:W-:Y:S01]  /*1c6b0*/  UMOV UR19, UR11 ;  /* 0x0000000b00137c82 */ /* 0x000fe20008000000 */
[----:B------:R-:W-:Y:S01]  /*1c6c0*/  UMOV UR20, UR44 ;  /* 0x0000002c00147c82 */ /* 0x000fe20008000000 */
[----:B------:R1:W-:Y:S01]  /*1c6d0*/  UTMALDG.4D [UR8], [UR6], desc[UR22] ;  /* 0x00001608060075b4 */ /* 0x0003e20008019000 */
[----:B------:R-:W-:Y:S01]  /*1c6e0*/  UMOV UR21, UR45 ;  /* 0x0000002d00157c82 */ /* 0x000fe20008000000 */
[----:B------:R-:W-:Y:S01]  /*1c6f0*/  UMOV UR17, UR9 ;  /* 0x0000000900117c82 */ /* 0x000fe20008000000 */
[----:B------:R-:W-:Y:S01]  /*1c700*/  UMOV UR42, 0xc0 ;  /* 0x000000c0002a7882 */ /* 0x000fe20000000000 */
[----:B------:R-:W-:Y:S01]  /*1c710*/  UMOV UR43, UR11 ;  /* 0x0000000b002b7c82 */ /* 0x000fe20008000000 */
[----:B------:R-:W-:Y:S01]  /*1c720*/  UMOV UR41, UR9 ;  /* 0x0000000900297c82 */ /* 0x000fe20008000000 */
[----:B------:R1:W-:Y:S01]  /*1c730*/  UTMALDG.4D [UR24], [UR6], desc[UR22] ;  /* 0x00001618060075b4 */ /* 0x0003e20008019000 */
[----:B------:R1:W-:Y:S01]  /*1c740*/  UTMALDG.4D [UR16], [UR6], desc[UR22] ;  /* 0x00001610060075b4 */ /* 0x0003e20008019000 */
[----:B------:R1:W-:Y:S02]  /*1c750*/  UTMALDG.4D [UR40], [UR6], desc[UR22] ;  /* 0x00001628060075b4 */ /* 0x0003e40008019000 */
[----:B-1----:R-:W-:Y:S01]  /*1c760*/  NOP ;  /* 0x0000000000007918 */ /* 0x002fe20000000000 */
.L_x_82:
[----:B------:R-:W-:Y:S05]  /*1c770*/  BSYNC B0 ;  /* 0x0000000000007941 */ /* 0x000fea0003800000 */
.L_x_81:
[----:B------:R-:W-:Y:S01]  /*1c780*/  ISETP.LT.AND P4, PT, RZ, UR4, P3 ;  /* 0x00000004ff007c0c */ /* 0x000fe20009f81270 */
[----:B------:R-:W-:-:S12]  /*1c790*/  BSSY B0, `(.L_x_86) ;  /* 0x0000037000007945 */ /* 0x000fd80003800000 */
[----:B------:R-:W-:Y:S05]  /*1c7a0*/  @!P4 BRA `(.L_x_87) ;  /* 0x0000000000d4c947 */ /* 0x000fea0003800000 */
[----:B------:R-:W1:Y:S01]  /*1c7b0*/  S2R R5, SR_CgaCtaId ;  /* 0x0000000000057919 */ /* 0x000e620000008800 */
[----:B------:R-:W-:-:S04]  /*1c7c0*/  MOV R2, 0x400 ;  /* 0x0000040000027802 */ /* 0x000fc80000000f00 */
[----:B-1----:R-:W-:Y:S02]  /*1c7d0*/  LEA R5, R5, R2, 0x18 ;  /* 0x0000000205057211 */ /* 0x002fe400078ec0ff */
[----:B------:R-:W-:-:S04]  /*1c7e0*/  MOV R2, 0x1 ;  /* 0x0000000100027802 */ /* 0x000fc80000000f00 */
[----:B------:R-:W-:-:S04]  /*1c7f0*/  SHF.L.U32 R2, R2, 0x1f, RZ ;  /* 0x0000001f02027819 */ /* 0x000fc800000006ff */
[----:B------:R-:W1:Y:S02]  /*1c800*/  SYNCS.PHASECHK.TRANS64.TRYWAIT P0, [R5+URZ+0xb0028], R2 ;  /* 0x0b002802050075a7 */ /* 0x000e64000800017f */
[----:B-1----:R-:W-:Y:S05]  /*1c810*/  @!P0 BRA `(.L_x_88) ;  /* 0x0000001400a88947 */ /* 0x002fea0003800000 */
.L_x_121:
        /* <DEDUP_REMOVED lines=8> */
.L_x_89:
[----:B------:R-:W-:-:S04]  /*1c8a0*/  LOP3.LUT P0, RZ, R0, 0x1f, RZ, 0xc0, !PT ;  /* 0x0000001f00ff7812 */ /* 0x000fc8000780c0ff */
[----:B------:R-:W-:-:S13]  /*1c8b0*/  PLOP3.LUT P0, PT, P0, P2, PT, 0x2a, 0x0 ;  /* 0x000000000000781c */ /* 0x000fda0000704572 */
[----:B------:R-:W-:Y:S05]  /*1c8c0*/  @P0 BRA `(.L_x_90) ;  /* 0x0000000000040947 */ /* 0x000fea0003800000 */
[----:B------:R-:W-:Y:S01]  /*1c8d0*/  BPT.TRAP 0x1 ;  /* 0x000000040000795c */ /* 0x000fe20000300000 */
.L_x_90:
[----:B------:R-:W-:Y:S01]  /*1c8e0*/  R2UR UR40, R5 ;  /* 0x00000000052872ca */ /* 0x000fe200000e0000 */
[----:B------:R-:W-:Y:S01]  /*1c8f0*/  ULDC.64 UR6, c[0x0][0x198] ;  /* 0x0000660000067ab9 */ /* 0x000fe20000000a00 */
[----:B------:R-:W-:Y:S01]  /*1c900*/  UMOV UR19, URZ ;  /* 0x0000003f00137c82 */ /* 0x000fe20008000000 */
[----:B------:R-:W-:Y:S01]  /*1c910*/  UIADD3 UR6, UP0, UR6, 0x1f0, URZ ;  /* 0x000001f006067890 */ /* 0x000fe2000ff1e03f */
[----:B------:R-:W-:Y:S01]  /*1c920*/  IMAD.MOV.U32 R2, RZ, RZ, 0x1 ;  /* 0x00000001ff027424 */ /* 0x000fe200078e00ff */
[----:B------:R-:W-:Y:S01]  /*1c930*/  UMOV UR8, 0x0 ;  /* 0x0000000000087882 */ /* 0x000fe20000000000 */
[----:B------:R-:W-:Y:S01]  /*1c940*/  UMOV UR9, 0x10000000 ;  /* 0x1000000000097882 */ /* 0x000fe20000000000 */
[----:B------:R-:W-:Y:S01]  /*1c950*/  UIADD3.X UR7, URZ, UR7, URZ, UP0, !UPT ;  /* 0x000000073f077290 */ /* 0x000fe200087fe43f */
[----:B------:R-:W-:Y:S01]  /*1c960*/  UMOV UR18, URZ ;  /* 0x0000003f00127c82 */ /* 0x000fe20008000000 */
[----:B------:R-:W-:Y:S01]  /*1c970*/  UMOV UR20, UR44 ;  /* 0x0000002c00147c82 */ /* 0x000fe20008000000 */
[----:B------:R-:W-:Y:S01]  /*1c980*/  UMOV UR21, UR45 ;  /* 0x0000002d00157c82 */ /* 0x000fe20008000000 */
[----:B------:R-:W-:-:S02]  /*1c990*/  UMOV UR34, 0x40 ;  /* 0x0000004000227882 */ /* 0x000fc40000000000 */
[----:B------:R-:W-:Y:S02]  /*1c9a0*/  UIADD3 UR16, UR40, 0x10000, URZ ;  /* 0x0001000028107890 */ /* 0x000fe4000fffe03f */
[----:B------:R-:W-:Y:S02]  /*1c9b0*/  UIADD3 UR17, UR40, 0xb0000, URZ ;  /* 0x000b000028117890 */ /* 0x000fe4000fffe03f */
[----:B------:R-:W-:Y:S02]  /*1c9c0*/  UIADD3 UR32, UR40, 0x18000, URZ ;  /* 0x0001800028207890 */ /* 0x000fe4000fffe03f */
[----:B------:R-:W-:Y:S02]  /*1c9d0*/  UIADD3 UR24, UR40, 0x20000, URZ ;  /* 0x0002000028187890 */ /* 0x000fe4000fffe03f */
[----:B------:R-:W-:Y:S01]  /*1c9e0*/  UIADD3 UR40, UR40, 0x28000, URZ ;  /* 0x0002800028287890 */ /* 0x000fe2000fffe03f */
[----:B------:R-:W-:Y:S01]  /*1c9f0*/  UMOV UR36, UR44 ;  /* 0x0000002c00247c82 */ /* 0x000fe20008000000 */
        /* <DEDUP_REMOVED lines=16> */
.L_x_87:
[----:B------:R-:W-:Y:S05]  /*1cb00*/  BSYNC B0 ;  /* 0x0000000000007941 */ /* 0x000fea0003800000 */
.L_x_86:
[----:B------:R-:W-:Y:S04]  /*1cb10*/  BSSY B0, `(.L_x_91) ;  /* 0x000003a000007945 */ /* 0x000fe80003800000 */
[----:B------:R-:W-:Y:S05]  /*1cb20*/  @!P3 BRA `(.L_x_92) ;  /* 0x0000000000e0b947 */ /* 0x000fea0003800000 */
[----:B------:R-:W1:Y:S01]  /*1cb30*/  S2R R5, SR_CgaCtaId ;  /* 0x0000000000057919 */ /* 0x000e620000008800 */
[----:B------:R-:W-:-:S04]  /*1cb40*/  MOV R4, 0x400 ;  /* 0x0000040000047802 */ /* 0x000fc80000000f00 */
[----:B-1----:R-:W-:Y:S02]  /*1cb50*/  LEA R6, R5, R4, 0x18 ;  /* 0x0000000405067211 */ /* 0x002fe400078ec0ff */
[----:B------:R-:W-:Y:S02]  /*1cb60*/  MOV R5, 0x1 ;  /* 0x0000000100057802 */ /* 0x000fe40000000f00 */
[----:B------:R-:W-:Y:S02]  /*1cb70*/  LEA R4, R3, R6, 0x3 ;  /* 0x0000000603047211 */ /* 0x000fe400078e18ff */
[----:B------:R-:W-:-:S04]  /*1cb80*/  SHF.L.U32 R5, R5, 0x1f, RZ ;  /* 0x0000001f05057819 */ /* 0x000fc800000006ff */
[----:B------:R-:W1:Y:S02]  /*1cb90*/  SYNCS.PHASECHK.TRANS64.TRYWAIT P0, [R4+URZ+0xb0060], R5 ;  /* 0x0b006005040075a7 */ /* 0x000e64000800017f */
[----:B-1----:R-:W-:Y:S05]  /*1cba0*/  @!P0 BRA `(.L_x_93) ;  /* 0x0000001000d88947 */ /* 0x002fea0003800000 */
.L_x_122:
[----:B------:R-:W-:Y:S01]  /*1cbb0*/  ULOP3.LUT UR5, UR14, 0x2, URZ, 0xfc, !UPT ;  /* 0x000000020e057892 */ /* 0x000fe2000f8efc3f */
[----:B-1----:R-:W-:-:S03]  /*1cbc0*/  @P2 IMAD.MOV.U32 R5, RZ, RZ, 0x8000 ;  /* 0x00008000ff052424 */ /* 0x002fc600078e00ff */
[----:B------:R-:W-:Y:S01]  /*1cbd0*/  UPRMT UR5, UR5, 0x9910, URZ ;  /* 0x0000991005057896 */ /* 0x000fe2000800003f */
[----:B------:R1:W-:Y:S03]  /*1cbe0*/  @P2 SYNCS.ARRIVE.TRANS64 RZ, [R4+URZ+0xb0050], R5 ;  /* 0x0b00500504ff29a7 */ /* 0x0003e6000800003f */
[----:B------:R-:W-:-:S06]  /*1cbf0*/  UISETP.NE.AND UP0, UPT, UR5, 0x2, UPT ;  /* 0x000000020500788c */ /* 0x000fcc000bf05270 */
[----:B------:R-:W-:-:S13]  /*1cc00*/  PLOP3.LUT P0, PT, PT, PT, UP0, 0x80, 0x0 ;  /* 0x000000000000781c */ /* 0x000fda0003f0f008 */
[----:B-1----:R-:W-:Y:S05]  /*1cc10*/  @P0 BRA `(.L_x_94) ;  /* 0x0000000000040947 */ /* 0x002fea0003800000 */
[----:B------:R-:W-:Y:S01]  /*1cc20*/  BPT.TRAP 0x1 ;  /* 0x000000040000795c */ /* 0x000fe20000300000 */
.L_x_94:
[----:B------:R-:W-:-:S04]  /*1cc30*/  LOP3.LUT P0, RZ, R0, 0x1f, RZ, 0xc0, !PT ;  /* 0x0000001f00ff7812 */ /* 0x000fc8000780c0ff */
[----:B------:R-:W-:-:S13]  /*1cc40*/  PLOP3.LUT P0, PT, P0, P2, PT, 0x2a, 0x0 ;  /* 0x000000000000781c */ /* 0x000fda0000704572 */
[----:B------:R-:W-:Y:S05]  /*1cc50*/  @P0 BRA `(.L_x_95) ;  /* 0x0000000000040947 */ /* 0x000fea0003800000 */
[----:B------:R-:W-:Y:S01]  /*1cc60*/  BPT.TRAP 0x1 ;  /* 0x000000040000795c */ /* 0x000fe20000300000 */
.L_x_95:
[----:B------:R-:W-:Y:S01]  /*1cc70*/  R2UR UR32, R3 ;  /* 0x00000000032072ca */ /* 0x000fe200000e0000 */
[----:B------:R-:W-:Y:S01]  /*1cc80*/  ULDC.64 UR6, c[0x0][0x198] ;  /* 0x0000660000067ab9 */ /* 0x000fe20000000a00 */
[----:B------:R-:W-:Y:S01]  /*1cc90*/  R2UR UR5, R6 ;  /* 0x00000000060572ca */ /* 0x000fe200000e0000 */
[----:B------:R-:W-:Y:S01]  /*1cca0*/  UIADD3 UR6, UP0, UR6, 0xf0, URZ ;  /* 0x000000f006067890 */ /* 0x000fe2000ff1e03f */
[----:B------:R-:W-:Y:S01]  /*1ccb0*/  R2UR UR33, R4 ;  /* 0x00000000042172ca */ /* 0x000fe200000e0000 */
[----:B------:R-:W-:Y:S01]  /*1ccc0*/  UMOV UR8, 0x0 ;  /* 0x0000000000087882 */ /* 0x000fe20000000000 */
[----:B------:R-:W-:Y:S01]  /*1ccd0*/  R2UR UR35, R7 ;  /* 0x00000000072372ca */ /* 0x000fe200000e0000 */
[----:B------:R-:W-:Y:S01]  /*1cce0*/  UIADD3.X UR7, URZ, UR7, URZ, UP0, !UPT ;  /* 0x000000073f077290 */ /* 0x000fe200087fe43f */
[----:B------:R-:W-:Y:S01]  /*1ccf0*/  UMOV UR9, 0x10000000 ;  /* 0x1000000000097882 */ /* 0x000fe20000000000 */
[----:B------:R-:W-:Y:S01]  /*1cd00*/  UMOV UR34, URZ ;  /* 0x0000003f00227c82 */ /* 0x000fe20008000000 */
[----:B------:R-:W-:Y:S01]  /*1cd10*/  UMOV UR36, UR44 ;  /* 0x0000002c00247c82 */ /* 0x000fe20008000000 */
[----:B------:R-:W-:Y:S01]  /*1cd20*/  UMOV UR37, UR45 ;  /* 0x0000002d00257c82 */ /* 0x000fe20008000000 */
[----:B------:R-:W-:Y:S01]  /*1cd30*/  UMOV UR42, 0x40 ;  /* 0x00000040002a7882 */ /* 0x000fe20000000000 */
[----:B------:R-:W-:-:S02]  /*1cd40*/  UMOV UR26, 0x80 ;  /* 0x00000080001a7882 */ /* 0x000fc40000000000 */
[----:B------:R-:W-:Y:S02]  /*1cd50*/  ULEA UR32, UR32, UR5, 0xf ;  /* 0x0000000520207291 */ /* 0x000fe4000f8e783f */
[----:B------:R-:W-:Y:S02]  /*1cd60*/  UIADD3 UR33, UR33, 0xb0050, URZ ;  /* 0x000b005021217890 */ /* 0x000fe4000fffe03f */
[----:B------:R-:W-:Y:S02]  /*1cd70*/  UIADD3 UR35, UR11, UR35, URZ ;  /* 0x000000230b237290 */ /* 0x000fe4000fffe03f */
[----:B------:R-:W-:Y:S02]  /*1cd80*/  UIADD3 UR40, UR32, 0x2000, URZ ;  /* 0x0000200020287890 */ /* 0x000fe4000fffe03f */
[----:B------:R-:W-:Y:S02]  /*1cd90*/  UIADD3 UR24, UR32, 0x4000, URZ ;  /* 0x0000400020187890 */ /* 0x000fe4000fffe03f */
[----:B------:R-:W-:Y:S01]  /*1cda0*/  UIADD3 UR16, UR32, 0x6000, URZ ;  /* 0x0000600020107890 */ /* 0x000fe2000fffe03f */
[----:B------:R-:W-:Y:S01]  /*1cdb0*/  UMOV UR41, UR33 ;  /* 0x0000002100297c82 */ /* 0x000fe20008000000 */
[----:B------:R-:W-:Y:S01]  /*1cdc0*/  UMOV UR43, UR35 ;  /* 0x00000023002b7c82 */ /* 0x000fe20008000000 */
        /* <DEDUP_REMOVED lines=8> */
[----:B------:R-:W-:Y:S01]  /*1ce50*/  UMOV UR17, UR33 ;  /* 0x0000002100117c82 */ /* 0x000fe20008000000 */
[----:B------:R-:W-:Y:S01]  /*1ce60*/  UMOV UR19, UR35 ;  /* 0x0000002300137c82 */ /* 0x000fe20008000000 */
[----:B------:R1:W-:Y:S01]  /*1ce70*/  UTMALDG.4D [UR40], [UR6], desc[UR8] ;  /* 0x00000828060075b4 */ /* 0x0003e20008019000 */
[----:B------:R1:W-:Y:S01]  /*1ce80*/  UTMALDG.4D [UR24], [UR6], desc[UR8] ;  /* 0x00000818060075b4 */ /* 0x0003e20008019000 */
[----:B------:R1:W-:Y:S02]  /*1ce90*/  UTMALDG.4D [UR16], [UR6], desc[UR8] ;  /* 0x00000810060075b4 */ /* 0x0003e40008019000 */
[----:B-1----:R-:W-:Y:S01]  /*1cea0*/  NOP ;  /* 0x0000000000007918 */ /* 0x002fe20000000000 */
.L_x_92:
[----:B------:R-:W-:Y:S05]  /*1ceb0*/  BSYNC B0 ;  /* 0x0000000000007941 */ /* 0x000fea0003800000 */
.L_x_91:
[----:B------:R-:W-:Y:S01]  /*1cec0*/  BSSY B0, `(.L_x_96) ;  /* 0x000003c000007945 */ /* 0x000fe20003800000 */
[----:B------:R-:W-:-:S03]  /*1ced0*/  MOV R8, RZ ;  /* 0x000000ff00087202 */ /* 0x000fc60000000f00 */
[----:B------:R-:W-:Y:S05]  /*1cee0*/  @!P4 BRA `(.L_x_97) ;  /* 0x0000000000e4c947 */ /* 0x000fea0003800000 */
[----:B------:R-:W1:Y:S01]  /*1cef0*/  S2R R4, SR_CgaCtaId ;  /* 0x0000000000047919 */ /* 0x000e620000008800 */
[----:B------:R-:W-:-:S04]  /*1cf00*/  MOV R3, 0x400 ;  /* 0x0000040000037802 */ /* 0x000fc80000000f00 */
[----:B-1----:R-:W-:Y:S02]  /*1cf10*/  LEA R5, R4, R3, 0x18 ;  /* 0x0000000304057211 */ /* 0x002fe400078ec0ff */
[----:B------:R-:W-:-:S03]  /*1cf20*/  MOV R4, 0x1 ;  /* 0x0000000100047802 */ /* 0x000fc60000000f00 */
[----:B------:R-:W-:Y:S01]  /*1cf30*/  IMAD R3, R2, 0x8, R5 ;  /* 0x0000000802037824 */ /* 0x000fe200078e0205 */
[----:B------:R-:W-:-:S04]  /*1cf40*/  SHF.L.U32 R4, R4, 0x1f, RZ ;  /* 0x0000001f04047819 */ /* 0x000fc800000006ff */
[----:B------:R-:W1:Y:S02]  /*1cf50*/  SYNCS.PHASECHK.TRANS64.TRYWAIT P0, [R3+URZ+0xb0028], R4 ;  /* 0x0b002804030075a7 */ /* 0x000e64000800017f */
[----:B-1----:R-:W-:Y:S05]  /*1cf60*/  @!P0 BRA `(.L_x_98) ;  /* 0x0000000c00fc8947 */ /* 0x002fea0003800000 */
.L_x_123:
        /* <DEDUP_REMOVED lines=8> */
.L_x_99:
[----:B------:R-:W-:-:S04]  /*1cff0*/  LOP3.LUT P0, RZ, R0, 0x1f, RZ, 0xc0, !PT ;  /* 0x0000001f00ff7812 */ /* 0x000fc8000780c0ff */
[----:B------:R-:W-:-:S13]  /*1d000*/  PLOP3.LUT P0, PT, P0, P2, PT, 0x2a, 0x0 ;  /* 0x000000000000781c */ /* 0x000fda0000704572 */
[----:B------:R-:W-:Y:S05]  /*1d010*/  @P0 BRA `(.L_x_100) ;  /* 0x0000000000040947 */ /* 0x000fea0003800000 */
[----:B------:R-:W-:Y:S01]  /*1d020*/  BPT.TRAP 0x1 ;  /* 0x000000040000795c */ /* 0x000fe20000300000 */
.L_x_100:
[C---:B------:R-:W-:Y:S01]  /*1d030*/  LEA R5, R2.reuse, R5, 0x11 ;  /* 0x0000000502057211 */ /* 0x040fe200078e88ff */
[----:B------:R-:W-:Y:S01]  /*1d040*/  ULDC.64 UR6, c[0x0][0x198] ;  /* 0x0000660000067ab9 */ /* 0x000fe20000000a00 */
[----:B------:R-:W-:Y:S01]  /*1d050*/  R2UR UR33, R3 ;  /* 0x00000000032172ca */ /* 0x000fe200000e0000 */
[----:B------:R-:W-:Y:S01]  /*1d060*/  UIADD3 UR6, UP0, UR6, 0x2f0, URZ ;  /* 0x000002f006067890 */ /* 0x000fe2000ff1e03f */
[----:B------:R-:W-:Y:S01]  /*1d070*/  R2UR UR16, R5 ;  /* 0x00000000051072ca */ /* 0x000fe200000e0000 */
[----:B------:R-:W-:Y:S01]  /*1d080*/  UMOV UR35, URZ ;  /* 0x0000003f00237c82 */ /* 0x000fe20008000000 */
[----:B------:R-:W-:Y:S01]  /*1d090*/  UMOV UR8, 0x0 ;  /* 0x0000000000087882 */ /* 0x000fe20000000000 */
[----:B------:R-:W-:Y:S01]  /*1d0a0*/  UIADD3.X UR7, URZ, UR7, URZ, UP0, !UPT ;  /* 0x000000073f077290 */ /* 0x000fe200087fe43f */
[----:B------:R-:W-:Y:S01]  /*1d0b0*/  IMAD.MOV.U32 R8, RZ, RZ, 0x1 ;  /* 0x00000001ff087424 */ /* 0x000fe200078e00ff */
[----:B------:R-:W-:Y:S01]  /*1d0c0*/  UMOV UR9, 0x10000000 ;  /* 0x1000000000097882 */ /* 0x000fe20000000000 */
[----:B------:R-:W-:Y:S01]  /*1d0d0*/  UMOV UR34, URZ ;  /* 0x0000003f00227c82 */ /* 0x000fe20008000000 */
[----:B------:R-:W-:Y:S01]  /*1d0e0*/  UMOV UR36, UR44 ;  /* 0x0000002c00247c82 */ /* 0x000fe20008000000 */
[----:B------:R-:W-:Y:S01]  /*1d0f0*/  UMOV UR37, UR45 ;  /* 0x0000002d00257c82 */ /* 0x000fe20008000000 */
[----:B------:R-:W-:Y:S01]  /*1d100*/  UMOV UR42, 0x40 ;  /* 0x00000040002a7882 */ /* 0x000fe20000000000 */
[----:B------:R-:W-:Y:S01]  /*1d110*/  UMOV UR43, UR35 ;  /* 0x00000023002b7c82 */ /* 0x000fe20008000000 */
[----:B------:R-:W-:Y:S01]  /*1d120*/  UIADD3 UR33, UR33, 0xb0000, URZ ;  /* 0x000b000021217890 */ /* 0x000fe2000fffe03f */
[----:B------:R-:W-:Y:S01]  /*1d130*/  IADD3 R2, R2, 0x1, RZ ;  /* 0x0000000102027810 */ /* 0x000fe20007ffe0ff */
[----:B------:R-:W-:-:S02]  /*1d140*/  UIADD3 UR32, UR16, 0x10000, URZ ;  /* 0x0001000010207890 */ /* 0x000fc4000fffe03f */
[----:B------:R-:W-:Y:S02]  /*1d150*/  UIADD3 UR40, UR16, 0x18000, URZ ;  /* 0x0001800010287890 */ /* 0x000fe4000fffe03f */
[----:B------:R-:W-:Y:S02]  /*1d160*/  UIADD3 UR24, UR16, 0x20000, URZ ;  /* 0x0002000010187890 */ /* 0x000fe4000fffe03f */
[----:B------:R-:W-:Y:S01]  /*1d170*/  UIADD3 UR16, UR16, 0x28000, URZ ;  /* 0x0002800010107890 */ /* 0x000fe2000fffe03f */
        /* <DEDUP_REMOVED lines=16> */
.L_x_97:
[----:B------:R-:W-:Y:S05]  /*1d280*/  BSYNC B0 ;  /* 0x0000000000007941 */ /* 0x000fea0003800000 */
.L_x_96:
[----:B------:R-:W-:-:S04]  /*1d290*/  MOV R3, UR4 ;  /* 0x0000000400037c02 */ /* 0x000fc80008000f00 */
[----:B------:R-:W-:-:S13]  /*1d2a0*/  ISETP.GE.AND P0, PT, R3, 0x2, PT ;  /* 0x000000020300780c */ /* 0x000fda0003f06270 */
[----:B------:R-:W-:Y:S05]  /*1d2b0*/  @!P0 EXIT ;  /* 0x000000000000894d */ /* 0x000fea0003800000 */
[----:B------:R-:W-:Y:S01]  /*1d2c0*/  USHF.L.U32 UR5, UR4, 0x1, URZ ;  /* 0x0000000104057899 */ /* 0x000fe2000800063f */
[----:B------:R-:W-:Y:S01]  /*1d2d0*/  IMAD.U32 R3, RZ, RZ, UR14 ;  /* 0x0000000eff037e24 */ /* 0x000fe2000f8e00ff */
[----:B------:R-:W-:Y:S01]  /*1d2e0*/  LOP3.LUT P0, RZ, R0, 0x1f, RZ, 0xc0, !PT ;  /* 0x0000001f00ff7812 */ /* 0x000fe2000780c0ff */
[----:B------:R-:W-:Y:S01]  /*1d2f0*/  BSSY B0, `(.L_x_101) ;  /* 0x0000080000007945 */ /* 0x000fe20003800000 */
[----:B------:R-:W-:Y:S02]  /*1d300*/  MOV R0, 0x1 ;  /* 0x0000000100007802 */ /* 0x000fe40000000f00 */
[----:B------:R-:W-:Y:S02]  /*1d310*/  PLOP3.LUT P0, PT, P0, P2, PT, 0x2a, 0x0 ;  /* 0x000000000000781c */ /* 0x000fe40000704572 */
[----:B------:R-:W-:Y:S02]  /*1d320*/  LOP3.LUT R3, R3, 0x2, RZ, 0xfc, !PT ;  /* 0x0000000203037812 */ /* 0x000fe400078efcff */
[----:B------:R-:W-:-:S09]  /*1d330*/  MOV R9, UR5 ;  /* 0x0000000500097c02 */ /* 0x000fd20008000f00 */
.L_x_112:
[----:B------:R-:W-:Y:S04]  /*1d340*/  BSSY B1, `(.L_x_102) ;  /* 0x000003a000017945 */ /* 0x000fe80003800000 */
[----:B------:R-:W-:Y:S05]  /*1d350*/  @!P3 BRA `(.L_x_103) ;  /* 0x0000000000e0b947 */ /* 0x000fea0003800000 */
[----:B------:R-:W1:Y:S01]  /*1d360*/  S2R R5, SR_CgaCtaId ;  /* 0x0000000000057919 */ /* 0x000e620000008800 */
[----:B------:R-:W-:-:S04]  /*1d370*/  MOV R4, 0x400 ;  /* 0x0000040000047802 */ /* 0x000fc80000000f00 */
[----:B-1----:R-:W-:Y:S02]  /*1d380*/  LEA R5, R5, R4, 0x18 ;  /* 0x0000000405057211 */ /* 0x002fe400078ec0ff */
[----:B------:R-:W-:-:S03]  /*1d390*/  SHF.L.U32 R4, R0, 0x1f, RZ ;  /* 0x0000001f00047819 */ /* 0x000fc600000006ff */
[----:B------:R-:W-:-:S04]  /*1d3a0*/  IMAD R7, R2, 0x8, R5 ;  /* 0x0000000802077824 */ /* 0x000fc800078e0205 */
[----:B------:R-:W1:Y:S02]  /*1d3b0*/  SYNCS.PHASECHK.TRANS64.TRYWAIT P4, [R7+URZ+0xb0028], R4 ;  /* 0x0b002804070075a7 */ /* 0x000e64000808017f */
[----:B-1----:R-:W-:Y:S05]  /*1d3c0*/  @!P4 BRA `(.L_x_104) ;  /* 0x0000000800f8c947 */ /* 0x002fea0003800000 */
.L_x_124:
[----:B-1----:R-:W-:-:S04]  /*1d3d0*/  @P2 MOV R4, 0x20000 ;  /* 0x0002000000042802 */ /* 0x002fc80000000f00 */
[----:B------:R1:W-:Y:S02]  /*1d3e0*/  @P2 SYNCS.ARRIVE.TRANS64 RZ, [R7+URZ+0xb0000], R4 ;  /* 0x0b00000407ff29a7 */ /* 0x0003e4000800003f */
[----:B-1----:R-:W-:-:S04]  /*1d3f0*/  PRMT R4, R3, 0x9910, RZ ;  /* 0x0000991003047816 */ /* 0x002fc800000000ff */
[----:B------:R-:W-:-:S13]  /*1d400*/  ISETP.NE.AND P4, PT, R4, 0x2, PT ;  /* 0x000000020400780c */ /* 0x000fda0003f85270 */
[----:B------:R-:W-:Y:S05]  /*1d410*/  @P4 BRA `(.L_x_105) ;  /* 0x0000000000044947 */ /* 0x000fea0003800000 */
[----:B------:R-:W-:Y:S01]  /*1d420*/  BPT.TRAP 0x1 ;  /* 0x000000040000795c */ /* 0x000fe20000300000 */
.L_x_105:
[----:B------:R-:W-:Y:S05]  /*1d430*/  @P0 BRA `(.L_x_106) ;  /* 0x0000000000040947 */ /* 0x000fea0003800000 */
[----:B------:R-:W-:Y:S01]  /*1d440*/  BPT.TRAP 0x1 ;  /* 0x000000040000795c */ /* 0x000fe20000300000 */
.L_x_106:
[----:B------:R-:W-:Y:S01]  /*1d450*/  LEA R5, R2, R5, 0x11 ;  /* 0x0000000502057211 */ /* 0x000fe200078e88ff */
[----:B------:R-:W-:Y:S01]  /*1d460*/  ULDC.64 UR6, c[0x0][0x198] ;  /* 0x0000660000067ab9 */ /* 0x000fe20000000a00 */
[----:B------:R-:W-:Y:S01]  /*1d470*/  R2UR UR41, R7 ;  /* 0x00000000072972ca */ /* 0x000fe200000e0000 */
[----:B------:R-:W-:Y:S01]  /*1d480*/  UIADD3 UR6, UP0, UR6, 0x1f0, URZ ;  /* 0x000001f006067890 */ /* 0x000fe2000ff1e03f */
[----:B------:R-:W-:Y:S01]  /*1d490*/  R2UR UR43, R8 ;  /* 0x00000000082b72ca */ /* 0x000fe200000e0000 */
[----:B------:R-:W-:Y:S01]  /*1d4a0*/  UMOV UR8, 0x0 ;  /* 0x0000000000087882 */ /* 0x000fe20000000000 */
[----:B------:R-:W-:Y:S01]  /*1d4b0*/  R2UR UR16, R5 ;  /* 0x00000000051072ca */ /* 0x000fe200000e0000 */
[----:B------:R-:W-:Y:S01]  /*1d4c0*/  UIADD3.X UR7, URZ, UR7, URZ, UP0, !UPT ;  /* 0x000000073f077290 */ /* 0x000fe200087fe43f */
[----:B------:R-:W-:Y:S01]  /*1d4d0*/  VIADD R2, R2, 0x1 ;  /* 0x0000000102027836 */ /* 0x000fe20000000000 */
[----:B------:R-:W-:Y:S01]  /*1d4e0*/  UMOV UR9, 0x10000000 ;  /* 0x1000000000097882 */ /* 0x000fe20000000000 */
[----:B------:R-:W-:Y:S01]  /*1d4f0*/  UMOV UR42, URZ ;  /* 0x0000003f002a7c82 */ /* 0x000fe20008000000 */
[----:B------:R-:W-:Y:S01]  /*1d500*/  UMOV UR34, 0x40 ;  /* 0x0000004000227882 */ /* 0x000fe20000000000 */
[----:B------:R-:W-:Y:S01]  /*1d510*/  UMOV UR36, UR44 ;  /* 0x0000002c00247c82 */ /* 0x000fe20008000000 */
[----:B------:R-:W-:Y:S01]  /*1d520*/  UMOV UR37, UR45 ;  /* 0x0000002d00257c82 */ /* 0x000fe20008000000 */
[----:B------:R-:W-:Y:S01]  /*1d530*/  UMOV UR26, 0x80 ;  /* 0x00000080001a7882 */ /* 0x000fe20000000000 */
[----:B------:R-:W-:Y:S01]  /*1d540*/  UIADD3 UR41, UR41, 0xb0000, URZ ;  /* 0x000b000029297890 */ /* 0x000fe2000fffe03f */
[----:B------:R-:W-:Y:S01]  /*1d550*/  ISETP.NE.AND P4, PT, R2, 0x5, PT ;  /* 0x000000050200780c */ /* 0x000fe20003f85270 */
[----:B------:R-:W-:-:S02]  /*1d560*/  USHF.L.U32 UR43, UR43, 0x8, URZ ;  /* 0x000000082b2b7899 */ /* 0x000fc4000800063f */
[----:B------:R-:W-:Y:S01]  /*1d570*/  UIADD3 UR40, UR16, 0x10000, URZ ;  /* 0x0001000010287890 */ /* 0x000fe2000fffe03f */
[----:B------:R-:W-:Y:S01]  /*1d580*/  SEL R5, RZ, 0x1, P4 ;  /* 0x00000001ff057807 */ /* 0x000fe20002000000 */
[----:B------:R-:W-:Y:S01]  /*1d590*/  UIADD3 UR32, UR16, 0x18000, URZ ;  /* 0x0001800010207890 */ /* 0x000fe2000fffe03f */
[----:B------:R-:W-:Y:S01]  /*1d5a0*/  SEL R2, R2, RZ, P4 ;  /* 0x000000ff02027207 */ /* 0x000fe20002000000 */
[----:B------:R-:W-:Y:S01]  /*1d5b0*/  UIADD3 UR24, UR16, 0x20000, URZ ;  /* 0x0002000010187890 */ /* 0x000fe2000fffe03f */
[----:B------:R-:W-:Y:S01]  /*1d5c0*/  LOP3.LUT R0, R0, R5, RZ, 0x3c, !PT ;  /* 0x0000000500007212 */ /* 0x000fe200078e3cff */
        /* <DEDUP_REMOVED lines=17> */
.L_x_103:
[----:B------:R-:W-:Y:S05]  /*1d6e0*/  BSYNC B1 ;  /* 0x0000000000017941 */ /* 0x000fea0003800000 */
.L_x_102:
[----:B------:R-:W-:Y:S01]  /*1d6f0*/  ISETP.LT.OR P4, PT, R9, 0x4, !P3 ;  /* 0x000000040900780c */ /* 0x000fe20005f81670 */
[----:B------:R-:W-:-:S12]  /*1d700*/  BSSY B1, `(.L_x_107) ;  /* 0x000003b000017945 */ /* 0x000fd80003800000 */
[----:B------:R-:W-:Y:S05]  /*1d710*/  @P4 BRA `(.L_x_108) ;  /* 0x0000000000e44947 */ /* 0x000fea0003800000 */
[----:B------:R-:W1:Y:S01]  /*1d720*/  S2R R5, SR_CgaCtaId ;  /* 0x0000000000057919 */ /* 0x000e620000008800 */
[----:B------:R-:W-:Y:S02]  /*1d730*/  MOV R4, 0x400 ;  /* 0x0000040000047802 */ /* 0x000fe40000000f00 */
[----:B------:R-:W-:Y:S02]  /*1d740*/  SHF.L.U32 R7, R0, 0x1f, RZ ;  /* 0x0000001f00077819 */ /* 0x000fe400000006ff */
[----:B-1----:R-:W-:-:S04]  /*1d750*/  LEA R5, R5, R4, 0x18 ;  /* 0x0000000405057211 */ /* 0x002fc800078ec0ff */
[----:B------:R-:W-:-:S04]  /*1d760*/  LEA R4, R2, R5, 0x3 ;  /* 0x0000000502047211 */ /* 0x000fc800078e18ff */
[----:B------:R-:W1:Y:S02]  /*1d770*/  SYNCS.PHASECHK.TRANS64.TRYWAIT P4, [R4+URZ+0xb0028], R7 ;  /* 0x0b002807040075a7 */ /* 0x000e64000808017f */
[----:B-1----:R-:W-:Y:S05]  /*1d780*/  @!P4 BRA `(.L_x_109) ;  /* 0x00000008001cc947 */ /* 0x002fea0003800000 */
.L_x_125:
[----:B------:R-:W-:Y:S02]  /*1d790*/  PRMT R6, R3, 0x9910, RZ ;  /* 0x0000991003067816 */ /* 0x000fe400000000ff */
[----:B-1----:R-:W-:Y:S02]  /*1d7a0*/  @P1 MOV R7, 0x20000 ;  /* 0x0002000000071802 */ /* 0x002fe40000000f00 */
[----:B------:R-:W-:Y:S02]  /*1d7b0*/  ISETP.NE.AND P4, PT, R6, 0x2, PT ;  /* 0x000000020600780c */ /* 0x000fe40003f85270 */
[----:B------:R1:W-:Y:S11]  /*1d7c0*/  @P1 SYNCS.ARRIVE.TRANS64 RZ, [R4+URZ+0xb0000], R7 ;  /* 0x0b00000704ff19a7 */ /* 0x0003f6000800003f */
[----:B-1----:R-:W-:Y:S05]  /*1d7d0*/  @P4 BRA `(.L_x_110) ;  /* 0x0000000000044947 */ /* 0x002fea0003800000 */
[----:B------:R-:W-:Y:S01]  /*1d7e0*/  BPT.TRAP 0x1 ;  /* 0x000000040000795c */ /* 0x000fe20000300000 */
.L_x_110:
[----:B------:R-:W-:Y:S05]  /*1d7f0*/  @P0 BRA `(.L_x_111) ;  /* 0x0000000000040947 */ /* 0x000fea0003800000 */
[----:B------:R-:W-:Y:S01]  /*1d800*/  BPT.TRAP 0x1 ;  /* 0x000000040000795c */ /* 0x000fe20000300000 */
.L_x_111:
[----:B------:R-:W-:Y:S01]  /*1d810*/  IMAD R5, R2, 0x20000, R5 ;  /* 0x0002000002057824 */ /* 0x000fe200078e0205 */
[----:B------:R-:W-:Y:S01]  /*1d820*/  R2UR UR41, R4 ;  /* 0x00000000042972ca */ /* 0x000fe200000e0000 */
[----:B------:R-:W-:Y:S01]  /*1d830*/  ULDC.64 UR6, c[0x0][0x198] ;  /* 0x0000660000067ab9 */ /* 0x000fe20000000a00 */
[----:B------:R-:W-:Y:S01]  /*1d840*/  R2UR UR43, R8 ;  /* 0x00000000082b72ca */ /* 0x000fe200000e0000 */
[----:B------:R-:W-:Y:S01]  /*1d850*/  UIADD3 UR6, UP0, UR6, 0x2f0, URZ ;  /* 0x000002f006067890 */ /* 0x000fe2000ff1e03f */
[----:B------:R-:W-:Y:S01]  /*1d860*/  R2UR UR16, R5 ;  /* 0x00000000051072ca */ /* 0x000fe200000e0000 */
[----:B------:R-:W-:Y:S01]  /*1d870*/  UMOV UR8, 0x0 ;  /* 0x0000000000087882 */ /* 0x000fe20000000000 */
[----:B------:R-:W-:Y:S01]  /*1d880*/  UMOV UR9, 0x10000000 ;  /* 0x1000000000097882 */ /* 0x000fe20000000000 */
[----:B------:R-:W-:Y:S01]  /*1d890*/  UIADD3.X UR7, URZ, UR7, URZ, UP0, !UPT ;  /* 0x000000073f077290 */ /* 0x000fe200087fe43f */
[----:B------:R-:W-:Y:S01]  /*1d8a0*/  IADD3 R2, R2, 0x1, RZ ;  /* 0x0000000102027810 */ /* 0x000fe20007ffe0ff */
[----:B------:R-:W-:Y:S01]  /*1d8b0*/  UMOV UR42, URZ ;  /* 0x0000003f002a7c82 */ /* 0x000fe20008000000 */
[----:B------:R-:W-:Y:S01]  /*1d8c0*/  UMOV UR34, 0x40 ;  /* 0x0000004000227882 */ /* 0x000fe20000000000 */
[----:B------:R-:W-:Y:S01]  /*1d8d0*/  UMOV UR36, UR44 ;  /* 0x0000002c00247c82 */ /* 0x000fe20008000000 */
[----:B------:R-:W-:Y:S01]  /*1d8e0*/  UMOV UR37, UR45 ;  /* 0x0000002d00257c82 */ /* 0x000fe20008000000 */
[----:B------:R-:W-:Y:S01]  /*1d8f0*/  UIADD3 UR41, UR41, 0xb0000, URZ ;  /* 0x000b000029297890 */ /* 0x000fe2000fffe03f */
[----:B------:R-:W-:Y:S01]  /*1d900*/  ISETP.NE.AND P4, PT, R2, 0x5, PT ;  /* 0x000000050200780c */ /* 0x000fe20003f85270 */
[----:B------:R-:W-:Y:S01]  /*1d910*/  USHF.L.U32 UR43, UR43, 0x8, URZ ;  /* 0x000000082b2b7899 */ /* 0x000fe2000800063f */
[----:B------:R-:W-:Y:S01]  /*1d920*/  IADD3 R8, R8, 0x1, RZ ;  /* 0x0000000108087810 */ /* 0x000fe20007ffe0ff */
        /* <DEDUP_REMOVED lines=24> */
.L_x_108:
[----:B------:R-:W-:Y:S05]  /*1dab0*/  BSYNC B1 ;  /* 0x0000000000017941 */ /* 0x000fea0003800000 */
.L_x_107:
[C---:B------:R-:W-:Y:S01]  /*1dac0*/  ISETP.GT.AND P4, PT, R9.reuse, 0x4, PT ;  /* 0x000000040900780c */ /* 0x040fe20003f84270 */
[----:B------:R-:W-:-:S12]  /*1dad0*/  VIADD R9, R9, 0xfffffffe ;  /* 0xfffffffe09097836 */ /* 0x000fd80000000000 */
[----:B------:R-:W-:Y:S05]  /*1dae0*/  @P4 BRA `(.L_x_112) ;  /* 0xfffffff800144947 */ /* 0x000fea000383ffff */
[----:B------:R-:W-:Y:S05]  /*1daf0*/  BSYNC B0 ;  /* 0x0000000000007941 */ /* 0x000fea0003800000 */
.L_x_101:
[----:B------:R-:W-:Y:S05]  /*1db00*/  EXIT ;  /* 0x000000000000794d */ /* 0x000fea0003800000 */
.L_x_15:
[----:B-1----:R-:W-:-:S04]  /*1db10*/  MOV R3, UR5 ;  /* 0x0000000500037c02 */ /* 0x002fc80008000f00 */
[----:B------:R1:W2:Y:S03]  /*1db20*/  SYNCS.PHASECHK.TRANS64.TRYWAIT P1, [R3+URZ+0xb0050], R6 ;  /* 0x0b005006030075a7 */ /* 0x0002a6000802017f */
[----:B--2---:R-:W-:Y:S05]  /*1db30*/  @!P1 NANOSLEEP.SYNCS 0x989680 ;  /* 0x009896800000995d */ /* 0x004fea0003900000 */
[----:B------:R-:W2:Y:S02]  /*1db40*/  @!P1 SYNCS.PHASECHK.TRANS64 P1, [R3+URZ+0xb0050], R6 ;  /* 0x0b005006030095a7 */ /* 0x000ea4000802007f */
[----:B--2---:R-:W-:Y:S05]  /*1db50*/  @!P1 BRA `(.L_x_15) ;  /* 0xfffffffc00ec9947 */ /* 0x004fea000383ffff */
[----:B------:R-:W-:Y:S05]  /*1db60*/  BRA `(.L_x_113) ;  /* 0xfffffe34002c7947 */ /* 0x000fea000383ffff */
.L_x_17:
[----:B-1----:R-:W-:-:S04]  /*1db70*/  MOV R0, UR60 ;  /* 0x0000003c00007c02 */ /* 0x002fc80008000f00 */
[----:B------:R1:W2:Y:S03]  /*1db80*/  SYNCS.PHASECHK.TRANS64.TRYWAIT P1, [R0+URZ+0xb0000], R5 ;  /* 0x0b000005000075a7 */ /* 0x0002a6000802017f */
[----:B--2---:R-:W-:Y:S05]  /*1db90*/  @!P1 NANOSLEEP.SYNCS 0x989680 ;  /* 0x009896800000995d */ /* 0x004fea0003900000 */
[----:B------:R-:W2:Y:S02]  /*1dba0*/  @!P1 SYNCS.PHASECHK.TRANS64 P1, [R0+URZ+0xb0000], R5 ;  /* 0x0b000005000095a7 */ /* 0x000ea4000802007f */
[----:B--2---:R-:W-:Y:S05]  /*1dbb0*/  @!P1 BRA `(.L_x_17) ;  /* 0xfffffffc00ec9947 */ /* 0x004fea000383ffff */
[----:B------:R-:W-:Y:S05]  /*1dbc0*/  BRA `(.L_x_114) ;  /* 0xfffffe3400387947 */ /* 0x000fea000383ffff */
.L_x_18:
[----:B-1----:R-:W-:-:S04]  /*1dbd0*/  IMAD.U32 R7, RZ, RZ, UR4 ;  /* 0x00000004ff077e24 */ /* 0x002fc8000f8e00ff */
[----:B------:R1:W2:Y:S03]  /*1dbe0*/  SYNCS.PHASECHK.TRANS64.TRYWAIT P1, [R7+URZ+-0x8], R0 ;  /* 0xfffff800070075a7 */ /* 0x0002a6000802017f */
[----:B--2---:R-:W-:Y:S05]  /*1dbf0*/  @!P1 NANOSLEEP.SYNCS 0x989680 ;  /* 0x009896800000995d */ /* 0x004fea0003900000 */
[----:B------:R-:W2:Y:S02]  /*1dc00*/  @!P1 SYNCS.PHASECHK.TRANS64 P1, [R7+URZ+-0x8], R0 ;  /* 0xfffff800070095a7 */ /* 0x000ea4000802007f */
[----:B--2---:R-:W-:Y:S05]  /*1dc10*/  @!P1 BRA `(.L_x_18) ;  /* 0xfffffffc00ec9947 */ /* 0x004fea000383ffff */
[----:B------:R-:W-:Y:S05]  /*1dc20*/  BRA `(.L_x_115) ;  /* 0xfffffe34003c7947 */ /* 0x000fea000383ffff */
.L_x_20:
[----:B-1----:R-:W-:-:S04]  /*1dc30*/  MOV R8, UR60 ;  /* 0x0000003c00087c02 */ /* 0x002fc80008000f00 */
[----:B------:R1:W2:Y:S03]  /*1dc40*/  SYNCS.PHASECHK.TRANS64.TRYWAIT P1, [R8+URZ+0xb0008], R5 ;  /* 0x0b000805080075a7 */ /* 0x0002a6000802017f */
[----:B--2---:R-:W-:Y:S05]  /*1dc50*/  @!P1 NANOSLEEP.SYNCS 0x989680 ;  /* 0x009896800000995d */ /* 0x004fea0003900000 */
[----:B------:R-:W2:Y:S02]  /*1dc60*/  @!P1 SYNCS.PHASECHK.TRANS64 P1, [R8+URZ+0xb0008], R5 ;  /* 0x0b000805080095a7 */ /* 0x000ea4000802007f */
[----:B--2---:R-:W-:Y:S05]  /*1dc70*/  @!P1 BRA `(.L_x_20) ;  /* 0xfffffffc00ec9947 */ /* 0x004fea000383ffff */
[----:B------:R-:W-:Y:S05]  /*1dc80*/  BRA `(.L_x_116) ;  /* 0xfffffe9400347947 */ /* 0x000fea000383ffff */
.L_x_25:
[----:B-1----:R-:W-:-:S04]  /*1dc90*/  MOV R7, UR6 ;  /* 0x0000000600077c02 */ /* 0x002fc80008000f00 */
[----:B------:R1:W2:Y:S03]  /*1dca0*/  SYNCS.PHASECHK.TRANS64.TRYWAIT P2, [R7+URZ+0xb0000], R0 ;  /* 0x0b000000070075a7 */ /* 0x0002a6000804017f */
[----:B--2---:R-:W-:Y:S05]  /*1dcb0*/  @!P2 NANOSLEEP.SYNCS 0x989680 ;  /* 0x009896800000a95d */ /* 0x004fea0003900000 */
[----:B------:R-:W2:Y:S02]  /*1dcc0*/  @!P2 SYNCS.PHASECHK.TRANS64 P2, [R7+URZ+0xb0000], R0 ;  /* 0x0b0000000700a5a7 */ /* 0x000ea4000804007f */
[----:B--2---:R-:W-:Y:S05]  /*1dcd0*/  @!P2 BRA `(.L_x_25) ;  /* 0xfffffffc00eca947 */ /* 0x004fea000383ffff */
[----:B------:R-:W-:Y:S05]  /*1dce0*/  BRA `(.L_x_117) ;  /* 0xfffffea000947947 */ /* 0x000fea000383ffff */
.L_x_29:
[----:B-1----:R-:W-:-:S04]  /*1dcf0*/  IMAD.U32 R6, RZ, RZ, UR6 ;  /* 0x00000006ff067e24 */ /* 0x002fc8000f8e00ff */
[----:B------:R1:W2:Y:S03]  /*1dd00*/  SYNCS.PHASECHK.TRANS64.TRYWAIT P2, [R6+URZ+0xb0000], R9 ;  /* 0x0b000009060075a7 */ /* 0x0002a6000804017f */
[----:B--2---:R-:W-:Y:S05]  /*1dd10*/  @!P2 NANOSLEEP.SYNCS 0x989680 ;  /* 0x009896800000a95d */ /* 0x004fea0003900000 */
[----:B------:R-:W2:Y:S02]  /*1dd20*/  @!P2 SYNCS.PHASECHK.TRANS64 P2, [R6+URZ+0xb0000], R9 ;  /* 0x0b0000090600a5a7 */ /* 0x000ea4000804007f */
[----:B--2---:R-:W-:Y:S05]  /*1dd30*/  @!P2 BRA `(.L_x_29) ;  /* 0xfffffffc00eca947 */ /* 0x004fea000383ffff */
[----:B------:R-:W-:Y:S05]  /*1dd40*/  BRA `(.L_x_28) ;  /* 0xffffff0000a07947 */ /* 0x000fea000383ffff */
.L_x_37:
[----:B-1----:R-:W-:-:S04]  /*1dd50*/  MOV R7, UR6 ;  /* 0x0000000600077c02 */ /* 0x002fc80008000f00 */
[----:B------:R1:W2:Y:S03]  /*1dd60*/  SYNCS.PHASECHK.TRANS64.TRYWAIT P2, [R7+URZ+0xb0000], R0 ;  /* 0x0b000000070075a7 */ /* 0x0002a6000804017f */
[----:B--2---:R-:W-:Y:S05]  /*1dd70*/  @!P2 NANOSLEEP.SYNCS 0x989680 ;  /* 0x009896800000a95d */ /* 0x004fea0003900000 */
[----:B------:R-:W2:Y:S02]  /*1dd80*/  @!P2 SYNCS.PHASECHK.TRANS64 P2, [R7+URZ+0xb0000], R0 ;  /* 0x0b0000000700a5a7 */ /* 0x000ea4000804007f */
[----:B--2---:R-:W-:Y:S05]  /*1dd90*/  @!P2 BRA `(.L_x_37) ;  /* 0xfffffffc00eca947 */ /* 0x004fea000383ffff */
[----:B------:R-:W-:Y:S05]  /*1dda0*/  BRA `(.L_x_118) ;  /* 0xffffff1400047947 */ /* 0x000fea000383ffff */
.L_x_41:
[----:B-1----:R-:W-:-:S04]  /*1ddb0*/  MOV R6, UR6 ;  /* 0x0000000600067c02 */ /* 0x002fc80008000f00 */
[----:B------:R1:W2:Y:S03]  /*1ddc0*/  SYNCS.PHASECHK.TRANS64.TRYWAIT P2, [R6+URZ+0xb0000], R7 ;  /* 0x0b000007060075a7 */ /* 0x0002a6000804017f */
[----:B--2---:R-:W-:Y:S05]  /*1ddd0*/  @!P2 NANOSLEEP.SYNCS 0x989680 ;  /* 0x009896800000a95d */ /* 0x004fea0003900000 */
[----:B------:R-:W2:Y:S02]  /*1dde0*/  @!P2 SYNCS.PHASECHK.TRANS64 P2, [R6+URZ+0xb0000], R7 ;  /* 0x0b0000070600a5a7 */ /* 0x000ea4000804007f */
[----:B--2---:R-:W-:Y:S05]  /*1ddf0*/  @!P2 BRA `(.L_x_41) ;  /* 0xfffffffc00eca947 */ /* 0x004fea000383ffff */
[----:B------:R-:W-:Y:S05]  /*1de00*/  BRA `(.L_x_40) ;  /* 0xffffff9c00787947 */ /* 0x000fea000383ffff */
.L_x_57:
[----:B-1----:R-:W-:-:S04]  /*1de10*/  IMAD.U32 R3, RZ, RZ, UR4 ;  /* 0x00000004ff037e24 */ /* 0x002fc8000f8e00ff */
[----:B------:R1:W2:Y:S03]  /*1de20*/  SYNCS.PHASECHK.TRANS64.TRYWAIT P0, [R3+URZ+0x8], R0 ;  /* 0x00000800030075a7 */ /* 0x0002a6000800017f */
[----:B--2---:R-:W-:Y:S05]  /*1de30*/  @!P0 NANOSLEEP.SYNCS 0x989680 ;  /* 0x009896800000895d */ /* 0x004fea0003900000 */
[----:B------:R-:W2:Y:S02]  /*1de40*/  @!P0 SYNCS.PHASECHK.TRANS64 P0, [R3+URZ+0x8], R0 ;  /* 0x00000800030085a7 */ /* 0x000ea4000800007f */
[----:B--2---:R-:W-:Y:S05]  /*1de50*/  @!P0 BRA `(.L_x_57) ;  /* 0xfffffffc00ec8947 */ /* 0x004fea000383ffff */
[----:B------:R-:W-:Y:S05]  /*1de60*/  BRA `(.L_x_119) ;  /* 0xffffffb800fc7947 */ /* 0x000fea000383ffff */
.L_x_83:
[----:B-1----:R1:W2:Y:S02]  /*1de70*/  SYNCS.PHASECHK.TRANS64.TRYWAIT P0, [R4+URZ+0xb0060], R3 ;  /* 0x0b006003040075a7 */ /* 0x0022a4000800017f */
[----:B--2---:R-:W-:Y:S05]  /*1de80*/  @!P0 NANOSLEEP.SYNCS 0x989680 ;  /* 0x009896800000895d */ /* 0x004fea0003900000 */
[----:B------:R-:W2:Y:S02]  /*1de90*/  @!P0 SYNCS.PHASECHK.TRANS64 P0, [R4+URZ+0xb0060], R3 ;  /* 0x0b006003040085a7 */ /* 0x000ea4000800007f */
[----:B--2---:R-:W-:Y:S05]  /*1dea0*/  @!P0 BRA `(.L_x_83) ;  /* 0xfffffffc00f08947 */ /* 0x004fea000383ffff */
[----:B------:R-:W-:Y:S05]  /*1deb0*/  BRA `(.L_x_120) ;  /* 0xffffffe400787947 */ /* 0x000fea000383ffff */
.L_x_88:
[----:B-1----:R1:W2:Y:S02]  /*1dec0*/  SYNCS.PHASECHK.TRANS64.TRYWAIT P0, [R5+URZ+0xb0028], R2 ;  /* 0x0b002802050075a7 */ /* 0x0022a4000800017f */
[----:B--2---:R-:W-:Y:S05]  /*1ded0*/  @!P0 NANOSLEEP.SYNCS 0x989680 ;  /* 0x009896800000895d */ /* 0x004fea0003900000 */
[----:B------:R-:W2:Y:S02]  /*1dee0*/  @!P0 SYNCS.PHASECHK.TRANS64 P0, [R5+URZ+0xb0028], R2 ;  /* 0x0b002802050085a7 */ /* 0x000ea4000800007f */
[----:B--2---:R-:W-:Y:S05]  /*1def0*/  @!P0 BRA `(.L_x_88) ;  /* 0xfffffffc00f08947 */ /* 0x004fea000383ffff */
[----:B------:R-:W-:Y:S05]  /*1df00*/  BRA `(.L_x_121) ;  /* 0xffffffe800447947 */ /* 0x000fea000383ffff */
.L_x_93:
[----:B-1----:R1:W2:Y:S02]  /*1df10*/  SYNCS.PHASECHK.TRANS64.TRYWAIT P0, [R4+URZ+0xb0060], R5 ;  /* 0x0b006005040075a7 */ /* 0x0022a4000800017f */
[----:B--2---:R-:W-:Y:S05]  /*1df20*/  @!P0 NANOSLEEP.SYNCS 0x989680 ;  /* 0x009896800000895d */ /* 0x004fea0003900000 */
[----:B------:R-:W2:Y:S02]  /*1df30*/  @!P0 SYNCS.PHASECHK.TRANS64 P0, [R4+URZ+0xb0060], R5 ;  /* 0x0b006005040085a7 */ /* 0x000ea4000800007f */
[----:B--2---:R-:W-:Y:S05]  /*1df40*/  @!P0 BRA `(.L_x_93) ;  /* 0xfffffffc00f08947 */ /* 0x004fea000383ffff */
[----:B------:R-:W-:Y:S05]  /*1df50*/  BRA `(.L_x_122) ;  /* 0xffffffec00147947 */ /* 0x000fea000383ffff */
.L_x_98:
[----:B-1----:R1:W2:Y:S02]  /*1df60*/  SYNCS.PHASECHK.TRANS64.TRYWAIT P0, [R3+URZ+0xb0028], R4 ;  /* 0x0b002804030075a7 */ /* 0x0022a4000800017f */
[----:B--2---:R-:W-:Y:S05]  /*1df70*/  @!P0 NANOSLEEP.SYNCS 0x989680 ;  /* 0x009896800000895d */ /* 0x004fea0003900000 */
[----:B------:R-:W2:Y:S02]  /*1df80*/  @!P0 SYNCS.PHASECHK.TRANS64 P0, [R3+URZ+0xb0028], R4 ;  /* 0x0b002804030085a7 */ /* 0x000ea4000800007f */
[----:B--2---:R-:W-:Y:S05]  /*1df90*/  @!P0 BRA `(.L_x_98) ;  /* 0xfffffffc00f08947 */ /* 0x004fea000383ffff */
[----:B------:R-:W-:Y:S05]  /*1dfa0*/  BRA `(.L_x_123) ;  /* 0xffffffec00f07947 */ /* 0x000fea000383ffff */
.L_x_104:
[----:B-1----:R1:W2:Y:S02]  /*1dfb0*/  SYNCS.PHASECHK.TRANS64.TRYWAIT P4, [R7+URZ+0xb0028], R4 ;  /* 0x0b002804070075a7 */ /* 0x0022a4000808017f */
[----:B--2---:R-:W-:Y:S05]  /*1dfc0*/  @!P4 NANOSLEEP.SYNCS 0x989680 ;  /* 0x009896800000c95d */ /* 0x004fea0003900000 */
[----:B------:R-:W2:Y:S02]  /*1dfd0*/  @!P4 SYNCS.PHASECHK.TRANS64 P4, [R7+URZ+0xb0028], R4 ;  /* 0x0b0028040700c5a7 */ /* 0x000ea4000808007f */
[----:B--2---:R-:W-:Y:S05]  /*1dfe0*/  @!P4 BRA `(.L_x_104) ;  /* 0xfffffffc00f0c947 */ /* 0x004fea000383ffff */
[----:B------:R-:W-:Y:S05]  /*1dff0*/  BRA `(.L_x_124) ;  /* 0xfffffff000f47947 */ /* 0x000fea000383ffff */
.L_x_109:
[----:B-1----:R1:W2:Y:S02]  /*1e000*/  SYNCS.PHASECHK.TRANS64.TRYWAIT P4, [R4+URZ+0xb0028], R7 ;  /* 0x0b002807040075a7 */ /* 0x0022a4000808017f */
[----:B--2---:R-:W-:Y:S05]  /*1e010*/  @!P4 NANOSLEEP.SYNCS 0x989680 ;  /* 0x009896800000c95d */ /* 0x004fea0003900000 */
[----:B------:R-:W2:Y:S02]  /*1e020*/  @!P4 SYNCS.PHASECHK.TRANS64 P4, [R4+URZ+0xb0028], R7 ;  /* 0x0b0028070400c5a7 */ /* 0x000ea4000808007f */
[----:B--2---:R-:W-:Y:S05]  /*1e030*/  @!P4 BRA `(.L_x_109) ;  /* 0xfffffffc00f0c947 */ /* 0x004fea000383ffff */
[----:B------:R-:W-:Y:S05]  /*1e040*/  BRA `(.L_x_125) ;  /* 0xfffffff400d07947 */ /* 0x000fea000383ffff */
        .weak           $__internal_0_$__cuda_sm20_rcp_rn_f32_slowpath
        .type           $__internal_0_$__cuda_sm20_rcp_rn_f32_slowpath,@function
        .size           $__internal_0_$__cuda_sm20_rcp_rn_f32_slowpath,(.L_x_131 - $__internal_0_$__cuda_sm20_rcp_rn_f32_slowpath)
$__internal_0_$__cuda_sm20_rcp_rn_f32_slowpath:
[----:B------:R-:W-:Y:S01]  /*1e050*/  SHF.L.U32 R2, R3, 0x1, RZ ;  /* 0x0000000103027819 */ /* 0x000fe200000006ff */
[----:B------:R-:W-:Y:S03]  /*1e060*/  BSSY B2, `(.L_x_126) ;  /* 0x0000030000027945 */ /* 0x000fe60003800000 */
[----:B------:R-:W-:-:S04]  /*1e070*/  SHF.R.U32.HI R20, RZ, 0x18, R2 ;  /* 0x00000018ff147819 */ /* 0x000fc80000011602 */
[----:B------:R-:W-:-:S13]  /*1e080*/  ISETP.NE.U32.AND P0, PT, R20, RZ, PT ;  /* 0x000000ff1400720c */ /* 0x000fda0003f05070 */
[----:B------:R-:W-:Y:S05]  /*1e090*/  @P0 BRA `(.L_x_127) ;  /* 0x0000000000280947 */ /* 0x000fea0003800000 */
[----:B------:R-:W-:-:S04]  /*1e0a0*/  SHF.L.U32 R2, R3, 0x1, RZ ;  /* 0x0000000103027819 */ /* 0x000fc800000006ff */
[----:B------:R-:W-:-:S13]  /*1e0b0*/  ISETP.NE.AND P0, PT, R2, RZ, PT ;  /* 0x000000ff0200720c */ /* 0x000fda0003f05270 */
[----:B------:R-:W-:Y:S01]  /*1e0c0*/  @P0 FFMA R10, R3, 1.84467440737095516160e+19, RZ ;  /* 0x5f800000030a0823 */ /* 0x000fe200000000ff */
[----:B------:R-:W-:Y:S08]  /*1e0d0*/  @!P0 MUFU.RCP R9, R3 ;  /* 0x0000000300098308 */ /* 0x000ff00000001000 */
[----:B------:R-:W1:Y:S02]  /*1e0e0*/  @P0 MUFU.RCP R11, R10 ;  /* 0x0000000a000b0308 */ /* 0x000e640000001000 */
[----:B-1----:R-:W-:-:S04]  /*1e0f0*/  @P0 FFMA R2, R10, R11, -1 ;  /* 0xbf8000000a020423 */ /* 0x002fc8000000000b */
[----:B------:R-:W-:-:S04]  /*1e100*/  @P0 FADD.FTZ R2, -R2, -RZ ;  /* 0x800000ff02020221 */ /* 0x000fc80000010100 */
[----:B------:R-:W-:-:S04]  /*1e110*/  @P0 FFMA R2, R11, R2, R11 ;  /* 0x000000020b020223 */ /* 0x000fc8000000000b */
[----:B------:R-:W-:Y:S01]  /*1e120*/  @P0 FFMA R9, R2, 1.84467440737095516160e+19, RZ ;  /* 0x5f80000002090823 */ /* 0x000fe200000000ff */
[----:B------:R-:W-:Y:S06]  /*1e130*/  BRA `(.L_x_128) ;  /* 0x0000000000887947 */ /* 0x000fec0003800000 */
.L_x_127:
[----:B------:R-:W-:-:S05]  /*1e140*/  VIADD R21, R20, 0xffffff03 ;  /* 0xffffff0314157836 */ /* 0x000fca0000000000 */
[----:B------:R-:W-:-:S13]  /*1e150*/  ISETP.GT.U32.AND P0, PT, R21, 0x1, PT ;  /* 0x000000011500780c */ /* 0x000fda0003f04070 */
[----:B------:R-:W-:Y:S05]  /*1e160*/  @P0 BRA `(.L_x_129) ;  /* 0x0000000000780947 */ /* 0x000fea0003800000 */
[----:B------:R-:W-:Y:S02]  /*1e170*/  LOP3.LUT R2, R3, 0x7fffff, RZ, 0xc0, !PT ;  /* 0x007fffff03027812 */ /* 0x000fe400078ec0ff */
[----:B------:R-:W-:Y:S02]  /*1e180*/  MOV R12, 0x3 ;  /* 0x00000003000c7802 */ /* 0x000fe40000000f00 */
[----:B------:R-:W-:Y:S02]  /*1e190*/  LOP3.LUT R2, R2, 0x3f800000, RZ, 0xfc, !PT ;  /* 0x3f80000002027812 */ /* 0x000fe400078efcff */
[----:B------:R-:W-:Y:S02]  /*1e1a0*/  SHF.L.U32 R12, R12, R21, RZ ;  /* 0x000000150c0c7219 */ /* 0x000fe400000006ff */
[----:B------:R-:W1:Y:S02]  /*1e1b0*/  MUFU.RCP R9, R2 ;  /* 0x0000000200097308 */ /* 0x000e640000001000 */
[----:B-1----:R-:W-:-:S04]  /*1e1c0*/  FFMA R10, R2, R9, -1 ;  /* 0xbf800000020a7423 */ /* 0x002fc80000000009 */
[----:B------:R-:W-:-:S04]  /*1e1d0*/  FADD.FTZ R10, -R10, -RZ ;  /* 0x800000ff0a0a7221 */ /* 0x000fc80000010100 */
[CCC-:B------:R-:W-:Y:S01]  /*1e1e0*/  FFMA.RM R11, R9.reuse, R10.reuse, R9.reuse ;  /* 0x0000000a090b7223 */ /* 0x1c0fe20000004009 */
[----:B------:R-:W-:-:S04]  /*1e1f0*/  FFMA.RP R10, R9, R10, R9 ;  /* 0x0000000a090a7223 */ /* 0x000fc80000008009 */
[C---:B------:R-:W-:Y:S02]  /*1e200*/  LOP3.LUT R9, R11.reuse, 0x7fffff, RZ, 0xc0, !PT ;  /* 0x007fffff0b097812 */ /* 0x040fe400078ec0ff */
[----:B------:R-:W-:Y:S02]  /*1e210*/  FSETP.NEU.FTZ.AND P0, PT, R11, R10, PT ;  /* 0x0000000a0b00720b */ /* 0x000fe40003f1d000 */
[----:B------:R-:W-:Y:S02]  /*1e220*/  LOP3.LUT R9, R9, 0x800000, RZ, 0xfc, !PT ;  /* 0x0080000009097812 */ /* 0x000fe400078efcff */
[----:B------:R-:W-:Y:S02]  /*1e230*/  SEL R10, RZ, 0xffffffff, !P0 ;  /* 0xffffffffff0a7807 */ /* 0x000fe40004000000 */
[----:B------:R-:W-:Y:S02]  /*1e240*/  LOP3.LUT R12, R12, R9, RZ, 0xc0, !PT ;  /* 0x000000090c0c7212 */ /* 0x000fe400078ec0ff */
[----:B------:R-:W-:-:S02]  /*1e250*/  IADD3 R10, -R10, RZ, RZ ;  /* 0x000000ff0a0a7210 */ /* 0x000fc40007ffe1ff */
[-C--:B------:R-:W-:Y:S02]  /*1e260*/  SHF.R.U32.HI R12, RZ, R21.reuse, R12 ;  /* 0x00000015ff0c7219 */ /* 0x080fe4000001160c */
[----:B------:R-:W-:Y:S02]  /*1e270*/  LOP3.LUT P1, RZ, R10, R21, R9, 0xf8, !PT ;  /* 0x000000150aff7212 */ /* 0x000fe4000782f809 */
[C---:B------:R-:W-:Y:S02]  /*1e280*/  LOP3.LUT P0, RZ, R12.reuse, 0x1, RZ, 0xc0, !PT ;  /* 0x000000010cff7812 */ /* 0x040fe4000780c0ff */
[----:B------:R-:W-:-:S04]  /*1e290*/  LOP3.LUT P2, RZ, R12, 0x2, RZ, 0xc0, !PT ;  /* 0x000000020cff7812 */ /* 0x000fc8000784c0ff */
[----:B------:R-:W-:Y:S02]  /*1e2a0*/  PLOP3.LUT P0, PT, P0, P1, P2, 0xe0, 0x0 ;  /* 0x000000000000781c */ /* 0x000fe40000703c20 */
[----:B------:R-:W-:Y:S02]  /*1e2b0*/  LOP3.LUT P1, RZ, R3, 0x7fffff, RZ, 0xc0, !PT ;  /* 0x007fffff03ff7812 */ /* 0x000fe4000782c0ff */
[----:B------:R-:W-:-:S05]  /*1e2c0*/  SEL R2, RZ, 0x1, !P0 ;  /* 0x00000001ff027807 */ /* 0x000fca0004000000 */
[----:B------:R-:W-:-:S05]  /*1e2d0*/  IMAD.MOV R2, RZ, RZ, -R2 ;  /* 0x000000ffff027224 */ /* 0x000fca00078e0a02 */
[----:B------:R-:W-:Y:S02]  /*1e2e0*/  ISETP.GE.AND P0, PT, R2, RZ, PT ;  /* 0x000000ff0200720c */ /* 0x000fe40003f06270 */
[----:B------:R-:W-:-:S04]  /*1e2f0*/  IADD3 R2, R20, -0xfc, RZ ;  /* 0xffffff0414027810 */ /* 0x000fc80007ffe0ff */
[----:B------:R-:W-:-:S07]  /*1e300*/  SHF.R.U32.HI R2, RZ, R2, R9 ;  /* 0x00000002ff027219 */ /* 0x000fce0000011609 */
[----:B------:R-:W-:-:S05]  /*1e310*/  @!P0 IADD3 R2, R2, 0x1, RZ ;  /* 0x0000000102028810 */ /* 0x000fca0007ffe0ff */
[----:B------:R-:W-:-:S05]  /*1e320*/  @!P1 IMAD.SHL.U32 R2, R2, 0x2, RZ ;  /* 0x0000000202029824 */ /* 0x000fca00078e00ff */
[----:B------:R-:W-:Y:S01]  /*1e330*/  LOP3.LUT R9, R2, 0x80000000, R3, 0xf8, !PT ;  /* 0x8000000002097812 */ /* 0x000fe200078ef803 */
[----:B------:R-:W-:Y:S06]  /*1e340*/  BRA `(.L_x_128) ;  /* 0x0000000000047947 */ /* 0x000fec0003800000 */
.L_x_129:
[----:B------:R1:W2:Y:S02]  /*1e350*/  MUFU.RCP R9, R3 ;  /* 0x0000000300097308 */ /* 0x0002a40000001000 */
.L_x_128:
[----:B------:R-:W-:Y:S05]  /*1e360*/  BSYNC B2 ;  /* 0x0000000000027941 */ /* 0x000fea0003800000 */
.L_x_126:
[----:B------:R-:W-:Y:S02]  /*1e370*/  MOV R2, R13 ;  /* 0x0000000d00027202 */ /* 0x000fe40000000f00 */
[----:B-1----:R-:W-:-:S04]  /*1e380*/  MOV R3, 0x0 ;  /* 0x0000000000037802 */ /* 0x002fc80000000f00 */
[----:B--2---:R-:W-:Y:S05]  /*1e390*/  RET.REL.NODEC R2 `(_ZN7cutlass13device_kernelINS_4fmha6kernel28FmhaKernelTmaWarpSpecializedINS1_10collective30FmhaMainloopTmaWarpSpecializedINS_10bfloat16_tEffN4cute5tupleIJNS7_1CILi128EEENS9_ILi256EEESB_EEENS8_IJiNS9_ILi1EEENS8_IJiiEEEEEESF_SF_NS4_12CausalFusionEJEEENS4_15FmhaFwdEpilogueIS6_fNS8_IJNS9_ILi64EEESB_SB_EEEEENS2_23IndividualTileSchedulerEJEEEEEvNT_6ParamsE) ;  /* 0xfffffe1c02187950 */ /* 0x004fea0003c3ffff */
.L_x_130:
[----:B------:R-:W-:-:S00]  /*1e3a0*/  BRA `(.L_x_130) ;  /* 0xfffffffc00fc7947 */ /* 0x000fc0000383ffff */
[----:B------:R-:W-:-:S00]  /*1e3b0*/  NOP ;  /* 0x0000000000007918 */ /* 0x000fc00000000000 */
        /* <DEDUP_REMOVED lines=12> */
.L_x_131:


//--------------------- .nv.global.init           --------------------------
	.section	.nv.global.init,"aw",@progbits
.nv.global.init:
	.type		$str$24,@object
	.size		$str$24,($str$25 - $str$24)
$str$24:
        /*0000*/ 	.byte	0x28, 0x61, 0x64, 0x64, 0x72, 0x65, 0x73, 0x73, 0x20, 0x26, 0x20, 0x6d, 0x61, 0x73, 0x6b, 0x29
        /*0010*/ 	.byte	0x20, 0x3d, 0x3d, 0x20, 0x30, 0x00
	.type		$str$25,@object
	.size		$str$25,(__unnamed_1 - $str$25)
$str$25:
        /*0016*/ 	.byte	0x2f, 0x74, 0x6d, 0x70, 0x2f, 0x63, 0x75, 0x74, 0x6c, 0x61, 0x73, 0x73, 0x5f, 0x73, 0x77, 0x65
        /*0026*/ 	.byte	0x65, 0x70, 0x5f, 0x73, 0x72, 0x63, 0x2f, 0x69, 0x6e, 0x63, 0x6c, 0x75, 0x64, 0x65, 0x2f, 0x63
        /*0036*/ 	.byte	0x75, 0x74, 0x65, 0x2f, 0x70, 0x6f, 0x69, 0x6e, 0x74, 0x65, 0x72, 0x5f, 0x66, 0x6c, 0x61, 0x67
        /*0046*/ 	.byte	0x67, 0x65, 0x64, 0x2e, 0x68, 0x70, 0x70, 0x00
	.type		__unnamed_1,@object
	.size		__unnamed_1,(__unnamed_2 - __unnamed_1)
__unnamed_1:
        /* <DEDUP_REMOVED lines=28> */
        /*020e*/ 	.byte	0x32, 0x30, 0x34, 0x38, 0x3e, 0x3e, 0x3e, 0x3e, 0x3e, 0x5d, 0x00
	.type		__unnamed_2,@object
	.size		__unnamed_2,(.L_1 - __unnamed_2)
__unnamed_2:
        /* <DEDUP_REMOVED lines=29> */
.L_1:


//--------------------- .nv.shared._ZN7cutlass13device_kernelINS_4fmha6kernel28FmhaKernelTmaWarpSpecializedINS1_10collective30FmhaMainloopTmaWarpSpecializedINS_10bfloat16_tEffN4cute5tupleIJNS7_1CILi128EEENS9_ILi256EEESB_EEENS8_IJiNS9_ILi1EEENS8_IJiiEEEEEESF_SF_NS4_12CausalFusionEJEEENS4_15FmhaFwdEpilogueIS6_fNS8_IJNS9_ILi64EEESB_SB_EEEEENS2_23IndividualTileSchedulerEJEEEEEvNT_6ParamsE --------------------------
	.section	.nv.shared._ZN7cutlass13device_kernelINS_4fmha6kernel28FmhaKernelTmaWarpSpecializedINS1_10collective30FmhaMainloopTmaWarpSpecializedINS_10bfloat16_tEffN4cute5tupleIJNS7_1CILi128EEENS9_ILi256EEESB_EEENS8_IJiNS9_ILi1EEENS8_IJiiEEEEEESF_SF_NS4_12CausalFusionEJEEENS4_15FmhaFwdEpilogueIS6_fNS8_IJNS9_ILi64EEESB_SB_EEEEENS2_23IndividualTileSchedulerEJEEEEEvNT_6ParamsE,"aw",@nobits
	.sectionflags	@""
	.align	16
	.zero		1024


//--------------------- .nv.shared.reserved.0     --------------------------
	.section	.nv.shared.reserved.0,"aw",@nobits
	.weak		__nv_reservedSMEM_offset_0_alias
	.size		__nv_reservedSMEM_offset_0_alias, 0, 0
	.other		__nv_reservedSMEM_offset_0_alias,@"STO_CUDA_RESERVED_SHARED STV_DEFAULT"
__nv_reservedSMEM_offset_0_alias:
	.zero		0


//--------------------- .nv.global                --------------------------
	.section	.nv.global,"aw",@nobits
.nv.global:
	.type		_ZN39_INTERNAL_51be6cfa_4_k_cu_043b55a3_33244cute1_E,@object
	.size		_ZN39_INTERNAL_51be6cfa_4_k_cu_043b55a3_33244cute1_E,(_ZN39_INTERNAL_51be6cfa_4_k_cu_043b55a3_33244cuda3std3__45__cpo6cbeginE - _ZN39_INTERNAL_51be6cfa_4_k_cu_043b55a3_33244cute1_E)
_ZN39_INTERNAL_51be6cfa_4_k_cu_043b55a3_33244cute1_E:
	.zero		1
	.type		_ZN39_INTERNAL_51be6cfa_4_k_cu_043b55a3_33244cuda3std3__45__cpo6cbeginE,@object
	.size		_ZN39_INTERNAL_51be6cfa_4_k_cu_043b55a3_33244cuda3std3__45__cpo6cbeginE,(_ZN39_INTERNAL_51be6cfa_4_k_cu_043b55a3_33244cuda3std3__48in_placeE - _ZN39_INTERNAL_51be6cfa_4_k_cu_043b55a3_33244cuda3std3__45__cpo6cbeginE)
_ZN39_INTERNAL_51be6cfa_4_k_cu_043b55a3_33244cuda3std3__45__cpo6cbeginE:
	.zero		1
	.type		_ZN39_INTERNAL_51be6cfa_4_k_cu_043b55a3_33244cuda3std3__48in_placeE,@object
	.size		_ZN39_INTERNAL_51be6cfa_4_k_cu_043b55a3_33244cuda3std3__48in_placeE,(_ZN39_INTERNAL_51be6cfa_4_k_cu_043b55a3_33244cuda3std6ranges3__45__cpo9iter_moveE - _ZN39_INTERNAL_51be6cfa_4_k_cu_043b55a3_33244cuda3std3__48in_placeE)
_ZN39_INTERNAL_51be6cfa_4_k_cu_043b55a3_33244cuda3std3__48in_placeE:
	.zero		1
	.type		_ZN39_INTERNAL_51be6cfa_4_k_cu_043b55a3_33244cuda3std6ranges3__45__cpo9iter_moveE,@object
	.size		_ZN39_INTERNAL_51be6cfa_4_k_cu_043b55a3_33244cuda3std6ranges3__45__cpo9iter_moveE,(_ZN39_INTERNAL_51be6cfa_4_k_cu_043b55a3_33244cuda3std3__45__cpo5beginE - _ZN39_INTERNAL_51be6cfa_4_k_cu_043b55a3_33244cuda3std6ranges3__45__cpo9iter_moveE)
_ZN39_INTERNAL_51be6cfa_4_k_cu_043b55a3_33244cuda3std6ranges3__45__cpo9iter_moveE:
	.zero		1
	.type		_ZN39_INTERNAL_51be6cfa_4_k_cu_043b55a3_33244cuda3std3__45__cpo5beginE,@object
	.size		_ZN39_INTERNAL_51be6cfa_4_k_cu_043b55a3_33244cuda3std3__45__cpo5beginE,(_ZN39_INTERNAL_51be6cfa_4_k_cu_043b55a3_33244cuda3std3__441_GLOBAL__N__51be6cfa_4_k_cu_043b55a3_33246ignoreE - _ZN39_INTERNAL_51be6cfa_4_k_cu_043b55a3_33244cuda3std3__45__cpo5beginE)
_ZN39_INTERNAL_51be6cfa_4_k_cu_043b55a3_33244cuda3std3__45__cpo5beginE:
	.zero		1
	.type		_ZN39_INTERNAL_51be6cfa_4_k_cu_043b55a3_33244cuda3std3__441_GLOBAL__N__51be6cfa_4_k_cu_043b55a3_33246ignoreE,@object
	.size		_ZN39_INTERNAL_51be6cfa_4_k_cu_043b55a3_33244cuda3std3__441_GLOBAL__N__51be6cfa_4_k_cu_043b55a3_33246ignoreE,(_ZN39_INTERNAL_51be6cfa_4_k_cu_043b55a3_33244cute7productE - _ZN39_INTERNAL_51be6cfa_4_k_cu_043b55a3_33244cuda3std3__441_GLOBAL__N__51be6cfa_4_k_cu_043b55a3_33246ignoreE)
_ZN39_INTERNAL_51be6cfa_4_k_cu_043b55a3_33244cuda3std3__441_GLOBAL__N__51be6cfa_4_k_cu_043b55a3_33246ignoreE:
	.zero		1
	.type		_ZN39_INTERNAL_51be6cfa_4_k_cu_043b55a3_33244cute7productE,@object
	.size		_ZN39_INTERNAL_51be6cfa_4_k_cu_043b55a3_33244cute7productE,(_ZN39_INTERNAL_51be6cfa_4_k_cu_043b55a3_33244cuda3std3__45__cpo3endE - _ZN39_INTERNAL_51be6cfa_4_k_cu_043b55a3_33244cute7productE)
_ZN39_INTERNAL_51be6cfa_4_k_cu_043b55a3_33244cute7productE:
	.zero		1
	.type		_ZN39_INTERNAL_51be6cfa_4_k_cu_043b55a3_33244cuda3std3__45__cpo3endE,@object
	.size		_ZN39_INTERNAL_51be6cfa_4_k_cu_043b55a3_33244cuda3std3__45__cpo3endE,(_ZN39_INTERNAL_51be6cfa_4_k_cu_043b55a3_33244cuda3std3__419piecewise_constructE - _ZN39_INTERNAL_51be6cfa_4_k_cu_043b55a3_33244cuda3std3__45__cpo3endE)
_ZN39_INTERNAL_51be6cfa_4_k_cu_043b55a3_33244cuda3std3__45__cpo3endE:
	.zero		1
	.type		_ZN39_INTERNAL_51be6cfa_4_k_cu_043b55a3_33244cuda3std3__419piecewise_constructE,@object
	.size		_ZN39_INTERNAL_51be6cfa_4_k_cu_043b55a3_33244cuda3std3__419piecewise_constructE,(_ZN39_INTERNAL_51be6cfa_4_k_cu_043b55a3_33244cuda3std3__45__cpo4cendE - _ZN39_INTERNAL_51be6cfa_4_k_cu_043b55a3_33244cuda3std3__419piecewise_constructE)
_ZN39_INTERNAL_51be6cfa_4_k_cu_043b55a3_33244cuda3std3__419piecewise_constructE:
	.zero		1
	.type		_ZN39_INTERNAL_51be6cfa_4_k_cu_043b55a3_33244cuda3std3__45__cpo4cendE,@object
	.size		_ZN39_INTERNAL_51be6cfa_4_k_cu_043b55a3_33244cuda3std3__45__cpo4cendE,(_ZN39_INTERNAL_51be6cfa_4_k_cu_043b55a3_33244cuda3std6ranges3__45__cpo4swapE - _ZN39_INTERNAL_51be6cfa_4_k_cu_043b55a3_33244cuda3std3__45__cpo4cendE)
_ZN39_INTERNAL_51be6cfa_4_k_cu_043b55a3_33244cuda3std3__45__cpo4cendE:
	.zero		1
	.type		_ZN39_INTERNAL_51be6cfa_4_k_cu_043b55a3_33244cuda3std6ranges3__45__cpo4swapE,@object
	.size		_ZN39_INTERNAL_51be6cfa_4_k_cu_043b55a3_33244cuda3std6ranges3__45__cpo4swapE,(.L_9 - _ZN39_INTERNAL_51be6cfa_4_k_cu_043b55a3_33244cuda3std6ranges3__45__cpo4swapE)
_ZN39_INTERNAL_51be6cfa_4_k_cu_043b55a3_33244cuda3std6ranges3__45__cpo4swapE:
	.zero		1
.L_9:


//--------------------- .nv.constant0._ZN7cutlass13device_kernelINS_4fmha6kernel28FmhaKernelTmaWarpSpecializedINS1_10collective30FmhaMainloopTmaWarpSpecializedINS_10bfloat16_tEffN4cute5tupleIJNS7_1CILi128EEENS9_ILi256EEESB_EEENS8_IJiNS9_ILi1EEENS8_IJiiEEEEEESF_SF_NS4_12CausalFusionEJEEENS4_15FmhaFwdEpilogueIS6_fNS8_IJNS9_ILi64EEESB_SB_EEEEENS2_23IndividualTileSchedulerEJEEEEEvNT_6ParamsE --------------------------
	.section	.nv.constant0._ZN7cutlass13device_kernelINS_4fmha6kernel28FmhaKernelTmaWarpSpecializedINS1_10collective30FmhaMainloopTmaWarpSpecializedINS_10bfloat16_tEffN4cute5tupleIJNS7_1CILi128EEENS9_ILi256EEESB_EEENS8_IJiNS9_ILi1EEENS8_IJiiEEEEEESF_SF_NS4_12CausalFusionEJEEENS4_15FmhaFwdEpilogueIS6_fNS8_IJNS9_ILi64EEESB_SB_EEEEENS2_23IndividualTileSchedulerEJEEEEEvNT_6ParamsE,"a",@progbits
	.sectionflags	@""
	.align	4
.nv.constant0._ZN7cutlass13device_kernelINS_4fmha6kernel28FmhaKernelTmaWarpSpecializedINS1_10collective30FmhaMainloopTmaWarpSpecializedINS_10bfloat16_tEffN4cute5tupleIJNS7_1CILi128EEENS9_ILi256EEESB_EEENS8_IJiNS9_ILi1EEENS8_IJiiEEEEEESF_SF_NS4_12CausalFusionEJEEENS4_15FmhaFwdEpilogueIS6_fNS8_IJNS9_ILi64EEESB_SB_EEEEENS2_23IndividualTileSchedulerEJEEEEEvNT_6ParamsE:
	.zero		2688


//--------------------- SYMBOLS --------------------------

	.type		.nv.reservedSmem.offset0,@object
	.size		.nv.reservedSmem.offset0,0x4
	.type		__assertfail,@function
